def attn_fwd(
    Q,
    K,
    V,
    Out,
    Lse,
    sm_scale,
    stride_qz,
    stride_qh,
    stride_qm,
    stride_qk,
    stride_kz,
    stride_kh,
    stride_kn,
    stride_kk,
    stride_vz,
    stride_vh,
    stride_vn,
    stride_vk,
    stride_oz,
    stride_oh,
    stride_om,
    stride_ok,
    seqlen_q,
    seqlen_k,
    BLOCK_M: tl.constexpr,
    BLOCK_N: tl.constexpr,
    HEAD_DIM: tl.constexpr,
    CAUSAL: tl.constexpr,
):
    start_m = tl.program_id(0)
    off_hz = tl.program_id(1)
    q_off = off_hz * stride_qh
    k_off = off_hz * stride_kh
    v_off = off_hz * stride_vh
    offs_m = start_m * BLOCK_M + tl.arange(0, BLOCK_M)
    offs_d = tl.arange(0, HEAD_DIM)
    offs_n = tl.arange(0, BLOCK_N)
    q_ptrs = Q + q_off + offs_m[:, None] * stride_qm + offs_d[None, :] * stride_qk
    k_ptrs = K + k_off + offs_d[:, None] * stride_kk + offs_n[None, :] * stride_kn
    v_ptrs = V + v_off + offs_n[:, None] * stride_vn + offs_d[None, :] * stride_vk
    m_i = tl.full([BLOCK_M], float("-inf"), dtype=tl.float32)
    l_i = tl.zeros([BLOCK_M], dtype=tl.float32) + 1.0
    acc = tl.zeros([BLOCK_M, HEAD_DIM], dtype=tl.float32)
    q = tl.load(q_ptrs)
    acc, l_i, m_i = _attn_fwd_inner(
        acc,
        l_i,
        m_i,
        q,
        k_ptrs,
        v_ptrs,
        sm_scale,
        stride_kn,
        stride_vn,
        start_m,
        seqlen_k,
        BLOCK_M,
        BLOCK_N,
        HEAD_DIM,
        CAUSAL,
    )
    acc = acc / l_i[:, None]
    lse = m_i + tl.math.log2(l_i) / 1.4426950408889634
    o_ptrs = (
        Out
        + off_hz * stride_oh
        + offs_m[:, None] * stride_om
        + offs_d[None, :] * stride_ok
    )
    tl.store(o_ptrs, acc.to(Out.dtype.element_ty))
    tl.store(Lse + off_hz * seqlen_q + offs_m, lse)

# config = {"BLOCK_M": 256, "BLOCK_N": 32, "HEAD_DIM": 256, "arch": "sm_80", "causal": true, "dtype": "bf16", "num_stages": 2, "num_warps": 8}
# arch = sm_80


// ===== COMPILED SASS (sm_80) =====

	.target	sm_80

	.elftype	@"ET_EXEC"


//--------------------- .note.nv.tkinfo           --------------------------
	.section	.note.nv.tkinfo,"",@"SHT_NOTE"
	.sectionflags	@"SHF_NOTE_NV_TKINFO"
	.tkinfo
        /*0018*/ 	.word	0x00000002
        /*0030*/ 	.string	""
        /*0030*/ 	.string	"ptxas"
        /*0030*/ 	.string	"Cuda compilation tools, release 13.0, V13.0.88"
        /*0030*/ 	.string	"Build cuda_13.0.r13.0/compiler.36424714_0"
        /*0030*/ 	.string	"-v  -suppress-debug-info  -lineinfo  -arch sm_80 "



//--------------------- .note.nv.cuinfo           --------------------------
	.section	.note.nv.cuinfo,"",@"SHT_NOTE"
	.sectionflags	@"SHF_NOTE_NV_CUINFO"
        /*0018*/ 	.short	0x0002
        /*001a*/ 	.short	0x0050
        /*001c*/ 	.short	0x0082
	.zero		2


//--------------------- .nv.info                  --------------------------
	.section	.nv.info,"",@"SHT_CUDA_INFO"
	.align	4


	//----- nvinfo : EIATTR_REGCOUNT
	.align		4
        /*0000*/ 	.byte	0x04, 0x2f
        /*0002*/ 	.short	(.L_2 - .L_1)
	.align		4
.L_1:
        /*0004*/ 	.word	index@(attn_fwd)
        /*0008*/ 	.word	0x00000020


	//----- nvinfo : EIATTR_FRAME_SIZE
	.align		4
.L_2:
        /*000c*/ 	.byte	0x04, 0x11
        /*000e*/ 	.short	(.L_4 - .L_3)
	.align		4
.L_3:
        /*0010*/ 	.word	index@(attn_fwd)
        /*0014*/ 	.word	0x00001928


	//----- nvinfo : EIATTR_MIN_STACK_SIZE
	.align		4
.L_4:
        /*0018*/ 	.byte	0x04, 0x12
        /*001a*/ 	.short	(.L_6 - .L_5)
	.align		4
.L_5:
        /*001c*/ 	.word	index@(attn_fwd)
        /*0020*/ 	.word	0x00001928
.L_6:


//--------------------- .nv.info.attn_fwd         --------------------------
	.section	.nv.info.attn_fwd,"",@"SHT_CUDA_INFO"
	.sectionflags	@""
	.align	4


	//----- nvinfo : EIATTR_CUDA_API_VERSION
	.align		4
        /*0000*/ 	.byte	0x04, 0x37
        /*0002*/ 	.short	(.L_8 - .L_7)
.L_7:
        /*0004*/ 	.word	0x00000082


	//----- nvinfo : EIATTR_SW2861232_WAR
	.align		4
.L_8:
        /*0008*/ 	.byte	0x01, 0x35
	.zero		2


	//----- nvinfo : EIATTR_PARAM_CBANK
	.align		4
        /*000c*/ 	.byte	0x04, 0x0a
        /*000e*/ 	.short	(.L_10 - .L_9)
	.align		4
.L_9:
        /*0010*/ 	.word	index@(.nv.constant0.attn_fwd)
        /*0014*/ 	.short	0x0160
        /*0016*/ 	.short	0x0088


	//----- nvinfo : EIATTR_CBANK_PARAM_SIZE
	.align		4
.L_10:
        /*0018*/ 	.byte	0x03, 0x19
        /*001a*/ 	.short	0x0088


	//----- nvinfo : EIATTR_KPARAM_INFO
	.align		4
        /*001c*/ 	.byte	0x04, 0x17
        /*001e*/ 	.short	(.L_12 - .L_11)
.L_11:
        /*0020*/ 	.word	0x00000000
        /*0024*/ 	.short	0x0019
        /*0026*/ 	.short	0x0080
        /*0028*/ 	.byte	0x00, 0xf4, 0x21, 0x00


	//----- nvinfo : EIATTR_KPARAM_INFO
	.align		4
.L_12:
        /*002c*/ 	.byte	0x04, 0x17
        /*002e*/ 	.short	(.L_14 - .L_13)
.L_13:
        /*0030*/ 	.word	0x00000000
        /*0034*/ 	.short	0x0018
        /*0036*/ 	.short	0x0078
        /*0038*/ 	.byte	0x00, 0xf4, 0x21, 0x00


	//----- nvinfo : EIATTR_KPARAM_INFO
	.align		4
.L_14:
        /*003c*/ 	.byte	0x04, 0x17
        /*003e*/ 	.short	(.L_16 - .L_15)
.L_15:
        /*0040*/ 	.word	0x00000000
        /*0044*/ 	.short	0x0017
        /*0046*/ 	.short	0x0070
        /*0048*/ 	.byte	0x00, 0xf0, 0x11, 0x00


	//----- nvinfo : EIATTR_KPARAM_INFO
	.align		4
.L_16:
        /*004c*/ 	.byte	0x04, 0x17
        /*004e*/ 	.short	(.L_18 - .L_17)
.L_17:
        /*0050*/ 	.word	0x00000000
        /*0054*/ 	.short	0x0016
        /*0056*/ 	.short	0x006c
        /*0058*/ 	.byte	0x00, 0xf0, 0x11, 0x00


	//----- nvinfo : EIATTR_KPARAM_INFO
	.align		4
.L_18:
        /*005c*/ 	.byte	0x04, 0x17
        /*005e*/ 	.short	(.L_20 - .L_19)
.L_19:
        /*0060*/ 	.word	0x00000000
        /*0064*/ 	.short	0x0015
        /*0066*/ 	.short	0x0068
        /*0068*/ 	.byte	0x00, 0xf0, 0x11, 0x00


	//----- nvinfo : EIATTR_KPARAM_INFO
	.align		4
.L_20:
        /*006c*/ 	.byte	0x04, 0x17
        /*006e*/ 	.short	(.L_22 - .L_21)
.L_21:
        /*0070*/ 	.word	0x00000000
        /*0074*/ 	.short	0x0014
        /*0076*/ 	.short	0x0064
        /*0078*/ 	.byte	0x00, 0xf0, 0x11, 0x00


	//----- nvinfo : EIATTR_KPARAM_INFO
	.align		4
.L_22:
        /*007c*/ 	.byte	0x04, 0x17
        /*007e*/ 	.short	(.L_24 - .L_23)
.L_23:
        /*0080*/ 	.word	0x00000000
        /*0084*/ 	.short	0x0013
        /*0086*/ 	.short	0x0060
        /*0088*/ 	.byte	0x00, 0xf0, 0x11, 0x00


	//----- nvinfo : EIATTR_KPARAM_INFO
	.align		4
.L_24:
        /*008c*/ 	.byte	0x04, 0x17
        /*008e*/ 	.short	(.L_26 - .L_25)
.L_25:
        /*0090*/ 	.word	0x00000000
        /*0094*/ 	.short	0x0012
        /*0096*/ 	.short	0x005c
        /*0098*/ 	.byte	0x00, 0xf0, 0x11, 0x00


	//----- nvinfo : EIATTR_KPARAM_INFO
	.align		4
.L_26:
        /*009c*/ 	.byte	0x04, 0x17
        /*009e*/ 	.short	(.L_28 - .L_27)
.L_27:
        /*00a0*/ 	.word	0x00000000
        /*00a4*/ 	.short	0x0011
        /*00a6*/ 	.short	0x0058
        /*00a8*/ 	.byte	0x00, 0xf0, 0x11, 0x00


	//----- nvinfo : EIATTR_KPARAM_INFO
	.align		4
.L_28:
        /*00ac*/ 	.byte	0x04, 0x17
        /*00ae*/ 	.short	(.L_30 - .L_29)
.L_29:
        /*00b0*/ 	.word	0x00000000
        /*00b4*/ 	.short	0x0010
        /*00b6*/ 	.short	0x0054
        /*00b8*/ 	.byte	0x00, 0xf0, 0x11, 0x00


	//----- nvinfo : EIATTR_KPARAM_INFO
	.align		4
.L_30:
        /*00bc*/ 	.byte	0x04, 0x17
        /*00be*/ 	.short	(.L_32 - .L_31)
.L_31:
        /*00c0*/ 	.word	0x00000000
        /*00c4*/ 	.short	0x000f
        /*00c6*/ 	.short	0x0050
        /*00c8*/ 	.byte	0x00, 0xf0, 0x11, 0x00


	//----- nvinfo : EIATTR_KPARAM_INFO
	.align		4
.L_32:
        /*00cc*/ 	.byte	0x04, 0x17
        /*00ce*/ 	.short	(.L_34 - .L_33)
.L_33:
        /*00d0*/ 	.word	0x00000000
        /*00d4*/ 	.short	0x000e
        /*00d6*/ 	.short	0x004c
        /*00d8*/ 	.byte	0x00, 0xf0, 0x11, 0x00


	//----- nvinfo : EIATTR_KPARAM_INFO
	.align		4
.L_34:
        /*00dc*/ 	.byte	0x04, 0x17
        /*00de*/ 	.short	(.L_36 - .L_35)
.L_35:
        /*00e0*/ 	.word	0x00000000
        /*00e4*/ 	.short	0x000d
        /*00e6*/ 	.short	0x0048
        /*00e8*/ 	.byte	0x00, 0xf0, 0x11, 0x00


	//----- nvinfo : EIATTR_KPARAM_INFO
	.align		4
.L_36:
        /*00ec*/ 	.byte	0x04, 0x17
        /*00ee*/ 	.short	(.L_38 - .L_37)
.L_37:
        /*00f0*/ 	.word	0x00000000
        /*00f4*/ 	.short	0x000c
        /*00f6*/ 	.short	0x0044
        /*00f8*/ 	.byte	0x00, 0xf0, 0x11, 0x00


	//----- nvinfo : EIATTR_KPARAM_INFO
	.align		4
.L_38:
        /*00fc*/ 	.byte	0x04, 0x17
        /*00fe*/ 	.short	(.L_40 - .L_39)
.L_39:
        /*0100*/ 	.word	0x00000000
        /*0104*/ 	.short	0x000b
        /*0106*/ 	.short	0x0040
        /*0108*/ 	.byte	0x00, 0xf0, 0x11, 0x00


	//----- nvinfo : EIATTR_KPARAM_INFO
	.align		4
.L_40:
        /*010c*/ 	.byte	0x04, 0x17
        /*010e*/ 	.short	(.L_42 - .L_41)
.L_41:
        /*0110*/ 	.word	0x00000000
        /*0114*/ 	.short	0x000a
        /*0116*/ 	.short	0x003c
        /*0118*/ 	.byte	0x00, 0xf0, 0x11, 0x00


	//----- nvinfo : EIATTR_KPARAM_INFO
	.align		4
.L_42:
        /*011c*/ 	.byte	0x04, 0x17
        /*011e*/ 	.short	(.L_44 - .L_43)
.L_43:
        /*0120*/ 	.word	0x00000000
        /*0124*/ 	.short	0x0009
        /*0126*/ 	.short	0x0038
        /*0128*/ 	.byte	0x00, 0xf0, 0x11, 0x00


	//----- nvinfo : EIATTR_KPARAM_INFO
	.align		4
.L_44:
        /*012c*/ 	.byte	0x04, 0x17
        /*012e*/ 	.short	(.L_46 - .L_45)
.L_45:
        /*0130*/ 	.word	0x00000000
        /*0134*/ 	.short	0x0008
        /*0136*/ 	.short	0x0034
        /*0138*/ 	.byte	0x00, 0xf0, 0x11, 0x00


	//----- nvinfo : EIATTR_KPARAM_INFO
	.align		4
.L_46:
        /*013c*/ 	.byte	0x04, 0x17
        /*013e*/ 	.short	(.L_48 - .L_47)
.L_47:
        /*0140*/ 	.word	0x00000000
        /*0144*/ 	.short	0x0007
        /*0146*/ 	.short	0x0030
        /*0148*/ 	.byte	0x00, 0xf0, 0x11, 0x00


	//----- nvinfo : EIATTR_KPARAM_INFO
	.align		4
.L_48:
        /*014c*/ 	.byte	0x04, 0x17
        /*014e*/ 	.short	(.L_50 - .L_49)
.L_49:
        /*0150*/ 	.word	0x00000000
        /*0154*/ 	.short	0x0006
        /*0156*/ 	.short	0x002c
        /*0158*/ 	.byte	0x00, 0xf0, 0x11, 0x00


	//----- nvinfo : EIATTR_KPARAM_INFO
	.align		4
.L_50:
        /*015c*/ 	.byte	0x04, 0x17
        /*015e*/ 	.short	(.L_52 - .L_51)
.L_51:
        /*0160*/ 	.word	0x00000000
        /*0164*/ 	.short	0x0005
        /*0166*/ 	.short	0x0028
        /*0168*/ 	.byte	0x00, 0xf0, 0x11, 0x00


	//----- nvinfo : EIATTR_KPARAM_INFO
	.align		4
.L_52:
        /*016c*/ 	.byte	0x04, 0x17
        /*016e*/ 	.short	(.L_54 - .L_53)
.L_53:
        /*0170*/ 	.word	0x00000000
        /*0174*/ 	.short	0x0004
        /*0176*/ 	.short	0x0020
        /*0178*/ 	.byte	0x00, 0xf4, 0x21, 0x00


	//----- nvinfo : EIATTR_KPARAM_INFO
	.align		4
.L_54:
        /*017c*/ 	.byte	0x04, 0x17
        /*017e*/ 	.short	(.L_56 - .L_55)
.L_55:
        /*0180*/ 	.word	0x00000000
        /*0184*/ 	.short	0x0003
        /*0186*/ 	.short	0x0018
        /*0188*/ 	.byte	0x00, 0xf4, 0x21, 0x00


	//----- nvinfo : EIATTR_KPARAM_INFO
	.align		4
.L_56:
        /*018c*/ 	.byte	0x04, 0x17
        /*018e*/ 	.short	(.L_58 - .L_57)
.L_57:
        /*0190*/ 	.word	0x00000000
        /*0194*/ 	.short	0x0002
        /*0196*/ 	.short	0x0010
        /*0198*/ 	.byte	0x00, 0xf4, 0x21, 0x00


	//----- nvinfo : EIATTR_KPARAM_INFO
	.align		4
.L_58:
        /*019c*/ 	.byte	0x04, 0x17
        /*019e*/ 	.short	(.L_60 - .L_59)
.L_59:
        /*01a0*/ 	.word	0x00000000
        /*01a4*/ 	.short	0x0001
        /*01a6*/ 	.short	0x0008
        /*01a8*/ 	.byte	0x00, 0xf4, 0x21, 0x00


	//----- nvinfo : EIATTR_KPARAM_INFO
	.align		4
.L_60:
        /*01ac*/ 	.byte	0x04, 0x17
        /*01ae*/ 	.short	(.L_62 - .L_61)
.L_61:
        /*01b0*/ 	.word	0x00000000
        /*01b4*/ 	.short	0x0000
        /*01b6*/ 	.short	0x0000
        /*01b8*/ 	.byte	0x00, 0xf4, 0x21, 0x00


	//----- nvinfo : EIATTR_MAXREG_COUNT
	.align		4
.L_62:
        /*01bc*/ 	.byte	0x03, 0x1b
        /*01be*/ 	.short	0x00ff


	//----- nvinfo : EIATTR_NUM_BARRIERS
	.align		4
        /*01c0*/ 	.byte	0x02, 0x4c
        /*01c2*/ 	.byte	0x01
	.zero		1


	//----- nvinfo : EIATTR_ANNOTATIONS
	.align		4
        /*01c4*/ 	.byte	0x04, 0x55
        /*01c6*/ 	.short	(.L_64 - .L_63)


	//   ....[0]....
.L_63:
        /*01c8*/ 	.word	0x00000001
        /*01cc*/ 	.byte	0x00, 0x04, 0x00, 0x00, 0x01, 0x00, 0x00, 0x00, 0x10, 0x04, 0x00, 0x00, 0x01, 0x00, 0x00, 0x00
        /* <DEDUP_REMOVED lines=3229> */
        /*cbac*/ 	.byte	0x40, 0x33, 0x03, 0x00


	//----- nvinfo : EIATTR_MERCURY_ISA_VERSION
	.align		4
.L_64:
        /*cbb0*/ 	.byte	0x03, 0x5f
        /*cbb2*/ 	.short	0x0000


	//----- nvinfo : EIATTR_COOP_GROUP_MASK_REGIDS
	.align		4
        /*cbb4*/ 	.byte	0x04, 0x29
        /*cbb6*/ 	.short	(.L_66 - .L_65)


	//   ....[0]....
.L_65:
        /*cbb8*/ 	.word	0xffffffff


	//   ....[1]....
        /*cbbc*/ 	.word	0xffffffff


	//   ....[2]....
        /*cbc0*/ 	.word	0xffffffff


	//   ....[3]....
        /*cbc4*/ 	.word	0xffffffff


	//   ....[4]....
        /*cbc8*/ 	.word	0xffffffff


	//   ....[5]....
        /*cbcc*/ 	.word	0xffffffff


	//   ....[6]....
        /*cbd0*/ 	.word	0xffffffff


	//   ....[7]....
        /*cbd4*/ 	.word	0xffffffff


	//   ....[8]....
        /*cbd8*/ 	.word	0xffffffff


	//   ....[9]....
        /*cbdc*/ 	.word	0xffffffff


	//   ....[10]....
        /*cbe0*/ 	.word	0xffffffff


	//   ....[11]....
        /*cbe4*/ 	.word	0xffffffff


	//   ....[12]....
        /*cbe8*/ 	.word	0xffffffff


	//   ....[13]....
        /*cbec*/ 	.word	0xffffffff


	//   ....[14]....
        /*cbf0*/ 	.word	0xffffffff


	//   ....[15]....
        /*cbf4*/ 	.word	0xffffffff


	//----- nvinfo : EIATTR_COOP_GROUP_INSTR_OFFSETS
	.align		4
.L_66:
        /*cbf8*/ 	.byte	0x04, 0x28
        /*cbfa*/ 	.short	(.L_68 - .L_67)


	//   ....[0]....
.L_67:
        /*cbfc*/ 	.word	0x00014be0


	//   ....[1]....
        /*cc00*/ 	.word	0x00014ed0


	//   ....[2]....
        /*cc04*/ 	.word	0x00014f20


	//   ....[3]....
        /*cc08*/ 	.word	0x000151d0


	//   ....[4]....
        /*cc0c*/ 	.word	0x00015310


	//   ....[5]....
        /*cc10*/ 	.word	0x000154f0


	//   ....[6]....
        /*cc14*/ 	.word	0x00015550


	//   ....[7]....
        /*cc18*/ 	.word	0x000157c0


	//   ....[8]....
        /*cc1c*/ 	.word	0x0001c9a0


	//   ....[9]....
        /*cc20*/ 	.word	0x0001c9b0


	//   ....[10]....
        /*cc24*/ 	.word	0x0001dd60


	//   ....[11]....
        /*cc28*/ 	.word	0x0001dd70


	//   ....[12]....
        /*cc2c*/ 	.word	0x0001dde0


	//   ....[13]....
        /*cc30*/ 	.word	0x0001ddf0


	//   ....[14]....
        /*cc34*/ 	.word	0x0001eb80


	//   ....[15]....
        /*cc38*/ 	.word	0x0001eb90


	//----- nvinfo : EIATTR_EXIT_INSTR_OFFSETS
	.align		4
.L_68:
        /*cc3c*/ 	.byte	0x04, 0x1c
        /*cc3e*/ 	.short	(.L_70 - .L_69)


	//   ....[0]....
.L_69:
        /*cc40*/ 	.word	0x00033570


	//----- nvinfo : EIATTR_REQNTID
	.align		4
.L_70:
        /*cc44*/ 	.byte	0x04, 0x10
        /*cc46*/ 	.short	(.L_72 - .L_71)
.L_71:
        /*cc48*/ 	.word	0x00000100
        /*cc4c*/ 	.word	0x00000001
        /*cc50*/ 	.word	0x00000001
.L_72:


//--------------------- .nv.callgraph             --------------------------
	.section	.nv.callgraph,"",@"SHT_CUDA_CALLGRAPH"
	.align	4
	.sectionentsize	8
	.align		4
        /*0000*/ 	.word	0x00000000
	.align		4
        /*0004*/ 	.word	0xffffffff
	.align		4
        /*0008*/ 	.word	0x00000000
	.align		4
        /*000c*/ 	.word	0xfffffffe
	.align		4
        /*0010*/ 	.word	0x00000000
	.align		4
        /*0014*/ 	.word	0xfffffffd
	.align		4
        /*0018*/ 	.word	0x00000000
	.align		4
        /*001c*/ 	.word	0xfffffffc


//--------------------- .nv.rel.action            --------------------------
	.section	.nv.rel.action,"",@"SHT_CUDA_RELOCINFO"
	.align	8
	.sectionentsize	8
        /*0000*/ 	.byte	0x73, 0x00, 0x00, 0x00, 0x00, 0x00, 0x00, 0x00, 0x00, 0x00, 0x00, 0x11, 0x25, 0x00, 0x05, 0x36


//--------------------- .nv.constant4             --------------------------
	.section	.nv.constant4,"a",@progbits
	.align	8
	.align		8
.nv.constant4:
        /*0000*/ 	.dword	_$_str


//--------------------- .nv.constant0.attn_fwd    --------------------------
	.section	.nv.constant0.attn_fwd,"a",@progbits
	.sectionflags	@""
	.align	4
.nv.constant0.attn_fwd:
	.zero		488


//--------------------- .text.attn_fwd            --------------------------
	.section	.text.attn_fwd,"ax",@progbits
	.sectioninfo	@"SHI_REGISTERS=32"
	.align	128
        .global         attn_fwd
        .type           attn_fwd,@function
        .size           attn_fwd,(.L_x_4 - attn_fwd)
        .other          attn_fwd,@"STO_CUDA_ENTRY STV_DEFAULT"
attn_fwd:
.text.attn_fwd:
[----:B------:R-:W-:Y:S02]  /*0000*/  MOV R1, c[0x0][0x28] ;  /* 0x00000a0000017a02 */ /* 0x000fe40000000f00 */
[----:B------:R-:W0:Y:S01]  /*0010*/  S2R R3, SR_CTAID.X ;  /* 0x0000000000037919 */ /* 0x000e220000002500 */
[----:B------:R-:W-:Y:S01]  /*0020*/  ULDC.64 UR6, c[0x0][0x118] ;  /* 0x0000460000067ab9 */ /* 0x000fe20000000a00 */
[----:B------:R-:W-:Y:S02]  /*0030*/  IADD3 R1, R1, -0x1928, RZ ;  /* 0xffffe6d801017810 */ /* 0x000fe40007ffe0ff */
[----:B------:R-:W0:Y:S04]  /*0040*/  S2R R0, SR_TID.X ;  /* 0x0000000000007919 */ /* 0x000e280000002100 */
[----:B------:R-:W1:Y:S01]  /*0050*/  S2R R2, SR_CTAID.Y ;  /* 0x0000000000027919 */ /* 0x000e620000002600 */
[----:B0-----:R-:W-:Y:S01]  /*0060*/  PRMT R0, R0, 0x6540, R3 ;  /* 0x0000654000007816 */ /* 0x001fe20000000003 */
[----:B-1----:R-:W-:-:S04]  /*0070*/  IMAD R2, R2, c[0x0][0x190], RZ ;  /* 0x0000640002027a24 */ /* 0x002fc800078e02ff */
[----:B------:R-:W-:Y:S02]  /*0080*/  IMAD R3, R0, c[0x0][0x194], RZ ;  /* 0x0000650000037a24 */ /* 0x000fe400078e02ff */
[----:B------:R-:W-:Y:S01]  /*0090*/  IMAD.MOV.U32 R0, RZ, RZ, c[0x0][0x198] ;  /* 0x00006600ff007624 */ /* 0x000fe200078e00ff */
[C---:B------:R-:W-:Y:S01]  /*00a0*/  SHF.L.U32 R26, R2.reuse, 0x1, RZ ;  /* 0x00000001021a7819 */ /* 0x040fe200000006ff */
[----:B------:R-:W-:Y:S01]  /*00b0*/  IMAD.HI R2, R2, 0x2, RZ ;  /* 0x0000000202027827 */ /* 0x000fe200078e02ff */
[C---:B------:R-:W-:Y:S02]  /*00c0*/  SHF.L.U32 R27, R3.reuse, 0x1, RZ ;  /* 0x00000001031b7819 */ /* 0x040fe400000006ff */
[C---:B------:R-:W-:Y:S01]  /*00d0*/  SHF.L.U32 R5, R0.reuse, 0x3, RZ ;  /* 0x0000000300057819 */ /* 0x040fe200000006ff */
[----:B------:R-:W-:Y:S01]  /*00e0*/  IMAD.HI R3, R3, 0x2, RZ ;  /* 0x0000000203037827 */ /* 0x000fe200078e02ff */
[----:B------:R-:W-:Y:S02]  /*00f0*/  IADD3 R26, P0, P1, R27, c[0x0][0x160], R26 ;  /* 0x000058001b1a7a10 */ /* 0x000fe4000791e01a */
[----:B------:R-:W-:-:S02]  /*0100*/  SHF.L.U32 R7, R0, 0x4, RZ ;  /* 0x0000000400077819 */ /* 0x000fc400000006ff */
[----:B------:R-:W-:Y:S02]  /*0110*/  IADD3.X R27, R3, c[0x0][0x164], R2, P0, P1 ;  /* 0x00005900031b7a10 */ /* 0x000fe400007e2402 */
[CC--:B------:R-:W-:Y:S02]  /*0120*/  LEA R2, P0, R0.reuse, R26.reuse, 0x4 ;  /* 0x0000001a00027211 */ /* 0x0c0fe400078020ff */
[----:B------:R-:W-:Y:S01]  /*0130*/  LEA R4, P1, R0, R26, 0x5 ;  /* 0x0000001a00047211 */ /* 0x000fe200078228ff */
[----:B------:R-:W2:Y:S01]  /*0140*/  LDG.E.U16 R18, [R26.64] ;  /* 0x000000061a127981 */ /* 0x000ea2000c1e1500 */
[-C--:B------:R-:W-:Y:S02]  /*0150*/  LEA.HI.X.SX32 R3, R5, R27.reuse, 0x1, P0 ;  /* 0x0000001b05037211 */ /* 0x080fe400000f0eff */
[----:B------:R-:W-:-:S03]  /*0160*/  LEA.HI.X.SX32 R5, R7, R27, 0x1, P1 ;  /* 0x0000001b07057211 */ /* 0x000fc600008f0eff */
[----:B------:R0:W3:Y:S04]  /*0170*/  LDG.E.U16 R14, [R2.64] ;  /* 0x00000006020e7981 */ /* 0x0000e8000c1e1500 */
[----:B------:R1:W4:Y:S01]  /*0180*/  LDG.E.U16 R12, [R4.64] ;  /* 0x00000006040c7981 */ /* 0x000322000c1e1500 */
[C---:B------:R-:W-:Y:S01]  /*0190*/  SHF.L.U32 R7, R0.reuse, 0x5, RZ ;  /* 0x0000000500077819 */ /* 0x040fe200000006ff */
[C---:B------:R-:W-:Y:S01]  /*01a0*/  IMAD.SHL.U32 R9, R0.reuse, 0x40, RZ ;  /* 0x0000004000097824 */ /* 0x040fe200078e00ff */
[CC--:B------:R-:W-:Y:S02]  /*01b0*/  LEA R16, P0, R0.reuse, R26.reuse, 0x6 ;  /* 0x0000001a00107211 */ /* 0x0c0fe400078030ff */
[----:B------:R-:W-:Y:S02]  /*01c0*/  LEA R6, P1, R0, R26, 0x7 ;  /* 0x0000001a00067211 */ /* 0x000fe400078238ff */
[----:B------:R-:W-:-:S02]  /*01d0*/  LEA.HI.X.SX32 R17, R7, R27, 0x1, P0 ;  /* 0x0000001b07117211 */ /* 0x000fc400000f0eff */
[----:B------:R-:W-:-:S03]  /*01e0*/  LEA.HI.X.SX32 R7, R9, R27, 0x1, P1 ;  /* 0x0000001b09077211 */ /* 0x000fc600008f0eff */
[----:B------:R5:W4:Y:S04]  /*01f0*/  LDG.E.U16 R20, [R16.64] ;  /* 0x0000000610147981 */ /* 0x000b28000c1e1500 */
[----:B-----5:R5:W4:Y:S01]  /*0200*/  LDG.E.U16 R17, [R6.64] ;  /* 0x0000000606117981 */ /* 0x020b22000c1e1500 */
[C---:B------:R-:W-:Y:S01]  /*0210*/  IMAD R13, R0.reuse, 0x110, RZ ;  /* 0x00000110000d7824 */ /* 0x040fe200078e02ff */
[C---:B------:R-:W-:Y:S01]  /*0220*/  SHF.L.U32 R11, R0.reuse, 0x7, RZ ;  /* 0x00000007000b7819 */ /* 0x040fe200000006ff */
[C---:B0-----:R-:W-:Y:S01]  /*0230*/  IMAD R2, R0.reuse, 0x88, RZ ;  /* 0x0000008800027824 */ /* 0x041fe200078e02ff */
[CC--:B------:R-:W-:Y:S01]  /*0240*/  LEA R22, P2, R0.reuse, R26.reuse, 0x8 ;  /* 0x0000001a00167211 */ /* 0x0c0fe200078440ff */
[C---:B------:R-:W-:Y:S01]  /*0250*/  IMAD R9, R0.reuse, 0x12, RZ ;  /* 0x0000001200097824 */ /* 0x040fe200078e02ff */
[----:B------:R-:W-:Y:S01]  /*0260*/  IADD3 R10, P0, R13, R26, RZ ;  /* 0x0000001a0d0a7210 */ /* 0x000fe20007f1e0ff */
[C---:B-1----:R-:W-:Y:S01]  /*0270*/  IMAD R5, R0.reuse, 0x24, RZ ;  /* 0x0000002400057824 */ /* 0x042fe200078e02ff */
[-C--:B------:R-:W-:Y:S01]  /*0280*/  LEA.HI.X.SX32 R23, R11, R27.reuse, 0x1, P2 ;  /* 0x0000001b0b177211 */ /* 0x080fe200010f0eff */
[----:B------:R-:W-:Y:S01]  /*0290*/  IMAD R3, R0, 0x9, RZ ;  /* 0x0000000900037824 */ /* 0x000fe200078e02ff */
[----:B------:R-:W-:-:S02]  /*02a0*/  LEA.HI.X.SX32 R11, R2, R27, 0x1, P0 ;  /* 0x0000001b020b7211 */ /* 0x000fc400000f0eff */
[-C--:B------:R-:W-:Y:S01]  /*02b0*/  IADD3 R2, P0, R9, R26.reuse, RZ ;  /* 0x0000001a09027210 */ /* 0x080fe20007f1e0ff */
[C---:B------:R-:W-:Y:S01]  /*02c0*/  IMAD R15, R0.reuse, 0x48, RZ ;  /* 0x00000048000f7824 */ /* 0x040fe200078e02ff */
[-C--:B------:R-:W-:Y:S01]  /*02d0*/  IADD3 R8, P1, R5, R26.reuse, RZ ;  /* 0x0000001a05087210 */ /* 0x080fe20007f3e0ff */
[C---:B------:R-:W-:Y:S01]  /*02e0*/  IMAD R13, R0.reuse, 0x90, RZ ;  /* 0x00000090000d7824 */ /* 0x040fe200078e02ff */
[-C--:B------:R-:W-:Y:S01]  /*02f0*/  LEA.HI.X.SX32 R3, R3, R27.reuse, 0x1, P0 ;  /* 0x0000001b03037211 */ /* 0x080fe200000f0eff */
[----:B-----5:R-:W-:Y:S01]  /*0300*/  IMAD R7, R0, 0x120, RZ ;  /* 0x0000012000077824 */ /* 0x020fe200078e02ff */
[----:B------:R-:W-:Y:S01]  /*0310*/  LEA.HI.X.SX32 R9, R9, R27, 0x1, P1 ;  /* 0x0000001b09097211 */ /* 0x000fe200008f0eff */
[----:B------:R0:W5:Y:S04]  /*0320*/  LDG.E.U16 R19, [R10.64] ;  /* 0x000000060a137981 */ /* 0x000168000c1e1500 */
[----:B------:R1:W5:Y:S01]  /*0330*/  LDG.E.U16 R16, [R2.64] ;  /* 0x0000000602107981 */ /* 0x000362000c1e1500 */
[----:B------:R-:W-:-:S02]  /*0340*/  IADD3 R6, P0, R15, R26, RZ ;  /* 0x0000001a0f067210 */ /* 0x000fc40007f1e0ff */
[-C--:B------:R-:W-:Y:S01]  /*0350*/  IADD3 R4, P2, R13, R26.reuse, RZ ;  /* 0x0000001a0d047210 */ /* 0x080fe20007f5e0ff */
[----:B------:R0:W5:Y:S01]  /*0360*/  LDG.E.U16 R22, [R22.64] ;  /* 0x0000000616167981 */ /* 0x000162000c1e1500 */
[----:B-1----:R-:W-:Y:S02]  /*0370*/  IADD3 R2, P1, R7, R26, RZ ;  /* 0x0000001a07027210 */ /* 0x002fe40007f3e0ff */
[-C--:B------:R-:W-:Y:S02]  /*0380*/  LEA.HI.X.SX32 R7, R5, R27.reuse, 0x1, P0 ;  /* 0x0000001b05077211 */ /* 0x080fe400000f0eff */
[----:B------:R-:W-:-:S03]  /*0390*/  LEA.HI.X.SX32 R5, R15, R27, 0x1, P2 ;  /* 0x0000001b0f057211 */ /* 0x000fc600010f0eff */
[----:B------:R1:W5:Y:S01]  /*03a0*/  LDG.E.U16 R15, [R6.64] ;  /* 0x00000006060f7981 */ /* 0x000362000c1e1500 */
[C---:B0-----:R-:W-:Y:S01]  /*03b0*/  IMAD R11, R0.reuse, 0x130, RZ ;  /* 0x00000130000b7824 */ /* 0x041fe200078e02ff */
[----:B------:R-:W-:Y:S01]  /*03c0*/  LEA.HI.X.SX32 R3, R13, R27, 0x1, P1 ;  /* 0x0000001b0d037211 */ /* 0x000fe200008f0eff */
[C---:B-1----:R-:W-:Y:S02]  /*03d0*/  IMAD R6, R0.reuse, 0x98, RZ ;  /* 0x0000009800067824 */ /* 0x042fe400078e02ff */
[C---:B------:R-:W-:Y:S02]  /*03e0*/  IMAD R7, R0.reuse, 0x14, RZ ;  /* 0x0000001400077824 */ /* 0x040fe400078e02ff */
[C---:B------:R-:W-:Y:S01]  /*03f0*/  IMAD R10, R0.reuse, 0x50, RZ ;  /* 0x00000050000a7824 */ /* 0x040fe200078e02ff */
[----:B--2---:R0:W-:Y:S04]  /*0400*/  STL [R1+0x18], R18 ;  /* 0x0000181201007387 */ /* 0x0041e80000100800 */
[----:B---3--:R1:W-:Y:S04]  /*0410*/  STL [R1+0x14], R14 ;  /* 0x0000140e01007387 */ /* 0x0083e80000100800 */
[----:B----4-:R2:W-:Y:S04]  /*0420*/  STL [R1+0x10], R12 ;  /* 0x0000100c01007387 */ /* 0x0105e80000100800 */
[----:B0-----:R0:W3:Y:S04]  /*0430*/  LDG.E.U16 R18, [R2.64] ;  /* 0x0000000602127981 */ /* 0x0010e8000c1e1500 */
[----:B-1----:R1:W4:Y:S04]  /*0440*/  LDG.E.U16 R14, [R4.64] ;  /* 0x00000006040e7981 */ /* 0x002328000c1e1500 */
[----:B--2---:R2:W3:Y:S01]  /*0450*/  LDG.E.U16 R12, [R8.64] ;  /* 0x00000006080c7981 */ /* 0x0044e2000c1e1500 */
[----:B0-----:R-:W-:-:S02]  /*0460*/  IMAD R3, R0, 0x5, RZ ;  /* 0x0000000500037824 */ /* 0x001fc400078e02ff */
[C---:B-1----:R-:W-:Y:S01]  /*0470*/  IMAD R5, R0.reuse, 0xa, RZ ;  /* 0x0000000a00057824 */ /* 0x042fe200078e02ff */
[----:B--2---:R-:W-:Y:S01]  /*0480*/  IADD3 R8, P1, R11, R26, RZ ;  /* 0x0000001a0b087210 */ /* 0x004fe20007f3e0ff */
[----:B------:R-:W-:-:S03]  /*0490*/  IMAD R11, R0, 0x28, RZ ;  /* 0x00000028000b7824 */ /* 0x000fc600078e02ff */
[-C--:B------:R-:W-:Y:S02]  /*04a0*/  IADD3 R2, P0, R5, R26.reuse, RZ ;  /* 0x0000001a05027210 */ /* 0x080fe40007f1e0ff */
[-C--:B------:R-:W-:Y:S02]  /*04b0*/  LEA.HI.X.SX32 R9, R6, R27.reuse, 0x1, P1 ;  /* 0x0000001b06097211 */ /* 0x080fe400008f0eff */
[-C--:B------:R-:W-:Y:S02]  /*04c0*/  IADD3 R4, P1, R7, R26.reuse, RZ ;  /* 0x0000001a07047210 */ /* 0x080fe40007f3e0ff */
[-C--:B------:R-:W-:Y:S02]  /*04d0*/  LEA.HI.X.SX32 R3, R3, R27.reuse, 0x1, P0 ;  /* 0x0000001b03037211 */ /* 0x080fe400000f0eff */
[----:B------:R-:W-:Y:S02]  /*04e0*/  IADD3 R6, P2, R11, R26, RZ ;  /* 0x0000001a0b067210 */ /* 0x000fe40007f5e0ff */
[-C--:B------:R-:W-:Y:S01]  /*04f0*/  LEA.HI.X.SX32 R5, R5, R27.reuse, 0x1, P1 ;  /* 0x0000001b05057211 */ /* 0x080fe200008f0eff */
[----:B------:R0:W2:Y:S01]  /*0500*/  LDG.E.U16 R25, [R2.64] ;  /* 0x0000000602197981 */ /* 0x0000a2000c1e1500 */
[----:B------:R-:W-:-:S03]  /*0510*/  LEA.HI.X.SX32 R7, R7, R27, 0x1, P2 ;  /* 0x0000001b07077211 */ /* 0x000fc600010f0eff */
[----:B------:R1:W2:Y:S04]  /*0520*/  LDG.E.U16 R24, [R4.64] ;  /* 0x0000000604187981 */ /* 0x0002a8000c1e1500 */
[----:B------:R-:W-:Y:S04]  /*0530*/  STL [R1+0xc], R20 ;  /* 0x00000c1401007387 */ /* 0x000fe80000100800 */
[----:B------:R0:W-:Y:S04]  /*0540*/  STL [R1+0x4], R17 ;  /* 0x0000041101007387 */ /* 0x0001e80000100800 */
[----:B------:R1:W2:Y:S04]  /*0550*/  LDG.E.U16 R23, [R6.64] ;  /* 0x0000000606177981 */ /* 0x0002a8000c1e1500 */
[----:B0-----:R0:W2:Y:S02]  /*0560*/  LDG.E.U16 R17, [R8.64] ;  /* 0x0000000608117981 */ /* 0x0010a4000c1e1500 */
[----:B0-----:R-:W-:-:S04]  /*0570*/  IADD3 R8, P0, R10, R26, RZ ;  /* 0x0000001a0a087210 */ /* 0x001fc80007f1e0ff */
[----:B------:R-:W-:-:S05]  /*0580*/  LEA.HI.X.SX32 R9, R11, R27, 0x1, P0 ;  /* 0x0000001b0b097211 */ /* 0x000fca00000f0eff */
[----:B------:R0:W2:Y:S01]  /*0590*/  LDG.E.U16 R21, [R8.64] ;  /* 0x0000000608157981 */ /* 0x0000a2000c1e1500 */
[C---:B-1----:R-:W-:Y:S02]  /*05a0*/  IMAD R5, R0.reuse, 0xa0, RZ ;  /* 0x000000a000057824 */ /* 0x042fe400078e02ff */
[C---:B------:R-:W-:Y:S01]  /*05b0*/  IMAD R11, R0.reuse, 0xb0, RZ ;  /* 0x000000b0000b7824 */ /* 0x040fe200078e02ff */
[----:B-----5:R1:W-:Y:S02]  /*05c0*/  STL [R1+0x3cc], R16 ;  /* 0x0003cc1001007387 */ /* 0x0203e40000100800 */
[----:B------:R-:W-:Y:S01]  /*05d0*/  IADD3 R2, P0, R5, R26, RZ ;  /* 0x0000001a05027210 */ /* 0x000fe20007f1e0ff */
[----:B0-----:R-:W-:-:S03]  /*05e0*/  IMAD R8, R0, 0x140, RZ ;  /* 0x0000014000087824 */ /* 0x001fc600078e02ff */
[-C--:B------:R-:W-:Y:S01]  /*05f0*/  LEA.HI.X.SX32 R3, R10, R27.reuse, 0x1, P0 ;  /* 0x0000001b0a037211 */ /* 0x080fe200000f0eff */
[C---:B------:R-:W-:Y:S01]  /*0600*/  IMAD R6, R0.reuse, 0x150, RZ ;  /* 0x0000015000067824 */ /* 0x040fe200078e02ff */
[-C--:B------:R-:W-:Y:S01]  /*0610*/  IADD3 R4, P0, R11, R26.reuse, RZ ;  /* 0x0000001a0b047210 */ /* 0x080fe20007f1e0ff */
[----:B------:R-:W-:Y:S01]  /*0620*/  IMAD R7, R0, 0x160, RZ ;  /* 0x0000016000077824 */ /* 0x000fe200078e02ff */
[-C--:B------:R-:W-:Y:S01]  /*0630*/  IADD3 R8, P1, R8, R26.reuse, RZ ;  /* 0x0000001a08087210 */ /* 0x080fe20007f3e0ff */
[----:B------:R-:W-:Y:S01]  /*0640*/  IMAD R13, R0, 0xa8, RZ ;  /* 0x000000a8000d7824 */ /* 0x000fe200078e02ff */
[----:B------:R0:W5:Y:S02]  /*0650*/  LDG.E.U16 R29, [R2.64] ;  /* 0x00000006021d7981 */ /* 0x000164000c1e1500 */
[----:B------:R-:W-:Y:S02]  /*0660*/  LEA.HI.X.SX32 R9, R5, R27, 0x1, P1 ;  /* 0x0000001b05097211 */ /* 0x000fe400008f0eff */
[----:B------:R-:W-:Y:S01]  /*0670*/  IADD3 R6, P2, R6, R26, RZ ;  /* 0x0000001a06067210 */ /* 0x000fe20007f5e0ff */
[----:B------:R-:W-:-:S02]  /*0680*/  IMAD R20, R0, 0xb8, RZ ;  /* 0x000000b800147824 */ /* 0x000fc400078e02ff */
[----:B-1----:R1:W5:Y:S01]  /*0690*/  LDG.E.U16 R16, [R8.64] ;  /* 0x0000000608107981 */ /* 0x002362000c1e1500 */
[----:B0-----:R-:W-:Y:S02]  /*06a0*/  IADD3 R2, P1, R7, R26, RZ ;  /* 0x0000001a07027210 */ /* 0x001fe40007f3e0ff */
[-C--:B------:R-:W-:Y:S02]  /*06b0*/  LEA.HI.X.SX32 R7, R13, R27.reuse, 0x1, P2 ;  /* 0x0000001b0d077211 */ /* 0x080fe400010f0eff */
[----:B------:R-:W-:Y:S01]  /*06c0*/  LEA.HI.X.SX32 R3, R11, R27, 0x1, P1 ;  /* 0x0000001b0b037211 */ /* 0x000fe200008f0eff */
[C---:B------:R-:W-:Y:S02]  /*06d0*/  IMAD R13, R0.reuse, 0x18, RZ ;  /* 0x00000018000d7824 */ /* 0x040fe400078e02ff */
[C---:B-1----:R-:W-:Y:S01]  /*06e0*/  IMAD R9, R0.reuse, 0x180, RZ ;  /* 0x0000018000097824 */ /* 0x042fe200078e02ff */
[----:B---3--:R0:W-:Y:S02]  /*06f0*/  STL [R1+0x3c8], R12 ;  /* 0x0003c80c01007387 */ /* 0x0081e40000100800 */
[----:B0-----:R-:W-:-:S05]  /*0700*/  IMAD R12, R0, 0x58, RZ ;  /* 0x00000058000c7824 */ /* 0x001fca00078e02ff */
[----:B------:R-:W-:Y:S01]  /*0710*/  LEA.HI.X.SX32 R5, R12, R27, 0x1, P0 ;  /* 0x0000001b0c057211 */ /* 0x000fe200000f0eff */
[----:B------:R0:W-:Y:S04]  /*0720*/  STL [R1+0x3c4], R15 ;  /* 0x0003c40f01007387 */ /* 0x0001e80000100800 */
[----:B------:R1:W3:Y:S04]  /*0730*/  LDG.E.U16 R28, [R4.64] ;  /* 0x00000006041c7981 */ /* 0x0002e8000c1e1500 */
[----:B----4-:R4:W-:Y:S04]  /*0740*/  STL [R1], R14 ;  /* 0x0000000e01007387 */ /* 0x0109e80000100800 */
[----:B0-----:R0:W3:Y:S01]  /*0750*/  LDG.E.U16 R15, [R6.64] ;  /* 0x00000006060f7981 */ /* 0x0010e2000c1e1500 */
[----:B-1----:R-:W-:-:S03]  /*0760*/  IMAD R4, R0, 0x170, RZ ;  /* 0x0000017000047824 */ /* 0x002fc600078e02ff */
[----:B----4-:R1:W4:Y:S01]  /*0770*/  LDG.E.U16 R14, [R2.64] ;  /* 0x00000006020e7981 */ /* 0x010322000c1e1500 */
[----:B0-----:R-:W-:Y:S01]  /*0780*/  IMAD R7, R0, 0x30, RZ ;  /* 0x0000003000077824 */ /* 0x001fe200078e02ff */
[----:B-1----:R-:W-:-:S04]  /*0790*/  IADD3 R2, P1, R4, R26, RZ ;  /* 0x0000001a04027210 */ /* 0x002fc80007f3e0ff */
[-C--:B------:R-:W-:Y:S02]  /*07a0*/  IADD3 R10, P0, R7, R26.reuse, RZ ;  /* 0x0000001a070a7210 */ /* 0x080fe40007f1e0ff */
[-C--:B------:R-:W-:Y:S01]  /*07b0*/  LEA.HI.X.SX32 R3, R20, R27.reuse, 0x1, P1 ;  /* 0x0000001b14037211 */ /* 0x080fe200008f0eff */
[C---:B------:R-:W-:Y:S01]  /*07c0*/  IMAD R12, R0.reuse, 0x60, RZ ;  /* 0x00000060000c7824 */ /* 0x040fe200078e02ff */
[----:B------:R-:W-:Y:S01]  /*07d0*/  LEA.HI.X.SX32 R11, R13, R27, 0x1, P0 ;  /* 0x0000001b0d0b7211 */ /* 0x000fe200000f0eff */
[----:B------:R-:W-:Y:S02]  /*07e0*/  IMAD R4, R0, 0xc0, RZ ;  /* 0x000000c000047824 */ /* 0x000fe400078e02ff */
[----:B------:R0:W3:Y:S01]  /*07f0*/  LDG.E.U16 R5, [R2.64] ;  /* 0x0000000602057981 */ /* 0x0000e2000c1e1500 */
[-C--:B------:R-:W-:Y:S02]  /*0800*/  IADD3 R8, P1, R12, R26.reuse, RZ ;  /* 0x0000001a0c087210 */ /* 0x080fe40007f3e0ff */
[----:B------:R-:W-:-:S02]  /*0810*/  IADD3 R6, P2, R4, R26, RZ ;  /* 0x0000001a04067210 */ /* 0x000fc40007f5e0ff */
[----:B0-----:R-:W-:Y:S02]  /*0820*/  IADD3 R2, P0, R9, R26, RZ ;  /* 0x0000001a09027210 */ /* 0x001fe40007f1e0ff */
[-C--:B------:R-:W-:Y:S02]  /*0830*/  LEA.HI.X.SX32 R9, R7, R27.reuse, 0x1, P1 ;  /* 0x0000001b07097211 */ /* 0x080fe400008f0eff */
[-C--:B------:R-:W-:Y:S01]  /*0840*/  LEA.HI.X.SX32 R3, R4, R27.reuse, 0x1, P0 ;  /* 0x0000001b04037211 */ /* 0x080fe200000f0eff */
[----:B--2---:R0:W-:Y:S01]  /*0850*/  STL [R1+0x3c0], R25 ;  /* 0x0003c01901007387 */ /* 0x0041e20000100800 */
[----:B------:R-:W-:-:S03]  /*0860*/  LEA.HI.X.SX32 R7, R12, R27, 0x1, P2 ;  /* 0x0000001b0c077211 */ /* 0x000fc600010f0eff */
[----:B------:R1:W2:Y:S04]  /*0870*/  LDG.E.U16 R4, [R2.64] ;  /* 0x0000000602047981 */ /* 0x0002a8000c1e1500 */
[----:B------:R5:W-:Y:S01]  /*0880*/  STL [R1+0x3bc], R24 ;  /* 0x0003bc1801007387 */ /* 0x000be20000100800 */
[C---:B------:R-:W-:Y:S02]  /*0890*/  IMAD R12, R0.reuse, 0xc8, RZ ;  /* 0x000000c8000c7824 */ /* 0x040fe400078e02ff */
[C---:B------:R-:W-:Y:S01]  /*08a0*/  IMAD R13, R0.reuse, 0x68, RZ ;  /* 0x00000068000d7824 */ /* 0x040fe200078e02ff */
[----:B0-----:R0:W2:Y:S01]  /*08b0*/  LDG.E.U16 R25, [R10.64] ;  /* 0x000000060a197981 */ /* 0x0010a2000c1e1500 */
[----:B-1----:R-:W-:-:S03]  /*08c0*/  IMAD R2, R0, 0x190, RZ ;  /* 0x0000019000027824 */ /* 0x002fc600078e02ff */
[----:B-----5:R1:W5:Y:S02]  /*08d0*/  LDG.E.U16 R24, [R8.64] ;  /* 0x0000000608187981 */ /* 0x020364000c1e1500 */
[----:B------:R-:W-:Y:S02]  /*08e0*/  IADD3 R2, P1, R2, R26, RZ ;  /* 0x0000001a02027210 */ /* 0x000fe40007f3e0ff */
[----:B------:R0:W-:Y:S01]  /*08f0*/  STL [R1+0x3b8], R23 ;  /* 0x0003b81701007387 */ /* 0x0001e20000100800 */
[----:B-1----:R-:W-:-:S03]  /*0900*/  IMAD R8, R0, 0x1a0, RZ ;  /* 0x000001a000087824 */ /* 0x002fc600078e02ff */
[----:B0-----:R0:W2:Y:S02]  /*0910*/  LDG.E.U16 R23, [R6.64] ;  /* 0x0000000606177981 */ /* 0x0010a4000c1e1500 */
[----:B------:R-:W-:Y:S02]  /*0920*/  IADD3 R8, P2, R8, R26, RZ ;  /* 0x0000001a08087210 */ /* 0x000fe40007f5e0ff */
[----:B------:R-:W-:Y:S01]  /*0930*/  LEA.HI.X.SX32 R3, R12, R27, 0x1, P1 ;  /* 0x0000001b0c037211 */ /* 0x000fe200008f0eff */
[C---:B------:R-:W-:Y:S01]  /*0940*/  IMAD R10, R0.reuse, 0xd8, RZ ;  /* 0x000000d8000a7824 */ /* 0x040fe200078e02ff */
[----:B------:R1:W-:Y:S04]  /*0950*/  STL [R1+0x8], R21 ;  /* 0x0000081501007387 */ /* 0x0003e80000100800 */
[----:B------:R1:W2:Y:S01]  /*0960*/  LDG.E.U16 R3, [R2.64] ;  /* 0x0000000602037981 */ /* 0x0002a2000c1e1500 */
[----:B0-----:R-:W-:-:S02]  /*0970*/  IMAD R7, R0, 0xd0, RZ ;  /* 0x000000d000077824 */ /* 0x001fc400078e02ff */
[----:B------:R-:W-:-:S03]  /*0980*/  IMAD R6, R0, 0x1b0, RZ ;  /* 0x000001b000067824 */ /* 0x000fc600078e02ff */
[CC--:B------:R-:W-:Y:S02]  /*0990*/  IADD3 R20, P0, R7.reuse, R26.reuse, RZ ;  /* 0x0000001a07147210 */ /* 0x0c0fe40007f1e0ff */
[-C--:B------:R-:W-:Y:S02]  /*09a0*/  LEA.HI.X.SX32 R9, R7, R27.reuse, 0x1, P2 ;  /* 0x0000001b07097211 */ /* 0x080fe400010f0eff */
[----:B------:R-:W-:Y:S02]  /*09b0*/  IADD3 R6, P1, R6, R26, RZ ;  /* 0x0000001a06067210 */ /* 0x000fe40007f3e0ff */
[-C--:B-1----:R-:W-:Y:S01]  /*09c0*/  LEA.HI.X.SX32 R21, R13, R27.reuse, 0x1, P0 ;  /* 0x0000001b0d157211 */ /* 0x082fe200000f0eff */
[----:B------:R0:W2:Y:S01]  /*09d0*/  LDG.E.U16 R2, [R8.64] ;  /* 0x0000000608027981 */ /* 0x0000a2000c1e1500 */
[----:B------:R-:W-:-:S03]  /*09e0*/  LEA.HI.X.SX32 R7, R10, R27, 0x1, P1 ;  /* 0x0000001b0a077211 */ /* 0x000fc600008f0eff */
[----:B------:R1:W2:Y:S04]  /*09f0*/  LDG.E.U16 R20, [R20.64] ;  /* 0x0000000614147981 */ /* 0x0002a8000c1e1500 */
[----:B------:R1:W2:Y:S01]  /*0a00*/  LDG.E.U16 R11, [R6.64] ;  /* 0x00000006060b7981 */ /* 0x0002a2000c1e1500 */
[C---:B0-----:R-:W-:Y:S02]  /*0a10*/  IMAD R9, R0.reuse, 0x70, RZ ;  /* 0x0000007000097824 */ /* 0x041fe400078e02ff */
[----:B-1----:R-:W-:-:S03]  /*0a20*/  IMAD R21, R0, 0x38, RZ ;  /* 0x0000003800157824 */ /* 0x002fc600078e02ff */
[----:B------:R-:W-:-:S04]  /*0a30*/  IADD3 R6, P0, R9, R26, RZ ;  /* 0x0000001a09067210 */ /* 0x000fc80007f1e0ff */
[----:B------:R-:W-:-:S06]  /*0a40*/  LEA.HI.X.SX32 R7, R21, R27, 0x1, P0 ;  /* 0x0000001b15077211 */ /* 0x000fcc00000f0eff */
[----:B------:R0:W3:Y:S01]  /*0a50*/  LDG.E.U16 R7, [R6.64] ;  /* 0x0000000606077981 */ /* 0x0000e2000c1e1500 */
[C---:B------:R-:W-:Y:S02]  /*0a60*/  IMAD R13, R0.reuse, 0xe0, RZ ;  /* 0x000000e0000d7824 */ /* 0x040fe400078e02ff */
[----:B------:R-:W-:-:S03]  /*0a70*/  IMAD R8, R0, 0x1c0, RZ ;  /* 0x000001c000087824 */ /* 0x000fc600078e02ff */
[-C--:B------:R-:W-:Y:S02]  /*0a80*/  IADD3 R10, P1, R13, R26.reuse, RZ ;  /* 0x0000001a0d0a7210 */ /* 0x080fe40007f3e0ff */
[----:B------:R-:W-:Y:S01]  /*0a90*/  IADD3 R8, P2, R8, R26, RZ ;  /* 0x0000001a08087210 */ /* 0x000fe20007f5e0ff */
[C---:B------:R-:W-:Y:S02]  /*0aa0*/  IMAD R12, R0.reuse, 0x1d0, RZ ;  /* 0x000001d0000c7824 */ /* 0x040fe400078e02ff */
[----:B------:R-:W-:-:S03]  /*0ab0*/  IMAD R21, R0, 0xe8, RZ ;  /* 0x000000e800157824 */ /* 0x000fc600078e02ff */
[----:B------:R-:W-:Y:S01]  /*0ac0*/  IADD3 R12, P0, R12, R26, RZ ;  /* 0x0000001a0c0c7210 */ /* 0x000fe20007f1e0ff */
[----:B--2---:R1:W-:Y:S02]  /*0ad0*/  STL [R1+0x3b4], R11 ;  /* 0x0003b40b01007387 */ /* 0x0043e40000100800 */
[-C--:B-1----:R-:W-:Y:S02]  /*0ae0*/  LEA.HI.X.SX32 R11, R9, R27.reuse, 0x1, P1 ;  /* 0x0000001b090b7211 */ /* 0x082fe400008f0eff */
[----:B------:R-:W-:-:S03]  /*0af0*/  LEA.HI.X.SX32 R9, R13, R27, 0x1, P2 ;  /* 0x0000001b0d097211 */ /* 0x000fc600010f0eff */
[----:B0-----:R0:W2:Y:S04]  /*0b00*/  LDG.E.U16 R6, [R10.64] ;  /* 0x000000060a067981 */ /* 0x0010a8000c1e1500 */
[----:B---3--:R1:W-:Y:S04]  /*0b10*/  STL [R1+0x3b0], R7 ;  /* 0x0003b00701007387 */ /* 0x0083e80000100800 */
[----:B-1----:R1:W3:Y:S01]  /*0b20*/  LDG.E.U16 R7, [R8.64] ;  /* 0x0000000608077981 */ /* 0x0022e2000c1e1500 */
[----:B------:R-:W-:-:S05]  /*0b30*/  LEA.HI.X.SX32 R13, R21, R27, 0x1, P0 ;  /* 0x0000001b150d7211 */ /* 0x000fca00000f0eff */
[----:B0-----:R0:W4:Y:S01]  /*0b40*/  LDG.E.U16 R11, [R12.64] ;  /* 0x000000060c0b7981 */ /* 0x001122000c1e1500 */
[C---:B-1----:R-:W-:Y:S02]  /*0b50*/  IMAD R9, R0.reuse, 0xf0, RZ ;  /* 0x000000f000097824 */ /* 0x042fe400078e02ff */
[C---:B------:R-:W-:Y:S02]  /*0b60*/  IMAD R8, R0.reuse, 0x1e0, RZ ;  /* 0x000001e000087824 */ /* 0x040fe400078e02ff */
[----:B0-----:R-:W-:-:S03]  /*0b70*/  IMAD R13, R0, 0x78, RZ ;  /* 0x00000078000d7824 */ /* 0x001fc600078e02ff */
[----:B------:R-:W-:Y:S01]  /*0b80*/  IADD3 R8, P1, R8, R26, RZ ;  /* 0x0000001a08087210 */ /* 0x000fe20007f3e0ff */
[C---:B------:R-:W-:Y:S02]  /*0b90*/  IMAD R10, R0.reuse, 0x1f0, RZ ;  /* 0x000001f0000a7824 */ /* 0x040fe400078e02ff */
[----:B------:R-:W-:-:S03]  /*0ba0*/  IMAD R21, R0, 0xf8, RZ ;  /* 0x000000f800157824 */ /* 0x000fc600078e02ff */
[-C--:B------:R-:W-:Y:S01]  /*0bb0*/  IADD3 R10, P2, R10, R26.reuse, RZ ;  /* 0x0000001a0a0a7210 */ /* 0x080fe20007f5e0ff */
[----:B------:R-:W-:Y:S01]  /*0bc0*/  IMAD R12, R0, 0x102, RZ ;  /* 0x00000102000c7824 */ /* 0x000fe200078e02ff */
[----:B---3--:R-:W-:Y:S04]  /*0bd0*/  STL [R1+0x3a8], R7 ;  /* 0x0003a80701007387 */ /* 0x008fe80000100800 */
[----:B--2---:R0:W-:Y:S02]  /*0be0*/  STL [R1+0x3ac], R6 ;  /* 0x0003ac0601007387 */ /* 0x0041e40000100800 */
[----:B0-----:R-:W-:-:S04]  /*0bf0*/  IADD3 R6, P0, R9, R26, RZ ;  /* 0x0000001a09067210 */ /* 0x001fc80007f1e0ff */
[-C--:B------:R-:W-:Y:S02]  /*0c00*/  LEA.HI.X.SX32 R7, R13, R27.reuse, 0x1, P0 ;  /* 0x0000001b0d077211 */ /* 0x080fe400000f0eff */
[----:B------:R-:W-:-:S03]  /*0c10*/  LEA.HI.X.SX32 R9, R9, R27, 0x1, P1 ;  /* 0x0000001b09097211 */ /* 0x000fc600008f0eff */
[----:B------:R0:W2:Y:S04]  /*0c20*/  LDG.E.U16 R6, [R6.64] ;  /* 0x0000000606067981 */ /* 0x0000a8000c1e1500 */
[----:B------:R1:W3:Y:S04]  /*0c30*/  LDG.E.U16 R8, [R8.64] ;  /* 0x0000000608087981 */ /* 0x0002e8000c1e1500 */
[----:B----4-:R4:W-:Y:S02]  /*0c40*/  STL [R1+0x3a4], R11 ;  /* 0x0003a40b01007387 */ /* 0x0109e40000100800 */
[----:B----4-:R-:W-:-:S06]  /*0c50*/  LEA.HI.X.SX32 R11, R21, R27, 0x1, P2 ;  /* 0x0000001b150b7211 */ /* 0x010fcc00010f0eff */
[----:B------:R4:W5:Y:S01]  /*0c60*/  LDG.E.U16 R11, [R10.64] ;  /* 0x000000060a0b7981 */ /* 0x000962000c1e1500 */
[----:B------:R-:W-:Y:S01]  /*0c70*/  IMAD R13, R0, 0x81, RZ ;  /* 0x00000081000d7824 */ /* 0x000fe200078e02ff */
[----:B------:R-:W-:-:S04]  /*0c80*/  IADD3 R12, P0, R12, R26, RZ ;  /* 0x0000001a0c0c7210 */ /* 0x000fc80007f1e0ff */
[----:B------:R-:W-:-:S05]  /*0c90*/  LEA.HI.X.SX32 R13, R13, R27, 0x1, P0 ;  /* 0x0000001b0d0d7211 */ /* 0x000fca00000f0eff */
[----:B------:R4:W5:Y:S01]  /*0ca0*/  LDG.E.U16 R21, [R12.64] ;  /* 0x000000060c157981 */ /* 0x000962000c1e1500 */
[C---:B0-----:R-:W-:Y:S02]  /*0cb0*/  IMAD R7, R0.reuse, 0x89, RZ ;  /* 0x0000008900077824 */ /* 0x041fe400078e02ff */
[C---:B-1----:R-:W-:Y:S02]  /*0cc0*/  IMAD R9, R0.reuse, 0x91, RZ ;  /* 0x0000009100097824 */ /* 0x042fe400078e02ff */
[----:B----4-:R-:W-:-:S05]  /*0cd0*/  IMAD R10, R0, 0x132, RZ ;  /* 0x00000132000a7824 */ /* 0x010fca00078e02ff */
[----:B------:R-:W-:Y:S01]  /*0ce0*/  IADD3 R10, P2, R10, R26, RZ ;  /* 0x0000001a0a0a7210 */ /* 0x000fe20007f5e0ff */
[C---:B------:R-:W-:Y:S02]  /*0cf0*/  IMAD R12, R0.reuse, 0x142, RZ ;  /* 0x00000142000c7824 */ /* 0x040fe400078e02ff */
[C---:B------:R-:W-:Y:S01]  /*0d00*/  IMAD R13, R0.reuse, 0xa1, RZ ;  /* 0x000000a1000d7824 */ /* 0x040fe200078e02ff */
[----:B--2---:R0:W-:Y:S04]  /*0d10*/  STL [R1+0x3a0], R6 ;  /* 0x0003a00601007387 */ /* 0x0041e80000100800 */
[----:B---3--:R1:W-:Y:S01]  /*0d20*/  STL [R1+0x39c], R8 ;  /* 0x00039c0801007387 */ /* 0x0083e20000100800 */
[C---:B0-----:R-:W-:Y:S02]  /*0d30*/  IMAD R6, R0.reuse, 0x112, RZ ;  /* 0x0000011200067824 */ /* 0x041fe400078e02ff */
[----:B-1----:R-:W-:-:S03]  /*0d40*/  IMAD R8, R0, 0x122, RZ ;  /* 0x0000012200087824 */ /* 0x002fc600078e02ff */
[----:B------:R-:W-:-:S04]  /*0d50*/  IADD3 R6, P0, R6, R26, RZ ;  /* 0x0000001a06067210 */ /* 0x000fc80007f1e0ff */
[----:B------:R-:W-:Y:S02]  /*0d60*/  LEA.HI.X.SX32 R7, R7, R27, 0x1, P0 ;  /* 0x0000001b07077211 */ /* 0x000fe400000f0eff */
[----:B------:R-:W-:-:S03]  /*0d70*/  IADD3 R8, P1, R8, R26, RZ ;  /* 0x0000001a08087210 */ /* 0x000fc60007f3e0ff */
[----:B------:R0:W2:Y:S01]  /*0d80*/  LDG.E.U16 R6, [R6.64] ;  /* 0x0000000606067981 */ /* 0x0000a2000c1e1500 */
[----:B------:R-:W-:-:S05]  /*0d90*/  LEA.HI.X.SX32 R9, R9, R27, 0x1, P1 ;  /* 0x0000001b09097211 */ /* 0x000fca00008f0eff */
[----:B------:R1:W3:Y:S04]  /*0da0*/  LDG.E.U16 R8, [R8.64] ;  /* 0x0000000608087981 */ /* 0x0002e8000c1e1500 */
[----:B-----5:R4:W-:Y:S02]  /*0db0*/  STL [R1+0x398], R11 ;  /* 0x0003980b01007387 */ /* 0x0209e40000100800 */
[----:B----4-:R-:W-:-:S05]  /*0dc0*/  IMAD R11, R0, 0x99, RZ ;  /* 0x00000099000b7824 */ /* 0x010fca00078e02ff */
[----:B------:R-:W-:-:S06]  /*0dd0*/  LEA.HI.X.SX32 R11, R11, R27, 0x1, P2 ;  /* 0x0000001b0b0b7211 */ /* 0x000fcc00010f0eff */
[----:B------:R4:W5:Y:S01]  /*0de0*/  LDG.E.U16 R11, [R10.64] ;  /* 0x000000060a0b7981 */ /* 0x000962000c1e1500 */
[----:B------:R-:W-:-:S04]  /*0df0*/  IADD3 R12, P0, R12, R26, RZ ;  /* 0x0000001a0c0c7210 */ /* 0x000fc80007f1e0ff */
[----:B------:R-:W-:Y:S01]  /*0e00*/  LEA.HI.X.SX32 R13, R13, R27, 0x1, P0 ;  /* 0x0000001b0d0d7211 */ /* 0x000fe200000f0eff */
[----:B------:R0:W-:Y:S04]  /*0e10*/  STL [R1+0x394], R21 ;  /* 0x0003941501007387 */ /* 0x0001e80000100800 */
[----:B0-----:R0:W5:Y:S01]  /*0e20*/  LDG.E.U16 R21, [R12.64] ;  /* 0x000000060c157981 */ /* 0x001162000c1e1500 */
[C---:B------:R-:W-:Y:S02]  /*0e30*/  IMAD R7, R0.reuse, 0xa9, RZ ;  /* 0x000000a900077824 */ /* 0x040fe400078e02ff */
[C---:B-1----:R-:W-:Y:S02]  /*0e40*/  IMAD R9, R0.reuse, 0xb1, RZ ;  /* 0x000000b100097824 */ /* 0x042fe400078e02ff */
[----:B----4-:R-:W-:-:S05]  /*0e50*/  IMAD R10, R0, 0x172, RZ ;  /* 0x00000172000a7824 */ /* 0x010fca00078e02ff */
[----:B------:R-:W-:Y:S01]  /*0e60*/  IADD3 R10, P2, R10, R26, RZ ;  /* 0x0000001a0a0a7210 */ /* 0x000fe20007f5e0ff */
[C---:B0-----:R-:W-:Y:S02]  /*0e70*/  IMAD R12, R0.reuse, 0x182, RZ ;  /* 0x00000182000c7824 */ /* 0x041fe400078e02ff */
[C---:B------:R-:W-:Y:S01]  /*0e80*/  IMAD R13, R0.reuse, 0xc1, RZ ;  /* 0x000000c1000d7824 */ /* 0x040fe200078e02ff */
[----:B--2---:R0:W-:Y:S04]  /*0e90*/  STL [R1+0x390], R6 ;  /* 0x0003900601007387 */ /* 0x0041e80000100800 */
[----:B---3--:R1:W-:Y:S01]  /*0ea0*/  STL [R1+0x38c], R8 ;  /* 0x00038c0801007387 */ /* 0x0083e20000100800 */
[----:B0-----:R-:W-:-:S05]  /*0eb0*/  IMAD R6, R0, 0x152, RZ ;  /* 0x0000015200067824 */ /* 0x001fca00078e02ff */
[----:B------:R-:W-:Y:S01]  /*0ec0*/  IADD3 R6, P0, R6, R26, RZ ;  /* 0x0000001a06067210 */ /* 0x000fe20007f1e0ff */
[----:B-1----:R-:W-:-:S03]  /*0ed0*/  IMAD R8, R0, 0x162, RZ ;  /* 0x0000016200087824 */ /* 0x002fc600078e02ff */
[----:B------:R-:W-:Y:S02]  /*0ee0*/  LEA.HI.X.SX32 R7, R7, R27, 0x1, P0 ;  /* 0x0000001b07077211 */ /* 0x000fe400000f0eff */
[----:B------:R-:W-:-:S03]  /*0ef0*/  IADD3 R8, P1, R8, R26, RZ ;  /* 0x0000001a08087210 */ /* 0x000fc60007f3e0ff */
[----:B------:R0:W2:Y:S01]  /*0f00*/  LDG.E.U16 R6, [R6.64] ;  /* 0x0000000606067981 */ /* 0x0000a2000c1e1500 */
[----:B------:R-:W-:-:S05]  /*0f10*/  LEA.HI.X.SX32 R9, R9, R27, 0x1, P1 ;  /* 0x0000001b09097211 */ /* 0x000fca00008f0eff */
[----:B------:R1:W3:Y:S04]  /*0f20*/  LDG.E.U16 R8, [R8.64] ;  /* 0x0000000608087981 */ /* 0x0002e8000c1e1500 */
[----:B-----5:R4:W-:Y:S02]  /*0f30*/  STL [R1+0x388], R11 ;  /* 0x0003880b01007387 */ /* 0x0209e40000100800 */
[----:B----4-:R-:W-:-:S05]  /*0f40*/  IMAD R11, R0, 0xb9, RZ ;  /* 0x000000b9000b7824 */ /* 0x010fca00078e02ff */
[----:B------:R-:W-:Y:S02]  /*0f50*/  LEA.HI.X.SX32 R11, R11, R27, 0x1, P2 ;  /* 0x0000001b0b0b7211 */ /* 0x000fe400010f0eff */
[----:B------:R-:W-:-:S04]  /*0f60*/  IADD3 R12, P0, R12, R26, RZ ;  /* 0x0000001a0c0c7210 */ /* 0x000fc80007f1e0ff */
[----:B------:R4:W5:Y:S01]  /*0f70*/  LDG.E.U16 R11, [R10.64] ;  /* 0x000000060a0b7981 */ /* 0x000962000c1e1500 */
[----:B------:R-:W-:-:S03]  /*0f80*/  LEA.HI.X.SX32 R13, R13, R27, 0x1, P0 ;  /* 0x0000001b0d0d7211 */ /* 0x000fc600000f0eff */
[----:B------:R0:W-:Y:S04]  /*0f90*/  STL [R1+0x384], R21 ;  /* 0x0003841501007387 */ /* 0x0001e80000100800 */
[----:B0-----:R0:W5:Y:S01]  /*0fa0*/  LDG.E.U16 R21, [R12.64] ;  /* 0x000000060c157981 */ /* 0x001162000c1e1500 */
[C---:B------:R-:W-:Y:S02]  /*0fb0*/  IMAD R7, R0.reuse, 0xc9, RZ ;  /* 0x000000c900077824 */ /* 0x040fe400078e02ff */
[C---:B-1----:R-:W-:Y:S02]  /*0fc0*/  IMAD R9, R0.reuse, 0xd1, RZ ;  /* 0x000000d100097824 */ /* 0x042fe400078e02ff */
[C---:B----4-:R-:W-:Y:S02]  /*0fd0*/  IMAD R10, R0.reuse, 0x1b2, RZ ;  /* 0x000001b2000a7824 */ /* 0x050fe400078e02ff */
[----:B0-----:R-:W-:-:S03]  /*0fe0*/  IMAD R12, R0, 0x1c2, RZ ;  /* 0x000001c2000c7824 */ /* 0x001fc600078e02ff */
[----:B------:R-:W-:Y:S01]  /*0ff0*/  IADD3 R10, P2, R10, R26, RZ ;  /* 0x0000001a0a0a7210 */ /* 0x000fe20007f5e0ff */
        /* <DEDUP_REMOVED lines=11> */
[----:B-----5:R4:W-:Y:S01]  /*10b0*/  STL [R1+0x378], R11 ;  /* 0x0003780b01007387 */ /* 0x0209e20000100800 */
[----:B------:R-:W-:Y:S01]  /*10c0*/  IADD3 R12, P0, R12, R26, RZ ;  /* 0x0000001a0c0c7210 */ /* 0x000fe20007f1e0ff */
[----:B----4-:R-:W-:Y:S02]  /*10d0*/  IMAD R11, R0, 0xd9, RZ ;  /* 0x000000d9000b7824 */ /* 0x010fe400078e02ff */
[----:B------:R4:W-:Y:S03]  /*10e0*/  STL [R1+0x374], R21 ;  /* 0x0003741501007387 */ /* 0x0009e60000100800 */
[----:B------:R-:W-:-:S02]  /*10f0*/  LEA.HI.X.SX32 R11, R11, R27, 0x1, P2 ;  /* 0x0000001b0b0b7211 */ /* 0x000fc400010f0eff */
[----:B------:R-:W-:-:S03]  /*1100*/  LEA.HI.X.SX32 R13, R13, R27, 0x1, P0 ;  /* 0x0000001b0d0d7211 */ /* 0x000fc600000f0eff */
[----:B----4-:R4:W5:Y:S04]  /*1110*/  LDG.E.U16 R21, [R10.64] ;  /* 0x000000060a157981 */ /* 0x010968000c1e1500 */
[----:B------:R4:W5:Y:S01]  /*1120*/  LDG.E.U16 R12, [R12.64] ;  /* 0x000000060c0c7981 */ /* 0x000962000c1e1500 */
[C---:B0-----:R-:W-:Y:S02]  /*1130*/  IMAD R7, R0.reuse, 0xe9, RZ ;  /* 0x000000e900077824 */ /* 0x041fe400078e02ff */
[C---:B-1----:R-:W-:Y:S02]  /*1140*/  IMAD R9, R0.reuse, 0xf1, RZ ;  /* 0x000000f100097824 */ /* 0x042fe400078e02ff */
[C---:B----4-:R-:W-:Y:S02]  /*1150*/  IMAD R10, R0.reuse, 0x1f2, RZ ;  /* 0x000001f2000a7824 */ /* 0x050fe400078e02ff */
[----:B------:R-:W-:-:S03]  /*1160*/  IMAD R11, R0, 0xf9, RZ ;  /* 0x000000f9000b7824 */ /* 0x000fc600078e02ff */
[----:B------:R-:W-:-:S04]  /*1170*/  IADD3 R10, P2, R10, R26, RZ ;  /* 0x0000001a0a0a7210 */ /* 0x000fc80007f5e0ff */
[----:B------:R-:W-:-:S06]  /*1180*/  LEA.HI.X.SX32 R11, R11, R27, 0x1, P2 ;  /* 0x0000001b0b0b7211 */ /* 0x000fcc00010f0eff */
[----:B------:R0:W4:Y:S01]  /*1190*/  LDG.E.U16 R11, [R10.64] ;  /* 0x000000060a0b7981 */ /* 0x000122000c1e1500 */
[----:B------:R-:W-:-:S03]  /*11a0*/  IMAD R13, R0, 0x11, RZ ;  /* 0x00000011000d7824 */ /* 0x000fc600078e02ff */
[----:B--2---:R1:W-:Y:S04]  /*11b0*/  STL [R1+0x370], R6 ;  /* 0x0003700601007387 */ /* 0x0043e80000100800 */
[----:B---3--:R2:W-:Y:S01]  /*11c0*/  STL [R1+0x36c], R8 ;  /* 0x00036c0801007387 */ /* 0x0085e20000100800 */
[----:B-1----:R-:W-:-:S05]  /*11d0*/  IMAD R6, R0, 0x1d2, RZ ;  /* 0x000001d200067824 */ /* 0x002fca00078e02ff */
[----:B------:R-:W-:Y:S01]  /*11e0*/  IADD3 R6, P0, R6, R26, RZ ;  /* 0x0000001a06067210 */ /* 0x000fe20007f1e0ff */
[----:B--2---:R-:W-:-:S03]  /*11f0*/  IMAD R8, R0, 0x1e2, RZ ;  /* 0x000001e200087824 */ /* 0x004fc600078e02ff */
[----:B------:R-:W-:Y:S02]  /*1200*/  LEA.HI.X.SX32 R7, R7, R27, 0x1, P0 ;  /* 0x0000001b07077211 */ /* 0x000fe400000f0eff */
[----:B------:R-:W-:-:S03]  /*1210*/  IADD3 R8, P1, R8, R26, RZ ;  /* 0x0000001a08087210 */ /* 0x000fc60007f3e0ff */
[----:B------:R1:W2:Y:S01]  /*1220*/  LDG.E.U16 R6, [R6.64] ;  /* 0x0000000606067981 */ /* 0x0002a2000c1e1500 */
[----:B------:R-:W-:-:S05]  /*1230*/  LEA.HI.X.SX32 R9, R9, R27, 0x1, P1 ;  /* 0x0000001b09097211 */ /* 0x000fca00008f0eff */
[----:B------:R3:W4:Y:S04]  /*1240*/  LDG.E.U16 R8, [R8.64] ;  /* 0x0000000608087981 */ /* 0x000728000c1e1500 */
[----:B-----5:R5:W-:Y:S04]  /*1250*/  STL [R1+0x368], R21 ;  /* 0x0003681501007387 */ /* 0x020be80000100800 */
[----:B------:R0:W-:Y:S01]  /*1260*/  STL [R1+0x364], R12 ;  /* 0x0003640c01007387 */ /* 0x0001e20000100800 */
[----:B-----5:R-:W-:-:S05]  /*1270*/  IMAD R21, R0, 0x22, RZ ;  /* 0x0000002200157824 */ /* 0x020fca00078e02ff */
[----:B0-----:R-:W-:-:S04]  /*1280*/  IADD3 R12, P0, R21, R26, RZ ;  /* 0x0000001a150c7210 */ /* 0x001fc80007f1e0ff */
[----:B------:R-:W-:-:S05]  /*1290*/  LEA.HI.X.SX32 R13, R13, R27, 0x1, P0 ;  /* 0x0000001b0d0d7211 */ /* 0x000fca00000f0eff */
[----:B------:R0:W5:Y:S01]  /*12a0*/  LDG.E.U16 R21, [R12.64] ;  /* 0x000000060c157981 */ /* 0x000162000c1e1500 */
[C---:B-1----:R-:W-:Y:S02]  /*12b0*/  IMAD R7, R0.reuse, 0x19, RZ ;  /* 0x0000001900077824 */ /* 0x042fe400078e02ff */
[C---:B---3--:R-:W-:Y:S02]  /*12c0*/  IMAD R9, R0.reuse, 0x21, RZ ;  /* 0x0000002100097824 */ /* 0x048fe400078e02ff */
[----:B------:R-:W-:-:S05]  /*12d0*/  IMAD R10, R0, 0x52, RZ ;  /* 0x00000052000a7824 */ /* 0x000fca00078e02ff */
[----:B------:R-:W-:Y:S01]  /*12e0*/  IADD3 R10, P2, R10, R26, RZ ;  /* 0x0000001a0a0a7210 */ /* 0x000fe20007f5e0ff */
[C---:B0-----:R-:W-:Y:S02]  /*12f0*/  IMAD R12, R0.reuse, 0x62, RZ ;  /* 0x00000062000c7824 */ /* 0x041fe400078e02ff */
[C---:B------:R-:W-:Y:S01]  /*1300*/  IMAD R13, R0.reuse, 0x31, RZ ;  /* 0x00000031000d7824 */ /* 0x040fe200078e02ff */
[----:B--2---:R0:W-:Y:S04]  /*1310*/  STL [R1+0x360], R6 ;  /* 0x0003600601007387 */ /* 0x0041e80000100800 */
[----:B----4-:R1:W-:Y:S01]  /*1320*/  STL [R1+0x35c], R8 ;  /* 0x00035c0801007387 */ /* 0x0103e20000100800 */
[----:B0-----:R-:W-:-:S05]  /*1330*/  IMAD R6, R0, 0x32, RZ ;  /* 0x0000003200067824 */ /* 0x001fca00078e02ff */
[----:B------:R-:W-:Y:S01]  /*1340*/  IADD3 R6, P0, R6, R26, RZ ;  /* 0x0000001a06067210 */ /* 0x000fe20007f1e0ff */
[----:B-1----:R-:W-:-:S03]  /*1350*/  IMAD R8, R0, 0x42, RZ ;  /* 0x0000004200087824 */ /* 0x002fc600078e02ff */
[-C--:B------:R-:W-:Y:S02]  /*1360*/  LEA.HI.X.SX32 R7, R7, R27.reuse, 0x1, P0 ;  /* 0x0000001b07077211 */ /* 0x080fe400000f0eff */
[----:B------:R-:W-:Y:S01]  /*1370*/  IADD3 R8, P1, R8, R26, RZ ;  /* 0x0000001a08087210 */ /* 0x000fe20007f3e0ff */
[----:B------:R0:W-:Y:S03]  /*1380*/  STL [R1+0x358], R11 ;  /* 0x0003580b01007387 */ /* 0x0001e60000100800 */
[----:B------:R-:W-:Y:S01]  /*1390*/  LEA.HI.X.SX32 R9, R9, R27, 0x1, P1 ;  /* 0x0000001b09097211 */ /* 0x000fe200008f0eff */
[----:B------:R1:W2:Y:S04]  /*13a0*/  LDG.E.U16 R6, [R6.64] ;  /* 0x0000000606067981 */ /* 0x0002a8000c1e1500 */
[----:B------:R3:W4:Y:S01]  /*13b0*/  LDG.E.U16 R8, [R8.64] ;  /* 0x0000000608087981 */ /* 0x000722000c1e1500 */
[----:B0-----:R-:W-:-:S05]  /*13c0*/  IMAD R11, R0, 0x29, RZ ;  /* 0x00000029000b7824 */ /* 0x001fca00078e02ff */
[----:B------:R-:W-:Y:S02]  /*13d0*/  LEA.HI.X.SX32 R11, R11, R27, 0x1, P2 ;  /* 0x0000001b0b0b7211 */ /* 0x000fe400010f0eff */
[----:B------:R-:W-:-:S04]  /*13e0*/  IADD3 R12, P0, R12, R26, RZ ;  /* 0x0000001a0c0c7210 */ /* 0x000fc80007f1e0ff */
[----:B------:R0:W4:Y:S01]  /*13f0*/  LDG.E.U16 R11, [R10.64] ;  /* 0x000000060a0b7981 */ /* 0x000122000c1e1500 */
[----:B------:R-:W-:-:S03]  /*1400*/  LEA.HI.X.SX32 R13, R13, R27, 0x1, P0 ;  /* 0x0000001b0d0d7211 */ /* 0x000fc600000f0eff */
[----:B-----5:R5:W-:Y:S04]  /*1410*/  STL [R1+0x354], R21 ;  /* 0x0003541501007387 */ /* 0x020be80000100800 */
[----:B-----5:R5:W4:Y:S01]  /*1420*/  LDG.E.U16 R21, [R12.64] ;  /* 0x000000060c157981 */ /* 0x020b22000c1e1500 */
[C---:B-1----:R-:W-:Y:S02]  /*1430*/  IMAD R7, R0.reuse, 0x39, RZ ;  /* 0x0000003900077824 */ /* 0x042fe400078e02ff */
[C---:B---3--:R-:W-:Y:S02]  /*1440*/  IMAD R9, R0.reuse, 0x41, RZ ;  /* 0x0000004100097824 */ /* 0x048fe400078e02ff */
[C---:B0-----:R-:W-:Y:S02]  /*1450*/  IMAD R10, R0.reuse, 0x92, RZ ;  /* 0x00000092000a7824 */ /* 0x041fe400078e02ff */
[----:B-----5:R-:W-:-:S03]  /*1460*/  IMAD R12, R0, 0xa2, RZ ;  /* 0x000000a2000c7824 */ /* 0x020fc600078e02ff */
[----:B------:R-:W-:Y:S01]  /*1470*/  IADD3 R10, P2, R10, R26, RZ ;  /* 0x0000001a0a0a7210 */ /* 0x000fe20007f5e0ff */
[C---:B------:R-:W-:Y:S01]  /*1480*/  IMAD R13, R0.reuse, 0x51, RZ ;  /* 0x00000051000d7824 */ /* 0x040fe200078e02ff */
[----:B--2---:R0:W-:Y:S04]  /*1490*/  STL [R1+0x350], R6 ;  /* 0x0003500601007387 */ /* 0x0041e80000100800 */
[----:B----4-:R1:W-:Y:S01]  /*14a0*/  STL [R1+0x34c], R8 ;  /* 0x00034c0801007387 */ /* 0x0103e20000100800 */
[C---:B0-----:R-:W-:Y:S02]  /*14b0*/  IMAD R6, R0.reuse, 0x72, RZ ;  /* 0x0000007200067824 */ /* 0x041fe400078e02ff */
[----:B-1----:R-:W-:-:S03]  /*14c0*/  IMAD R8, R0, 0x82, RZ ;  /* 0x0000008200087824 */ /* 0x002fc600078e02ff */
[----:B------:R-:W-:-:S04]  /*14d0*/  IADD3 R6, P0, R6, R26, RZ ;  /* 0x0000001a06067210 */ /* 0x000fc80007f1e0ff */
[-C--:B------:R-:W-:Y:S02]  /*14e0*/  LEA.HI.X.SX32 R7, R7, R27.reuse, 0x1, P0 ;  /* 0x0000001b07077211 */ /* 0x080fe400000f0eff */
[-C--:B------:R-:W-:Y:S01]  /*14f0*/  IADD3 R8, P1, R8, R26.reuse, RZ ;  /* 0x0000001a08087210 */ /* 0x080fe20007f3e0ff */
[----:B------:R0:W-:Y:S01]  /*1500*/  STL [R1+0x348], R11 ;  /* 0x0003480b01007387 */ /* 0x0001e20000100800 */
[----:B------:R-:W-:Y:S02]  /*1510*/  IADD3 R12, P0, R12, R26, RZ ;  /* 0x0000001a0c0c7210 */ /* 0x000fe40007f1e0ff */
[-C--:B------:R-:W-:Y:S01]  /*1520*/  LEA.HI.X.SX32 R9, R9, R27.reuse, 0x1, P1 ;  /* 0x0000001b09097211 */ /* 0x080fe200008f0eff */
[----:B------:R1:W2:Y:S01]  /*1530*/  LDG.E.U16 R7, [R6.64] ;  /* 0x0000000606077981 */ /* 0x0002a2000c1e1500 */
[----:B0-----:R-:W-:Y:S01]  /*1540*/  IMAD R11, R0, 0x49, RZ ;  /* 0x00000049000b7824 */ /* 0x001fe200078e02ff */
[----:B------:R-:W-:-:S03]  /*1550*/  LEA.HI.X.SX32 R13, R13, R27, 0x1, P0 ;  /* 0x0000001b0d0d7211 */ /* 0x000fc600000f0eff */
[----:B------:R0:W3:Y:S01]  /*1560*/  LDG.E.U16 R9, [R8.64] ;  /* 0x0000000608097981 */ /* 0x0000e2000c1e1500 */
[----:B------:R-:W-:-:S03]  /*1570*/  LEA.HI.X.SX32 R11, R11, R27, 0x1, P2 ;  /* 0x0000001b0b0b7211 */ /* 0x000fc600010f0eff */
[----:B------:R4:W-:Y:S04]  /*1580*/  STL [R1+0x344], R21 ;  /* 0x0003441501007387 */ /* 0x0009e80000100800 */
[----:B------:R5:W3:Y:S04]  /*1590*/  LDG.E.U16 R10, [R10.64] ;  /* 0x000000060a0a7981 */ /* 0x000ae8000c1e1500 */
[----:B----4-:R-:W4:Y:S01]  /*15a0*/  LDG.E.U16 R21, [R12.64] ;  /* 0x000000060c157981 */ /* 0x010f22000c1e1500 */
[C---:B0-----:R-:W-:Y:S02]  /*15b0*/  IMAD R8, R0.reuse, 0xb2, RZ ;  /* 0x000000b200087824 */ /* 0x041fe400078e02ff */
[----:B-1----:R-:W-:-:S02]  /*15c0*/  IMAD R6, R0, 0xc2, RZ ;  /* 0x000000c200067824 */ /* 0x002fc400078e02ff */
[----:B-----5:R-:W-:Y:S01]  /*15d0*/  IMAD R11, R0, 0x61, RZ ;  /* 0x00000061000b7824 */ /* 0x020fe200078e02ff */
[-C--:B------:R-:W-:Y:S02]  /*15e0*/  IADD3 R8, P0, R8, R26.reuse, RZ ;  /* 0x0000001a08087210 */ /* 0x080fe40007f1e0ff */
[----:B------:R-:W-:Y:S01]  /*15f0*/  IADD3 R6, P1, R6, R26, RZ ;  /* 0x0000001a06067210 */ /* 0x000fe20007f3e0ff */
[----:B--2---:R0:W-:Y:S02]  /*1600*/  STL [R1+0x340], R7 ;  /* 0x0003400701007387 */ /* 0x0041e40000100800 */
[----:B0-----:R-:W-:Y:S02]  /*1610*/  IMAD R7, R0, 0x59, RZ ;  /* 0x0000005900077824 */ /* 0x001fe400078e02ff */
[----:B---3--:R0:W-:Y:S04]  /*1620*/  STL [R1+0x33c], R9 ;  /* 0x00033c0901007387 */ /* 0x0081e80000100800 */
[----:B------:R-:W-:Y:S01]  /*1630*/  STL [R1+0x338], R10 ;  /* 0x0003380a01007387 */ /* 0x000fe20000100800 */
[----:B0-----:R-:W-:-:S02]  /*1640*/  LEA.HI.X.SX32 R9, R7, R27, 0x1, P0 ;  /* 0x0000001b07097211 */ /* 0x001fc400000f0eff */
[----:B------:R-:W-:Y:S01]  /*1650*/  LEA.HI.X.SX32 R7, R11, R27, 0x1, P1 ;  /* 0x0000001b0b077211 */ /* 0x000fe200008f0eff */
[----:B----4-:R0:W-:Y:S04]  /*1660*/  STL [R1+0x334], R21 ;  /* 0x0003341501007387 */ /* 0x0101e80000100800 */
[----:B------:R1:W2:Y:S04]  /*1670*/  LDG.E.U16 R6, [R6.64] ;  /* 0x0000000606067981 */ /* 0x0002a8000c1e1500 */
[----:B0-----:R0:W3:Y:S01]  /*1680*/  LDG.E.U16 R21, [R8.64] ;  /* 0x0000000608157981 */ /* 0x0010e2000c1e1500 */
[----:B------:R-:W-:-:S02]  /*1690*/  IMAD R10, R0, 0xd2, RZ ;  /* 0x000000d2000a7824 */ /* 0x000fc400078e02ff */
[C---:B------:R-:W-:Y:S02]  /*16a0*/  IMAD R12, R0.reuse, 0x69, RZ ;  /* 0x00000069000c7824 */ /* 0x040fe400078e02ff */
[----:B------:R-:W-:Y:S01]  /*16b0*/  IMAD R13, R0, 0xe2, RZ ;  /* 0x000000e2000d7824 */ /* 0x000fe200078e02ff */
[----:B------:R-:W-:Y:S01]  /*16c0*/  IADD3 R10, P0, R10, R26, RZ ;  /* 0x0000001a0a0a7210 */ /* 0x000fe20007f1e0ff */
[----:B0-----:R-:W-:-:S03]  /*16d0*/  IMAD R9, R0, 0x71, RZ ;  /* 0x0000007100097824 */ /* 0x001fc600078e02ff */
[-C--:B------:R-:W-:Y:S02]  /*16e0*/  IADD3 R8, P1, R13, R26.reuse, RZ ;  /* 0x0000001a0d087210 */ /* 0x080fe40007f3e0ff */
[-C--:B------:R-:W-:Y:S01]  /*16f0*/  LEA.HI.X.SX32 R11, R12, R27.reuse, 0x1, P0 ;  /* 0x0000001b0c0b7211 */ /* 0x080fe200000f0eff */
[C---:B------:R-:W-:Y:S01]  /*1700*/  IMAD R13, R0.reuse, 0xf2, RZ ;  /* 0x000000f2000d7824 */ /* 0x040fe200078e02ff */
[----:B------:R-:W-:Y:S01]  /*1710*/  LEA.HI.X.SX32 R9, R9, R27, 0x1, P1 ;  /* 0x0000001b09097211 */ /* 0x000fe200008f0eff */
[----:B-1----:R-:W-:Y:S01]  /*1720*/  IMAD R7, R0, 0x79, RZ ;  /* 0x0000007900077824 */ /* 0x002fe200078e02ff */
[----:B---3--:R0:W-:Y:S04]  /*1730*/  STL [R1+0x330], R21 ;  /* 0x0003301501007387 */ /* 0x0081e80000100800 */
[----:B--2---:R1:W-:Y:S04]  /*1740*/  STL [R1+0x32c], R6 ;  /* 0x00032c0601007387 */ /* 0x0043e80000100800 */
[----:B0-----:R0:W2:Y:S01]  /*1750*/  LDG.E.U16 R21, [R10.64] ;  /* 0x000000060a157981 */ /* 0x0010a2000c1e1500 */
[----:B-1----:R-:W-:-:S04]  /*1760*/  IADD3 R6, P1, R13, R26, RZ ;  /* 0x0000001a0d067210 */ /* 0x002fc80007f3e0ff */
[----:B------:R-:W-:Y:S01]  /*1770*/  LEA.HI.X.SX32 R7, R7, R27, 0x1, P1 ;  /* 0x0000001b07077211 */ /* 0x000fe200008f0eff */
[----:B0-----:R0:W3:Y:S05]  /*1780*/  LDG.E.U16 R10, [R8.64] ;  /* 0x00000006080a7981 */ /* 0x0010ea000c1e1500 */
[----:B------:R1:W4:Y:S01]  /*1790*/  LDG.E.U16 R7, [R6.64] ;  /* 0x0000000606077981 */ /* 0x000322000c1e1500 */
[C---:B------:R-:W-:Y:S01]  /*17a0*/  SHF.L.U32 R12, R0.reuse, 0x1, RZ ;  /* 0x00000001000c7819 */ /* 0x040fe200000006ff */
[----:B------:R-:W-:-:S03]  /*17b0*/  IMAD R13, R0, 0x1a, RZ ;  /* 0x0000001a000d7824 */ /* 0x000fc600078e02ff */
[-C--:B0-----:R-:W-:Y:S01]  /*17c0*/  IADD3 R8, P0, R12, R26.reuse, RZ ;  /* 0x0000001a0c087210 */ /* 0x081fe20007f1e0ff */
[C---:B------:R-:W-:Y:S02]  /*17d0*/  IMAD R12, R0.reuse, 0x68, RZ ;  /* 0x00000068000c7824 */ /* 0x040fe400078e02ff */
[C---:B------:R-:W-:Y:S01]  /*17e0*/  IMAD R11, R0.reuse, 0xd, RZ ;  /* 0x0000000d000b7824 */ /* 0x040fe200078e02ff */
[----:B------:R-:W-:Y:S02]  /*17f0*/  LEA.HI.X.SX32 R9, R0, R27, 0x1, P0 ;  /* 0x0000001b00097211 */ /* 0x000fe400000f0eff */
[----:B-1----:R-:W-:-:S03]  /*1800*/  IADD3 R6, P2, R12, R26, RZ ;  /* 0x0000001a0c067210 */ /* 0x002fc60007f5e0ff */
[----:B------:R0:W5:Y:S04]  /*1810*/  LDG.E.U16 R8, [R8.64] ;  /* 0x0000000608087981 */ /* 0x000168000c1e1500 */
[----:B--2---:R1:W-:Y:S02]  /*1820*/  STL [R1+0x324], R21 ;  /* 0x0003241501007387 */ /* 0x0043e40000100800 */
[----:B-1----:R-:W-:Y:S02]  /*1830*/  IMAD R21, R0, 0x34, RZ ;  /* 0x0000003400157824 */ /* 0x002fe400078e02ff */
[----:B---3--:R1:W-:Y:S03]  /*1840*/  STL [R1+0x320], R10 ;  /* 0x0003200a01007387 */ /* 0x0083e60000100800 */
[----:B------:R-:W-:-:S02]  /*1850*/  IADD3 R12, P0, R21, R26, RZ ;  /* 0x0000001a150c7210 */ /* 0x000fc40007f1e0ff */
[C---:B-1----:R-:W-:Y:S02]  /*1860*/  IADD3 R10, P1, R13.reuse, R26, RZ ;  /* 0x0000001a0d0a7210 */ /* 0x042fe40007f3e0ff */
[-C--:B------:R-:W-:Y:S02]  /*1870*/  LEA.HI.X.SX32 R13, R13, R27.reuse, 0x1, P0 ;  /* 0x0000001b0d0d7211 */ /* 0x080fe400000f0eff */
[-C--:B------:R-:W-:Y:S01]  /*1880*/  LEA.HI.X.SX32 R11, R11, R27.reuse, 0x1, P1 ;  /* 0x0000001b0b0b7211 */ /* 0x080fe200008f0eff */
[----:B----4-:R1:W-:Y:S02]  /*1890*/  STL [R1+0x31c], R7 ;  /* 0x00031c0701007387 */ /* 0x0103e40000100800 */
[----:B-1----:R-:W-:Y:S02]  /*18a0*/  LEA.HI.X.SX32 R7, R21, R27, 0x1, P2 ;  /* 0x0000001b15077211 */ /* 0x002fe400010f0eff */
[----:B------:R1:W2:Y:S01]  /*18b0*/  LDG.E.U16 R21, [R10.64] ;  /* 0x000000060a157981 */ /* 0x0002a2000c1e1500 */
[----:B0-----:R-:W-:-:S03]  /*18c0*/  IMAD R9, R0, 0x44, RZ ;  /* 0x0000004400097824 */ /* 0x001fc600078e02ff */
[----:B-----5:R0:W-:Y:S04]  /*18d0*/  STL [R1+0x318], R8 ;  /* 0x0003180801007387 */ /* 0x0201e80000100800 */
[----:B------:R-:W3:Y:S04]  /*18e0*/  LDG.E.U16 R6, [R6.64] ;  /* 0x0000000606067981 */ /* 0x000ee8000c1e1500 */
[----:B-1----:R1:W4:Y:S01]  /*18f0*/  LDG.E.U16 R10, [R12.64] ;  /* 0x000000060c0a7981 */ /* 0x002322000c1e1500 */
[C---:B------:R-:W-:Y:S02]  /*1900*/  IMAD R11, R0.reuse, 0x88, RZ ;  /* 0x00000088000b7824 */ /* 0x040fe400078e02ff */
[----:B0-----:R-:W-:Y:S01]  /*1910*/  IMAD R8, R0, 0x22, RZ ;  /* 0x0000002200087824 */ /* 0x001fe200078e02ff */
[----:B-1----:R-:W-:-:S04]  /*1920*/  IADD3 R12, P0, R9, R26, RZ ;  /* 0x0000001a090c7210 */ /* 0x002fc80007f1e0ff */
[----:B------:R-:W-:-:S06]  /*1930*/  LEA.HI.X.SX32 R13, R8, R27, 0x1, P0 ;  /* 0x0000001b080d7211 */ /* 0x000fcc00000f0eff */
[----:B------:R-:W5:Y:S04]  /*1940*/  LDG.E.U16 R13, [R12.64] ;  /* 0x000000060c0d7981 */ /* 0x000f68000c1e1500 */
[----:B--2---:R-:W-:Y:S04]  /*1950*/  STL [R1+0x314], R21 ;  /* 0x0003141501007387 */ /* 0x004fe80000100800 */
[----:B----4-:R0:W-:Y:S02]  /*1960*/  STL [R1+0x310], R10 ;  /* 0x0003100a01007387 */ /* 0x0101e40000100800 */
[----:B0-----:R-:W-:-:S04]  /*1970*/  IADD3 R10, P1, R11, R26, RZ ;  /* 0x0000001a0b0a7210 */ /* 0x001fc80007f3e0ff */
[----:B------:R-:W-:-:S05]  /*1980*/  LEA.HI.X.SX32 R11, R9, R27, 0x1, P1 ;  /* 0x0000001b090b7211 */ /* 0x000fca00008f0eff */
[----:B------:R-:W2:Y:S01]  /*1990*/  LDG.E.U16 R10, [R10.64] ;  /* 0x000000060a0a7981 */ /* 0x000ea2000c1e1500 */
[C---:B------:R-:W-:Y:S02]  /*19a0*/  IMAD R21, R0.reuse, 0x2a, RZ ;  /* 0x0000002a00157824 */ /* 0x040fe400078e02ff */
[----:B------:R-:W-:-:S03]  /*19b0*/  IMAD R9, R0, 0x15, RZ ;  /* 0x0000001500097824 */ /* 0x000fc600078e02ff */
[----:B------:R-:W-:Y:S01]  /*19c0*/  IADD3 R8, P0, R21, R26, RZ ;  /* 0x0000001a15087210 */ /* 0x000fe20007f1e0ff */
[----:B---3--:R-:W-:Y:S03]  /*19d0*/  STL [R1+0x308], R6 ;  /* 0x0003080601007387 */ /* 0x008fe60000100800 */
[----:B------:R-:W-:Y:S01]  /*19e0*/  LEA.HI.X.SX32 R9, R9, R27, 0x1, P0 ;  /* 0x0000001b09097211 */ /* 0x000fe200000f0eff */
[----:B-----5:R-:W-:Y:S04]  /*19f0*/  STL [R1+0x304], R13 ;  /* 0x0003040d01007387 */ /* 0x020fe80000100800 */
[----:B--2---:R0:W-:Y:S04]  /*1a00*/  STL [R1+0x300], R10 ;  /* 0x0003000a01007387 */ /* 0x0041e80000100800 */
[----:B0-----:R0:W2:Y:S01]  /*1a10*/  LDG.E.U16 R10, [R8.64] ;  /* 0x00000006080a7981 */ /* 0x0010a2000c1e1500 */
[----:B------:R-:W-:-:S02]  /*1a20*/  IMAD R7, R0, 0x54, RZ ;  /* 0x0000005400077824 */ /* 0x000fc400078e02ff */
[----:B------:R-:W-:-:S03]  /*1a30*/  IMAD R6, R0, 0xa8, RZ ;  /* 0x000000a800067824 */ /* 0x000fc600078e02ff */
[-C--:B------:R-:W-:Y:S01]  /*1a40*/  IADD3 R12, P1, R7, R26.reuse, RZ ;  /* 0x0000001a070c7210 */ /* 0x080fe20007f3e0ff */
[----:B------:R-:W-:Y:S01]  /*1a50*/  IMAD R11, R0, 0x64, RZ ;  /* 0x00000064000b7824 */ /* 0x000fe200078e02ff */
[-C--:B------:R-:W-:Y:S02]  /*1a60*/  IADD3 R6, P2, R6, R26.reuse, RZ ;  /* 0x0000001a06067210 */ /* 0x080fe40007f5e0ff */
[-C--:B------:R-:W-:Y:S01]  /*1a70*/  LEA.HI.X.SX32 R13, R21, R27.reuse, 0x1, P1 ;  /* 0x0000001b150d7211 */ /* 0x080fe200008f0eff */
[----:B------:R-:W-:Y:S01]  /*1a80*/  IMAD R21, R0, 0xc8, RZ ;  /* 0x000000c800157824 */ /* 0x000fe200078e02ff */
[----:B------:R-:W-:Y:S02]  /*1a90*/  LEA.HI.X.SX32 R7, R7, R27, 0x1, P2 ;  /* 0x0000001b07077211 */ /* 0x000fe400010f0eff */
[-C--:B0-----:R-:W-:Y:S01]  /*1aa0*/  IADD3 R8, P0, R11, R26.reuse, RZ ;  /* 0x0000001a0b087210 */ /* 0x081fe20007f1e0ff */
[----:B------:R0:W3:Y:S04]  /*1ab0*/  LDG.E.U16 R12, [R12.64] ;  /* 0x000000060c0c7981 */ /* 0x0000e8000c1e1500 */
[----:B0-----:R0:W4:Y:S02]  /*1ac0*/  LDG.E.U16 R13, [R6.64] ;  /* 0x00000006060d7981 */ /* 0x001124000c1e1500 */
[----:B0-----:R-:W-:-:S04]  /*1ad0*/  IADD3 R6, P1, R21, R26, RZ ;  /* 0x0000001a15067210 */ /* 0x001fc80007f3e0ff */
[----:B------:R-:W-:Y:S01]  /*1ae0*/  LEA.HI.X.SX32 R7, R11, R27, 0x1, P1 ;  /* 0x0000001b0b077211 */ /* 0x000fe200008f0eff */
[----:B--2---:R0:W-:Y:S02]  /*1af0*/  STL [R1+0x2fc], R10 ;  /* 0x0002fc0a01007387 */ /* 0x0041e40000100800 */
[----:B0-----:R-:W-:-:S05]  /*1b00*/  IMAD R10, R0, 0x32, RZ ;  /* 0x00000032000a7824 */ /* 0x001fca00078e02ff */
[----:B------:R-:W-:-:S05]  /*1b10*/  LEA.HI.X.SX32 R9, R10, R27, 0x1, P0 ;  /* 0x0000001b0a097211 */ /* 0x000fca00000f0eff */
[----:B------:R-:W2:Y:S04]  /*1b20*/  LDG.E.U16 R11, [R8.64] ;  /* 0x00000006080b7981 */ /* 0x000ea8000c1e1500 */
[----:B---3--:R0:W-:Y:S01]  /*1b30*/  STL [R1+0x2f8], R12 ;  /* 0x0002f80c01007387 */ /* 0x0081e20000100800 */
[C---:B------:R-:W-:Y:S02]  /*1b40*/  IMAD R21, R0.reuse, 0x1d, RZ ;  /* 0x0000001d00157824 */ /* 0x040fe400078e02ff */
[----:B0-----:R-:W-:Y:S01]  /*1b50*/  IMAD R12, R0, 0x3a, RZ ;  /* 0x0000003a000c7824 */ /* 0x001fe200078e02ff */
[----:B----4-:R-:W-:Y:S04]  /*1b60*/  STL [R1+0x2ec], R13 ;  /* 0x0002ec0d01007387 */ /* 0x010fe80000100800 */
[----:B------:R-:W-:Y:S01]  /*1b70*/  IADD3 R10, P0, R12, R26, RZ ;  /* 0x0000001a0c0a7210 */ /* 0x000fe20007f1e0ff */
[----:B--2---:R0:W-:Y:S03]  /*1b80*/  STL [R1+0x2f0], R11 ;  /* 0x0002f00b01007387 */ /* 0x0041e60000100800 */
[----:B0-----:R-:W-:-:S02]  /*1b90*/  LEA.HI.X.SX32 R11, R21, R27, 0x1, P0 ;  /* 0x0000001b150b7211 */ /* 0x001fc400000f0eff */
[----:B------:R0:W2:Y:S01]  /*1ba0*/  LDG.E.U16 R21, [R6.64] ;  /* 0x0000000606157981 */ /* 0x0000a2000c1e1500 */
[C---:B------:R-:W-:Y:S02]  /*1bb0*/  IMAD R13, R0.reuse, 0x74, RZ ;  /* 0x00000074000d7824 */ /* 0x040fe400078e02ff */
[----:B------:R-:W-:-:S03]  /*1bc0*/  IMAD R9, R0, 0xe8, RZ ;  /* 0x000000e800097824 */ /* 0x000fc600078e02ff */
[-C--:B------:R-:W-:Y:S02]  /*1bd0*/  IADD3 R8, P1, R13, R26.reuse, RZ ;  /* 0x0000001a0d087210 */ /* 0x080fe40007f3e0ff */
[----:B0-----:R-:W-:Y:S02]  /*1be0*/  IADD3 R6, P0, R9, R26, RZ ;  /* 0x0000001a09067210 */ /* 0x001fe40007f1e0ff */
[-C--:B------:R-:W-:Y:S01]  /*1bf0*/  LEA.HI.X.SX32 R9, R12, R27.reuse, 0x1, P1 ;  /* 0x0000001b0c097211 */ /* 0x080fe200008f0eff */
[----:B--2---:R0:W-:Y:S04]  /*1c00*/  STL [R1+0x2e0], R21 ;  /* 0x0002e01501007387 */ /* 0x0041e80000100800 */
[----:B0-----:R0:W2:Y:S04]  /*1c10*/  LDG.E.U16 R21, [R10.64] ;  /* 0x000000060a157981 */ /* 0x0010a8000c1e1500 */
[----:B0-----:R0:W3:Y:S01]  /*1c20*/  LDG.E.U16 R10, [R8.64] ;  /* 0x00000006080a7981 */ /* 0x0010e2000c1e1500 */
[----:B------:R-:W-:Y:S01]  /*1c30*/  IMAD R11, R0, 0x6, RZ ;  /* 0x00000006000b7824 */ /* 0x000fe200078e02ff */
[----:B------:R-:W-:-:S04]  /*1c40*/  LEA.HI.X.SX32 R7, R13, R27, 0x1, P0 ;  /* 0x0000001b0d077211 */ /* 0x000fc800000f0eff */
[----:B------:R-:W-:Y:S02]  /*1c50*/  IADD3 R12, P0, R11, R26, RZ ;  /* 0x0000001a0b0c7210 */ /* 0x000fe40007f1e0ff */
[----:B------:R1:W4:Y:S01]  /*1c60*/  LDG.E.U16 R7, [R6.64] ;  /* 0x0000000606077981 */ /* 0x000322000c1e1500 */
[C---:B0-----:R-:W-:Y:S02]  /*1c70*/  IMAD R8, R0.reuse, 0x3, RZ ;  /* 0x0000000300087824 */ /* 0x041fe400078e02ff */
[----:B------:R-:W-:-:S03]  /*1c80*/  IMAD R9, R0, 0xc, RZ ;  /* 0x0000000c00097824 */ /* 0x000fc600078e02ff */
[----:B------:R-:W-:-:S06]  /*1c90*/  LEA.HI.X.SX32 R13, R8, R27, 0x1, P0 ;  /* 0x0000001b080d7211 */ /* 0x000fcc00000f0eff */
[----:B------:R0:W5:Y:S04]  /*1ca0*/  LDG.E.U16 R13, [R12.64] ;  /* 0x000000060c0d7981 */ /* 0x000168000c1e1500 */
[----:B--2---:R-:W-:Y:S04]  /*1cb0*/  STL [R1+0x2e8], R21 ;  /* 0x0002e81501007387 */ /* 0x004fe80000100800 */
[----:B---3--:R2:W-:Y:S02]  /*1cc0*/  STL [R1+0x2e4], R10 ;  /* 0x0002e40a01007387 */ /* 0x0085e40000100800 */
[----:B--2---:R-:W-:-:S04]  /*1cd0*/  IADD3 R10, P1, R9, R26, RZ ;  /* 0x0000001a090a7210 */ /* 0x004fc80007f3e0ff */
[----:B------:R-:W-:-:S05]  /*1ce0*/  LEA.HI.X.SX32 R11, R11, R27, 0x1, P1 ;  /* 0x0000001b0b0b7211 */ /* 0x000fca00008f0eff */
[----:B------:R-:W2:Y:S01]  /*1cf0*/  LDG.E.U16 R10, [R10.64] ;  /* 0x000000060a0a7981 */ /* 0x000ea2000c1e1500 */
[C---:B-1----:R-:W-:Y:S02]  /*1d00*/  IMAD R6, R0.reuse, 0x18, RZ ;  /* 0x0000001800067824 */ /* 0x042fe400078e02ff */
[----:B------:R-:W-:-:S03]  /*1d10*/  IMAD R21, R0, 0xe, RZ ;  /* 0x0000000e00157824 */ /* 0x000fc600078e02ff */
[-C--:B------:R-:W-:Y:S01]  /*1d20*/  IADD3 R8, P2, R6, R26.reuse, RZ ;  /* 0x0000001a06087210 */ /* 0x080fe20007f5e0ff */
[----:B----4-:R1:W-:Y:S01]  /*1d30*/  STL [R1+0x2dc], R7 ;  /* 0x0002dc0701007387 */ /* 0x0103e20000100800 */
[----:B------:R-:W-:Y:S01]  /*1d40*/  IADD3 R6, P0, R21, R26, RZ ;  /* 0x0000001a15067210 */ /* 0x000fe20007f1e0ff */
[C---:B0-----:R-:W-:Y:S01]  /*1d50*/  IMAD R12, R0.reuse, 0x1c, RZ ;  /* 0x0000001c000c7824 */ /* 0x041fe200078e02ff */
[----:B------:R-:W-:Y:S01]  /*1d60*/  LEA.HI.X.SX32 R9, R9, R27, 0x1, P2 ;  /* 0x0000001b09097211 */ /* 0x000fe200010f0eff */
[----:B-----5:R0:W-:Y:S01]  /*1d70*/  STL [R1+0x2d4], R13 ;  /* 0x0002d40d01007387 */ /* 0x0201e20000100800 */
[----:B-1----:R-:W-:-:S03]  /*1d80*/  IMAD R7, R0, 0x7, RZ ;  /* 0x0000000700077824 */ /* 0x002fc600078e02ff */
[----:B0-----:R0:W3:Y:S02]  /*1d90*/  LDG.E.U16 R13, [R8.64] ;  /* 0x00000006080d7981 */ /* 0x0010e4000c1e1500 */
[----:B------:R-:W-:Y:S02]  /*1da0*/  LEA.HI.X.SX32 R7, R7, R27, 0x1, P0 ;  /* 0x0000001b07077211 */ /* 0x000fe400000f0eff */
[----:B0-----:R-:W-:-:S04]  /*1db0*/  IADD3 R8, P0, R12, R26, RZ ;  /* 0x0000001a0c087210 */ /* 0x001fc80007f1e0ff */
[----:B------:R-:W-:-:S06]  /*1dc0*/  LEA.HI.X.SX32 R9, R21, R27, 0x1, P0 ;  /* 0x0000001b15097211 */ /* 0x000fcc00000f0eff */
[----:B------:R-:W4:Y:S04]  /*1dd0*/  LDG.E.U16 R9, [R8.64] ;  /* 0x0000000608097981 */ /* 0x000f28000c1e1500 */
[----:B--2---:R0:W-:Y:S04]  /*1de0*/  STL [R1+0x2d0], R10 ;  /* 0x0002d00a01007387 */ /* 0x0041e80000100800 */
[----:B0-----:R0:W2:Y:S01]  /*1df0*/  LDG.E.U16 R10, [R6.64] ;  /* 0x00000006060a7981 */ /* 0x0010a2000c1e1500 */
[----:B------:R-:W-:-:S05]  /*1e00*/  IMAD R11, R0, 0x38, RZ ;  /* 0x00000038000b7824 */ /* 0x000fca00078e02ff */
[----:B0-----:R-:W-:Y:S01]  /*1e10*/  IADD3 R6, P1, R11, R26, RZ ;  /* 0x0000001a0b067210 */ /* 0x001fe20007f3e0ff */
[----:B---3--:R-:W-:Y:S03]  /*1e20*/  STL [R1+0x2cc], R13 ;  /* 0x0002cc0d01007387 */ /* 0x008fe60000100800 */
[----:B------:R-:W-:Y:S01]  /*1e30*/  LEA.HI.X.SX32 R7, R12, R27, 0x1, P1 ;  /* 0x0000001b0c077211 */ /* 0x000fe200008f0eff */
[----:B--2---:R-:W-:Y:S04]  /*1e40*/  STL [R1+0x328], R10 ;  /* 0x0003280a01007387 */ /* 0x004fe80000100800 */
[----:B----4-:R0:W-:Y:S04]  /*1e50*/  STL [R1+0x2c8], R9 ;  /* 0x0002c80901007387 */ /* 0x0101e80000100800 */
[----:B0-----:R0:W2:Y:S01]  /*1e60*/  LDG.E.U16 R9, [R6.64] ;  /* 0x0000000606097981 */ /* 0x0010a2000c1e1500 */
[----:B------:R-:W-:-:S02]  /*1e70*/  IMAD R13, R0, 0x16, RZ ;  /* 0x00000016000d7824 */ /* 0x000fc400078e02ff */
[C---:B------:R-:W-:Y:S02]  /*1e80*/  IMAD R21, R0.reuse, 0x2c, RZ ;  /* 0x0000002c00157824 */ /* 0x040fe400078e02ff */
[C---:B------:R-:W-:Y:S01]  /*1e90*/  IMAD R11, R0.reuse, 0xb, RZ ;  /* 0x0000000b000b7824 */ /* 0x040fe200078e02ff */
[-C--:B------:R-:W-:Y:S01]  /*1ea0*/  IADD3 R10, P0, R13, R26.reuse, RZ ;  /* 0x0000001a0d0a7210 */ /* 0x080fe20007f1e0ff */
[----:B------:R-:W-:Y:S01]  /*1eb0*/  IMAD R12, R0, 0x58, RZ ;  /* 0x00000058000c7824 */ /* 0x000fe200078e02ff */
[-C--:B------:R-:W-:Y:S02]  /*1ec0*/  IADD3 R8, P1, R21, R26.reuse, RZ ;  /* 0x0000001a15087210 */ /* 0x080fe40007f3e0ff */
[----:B------:R-:W-:Y:S02]  /*1ed0*/  LEA.HI.X.SX32 R11, R11, R27, 0x1, P0 ;  /* 0x0000001b0b0b7211 */ /* 0x000fe400000f0eff */
[----:B0-----:R-:W-:-:S04]  /*1ee0*/  IADD3 R6, P0, R12, R26, RZ ;  /* 0x0000001a0c067210 */ /* 0x001fc80007f1e0ff */
[-C--:B------:R-:W-:Y:S01]  /*1ef0*/  LEA.HI.X.SX32 R7, R21, R27.reuse, 0x1, P0 ;  /* 0x0000001b15077211 */ /* 0x080fe200000f0eff */
[----:B------:R-:W3:Y:S05]  /*1f00*/  LDG.E.U16 R11, [R10.64] ;  /* 0x000000060a0b7981 */ /* 0x000eea000c1e1500 */
[----:B------:R0:W4:Y:S04]  /*1f10*/  LDG.E.U16 R7, [R6.64] ;  /* 0x0000000606077981 */ /* 0x000128000c1e1500 */
[----:B--2---:R1:W-:Y:S02]  /*1f20*/  STL [R1+0x2bc], R9 ;  /* 0x0002bc0901007387 */ /* 0x0043e40000100800 */
[----:B-1----:R-:W-:-:S05]  /*1f30*/  LEA.HI.X.SX32 R9, R13, R27, 0x1, P1 ;  /* 0x0000001b0d097211 */ /* 0x002fca00008f0eff */
[----:B------:R1:W2:Y:S01]  /*1f40*/  LDG.E.U16 R12, [R8.64] ;  /* 0x00000006080c7981 */ /* 0x0002a2000c1e1500 */
[C---:B------:R-:W-:Y:S02]  /*1f50*/  IMAD R13, R0.reuse, 0x1e, RZ ;  /* 0x0000001e000d7824 */ /* 0x040fe400078e02ff */
[C---:B0-----:R-:W-:Y:S01]  /*1f60*/  IMAD R6, R0.reuse, 0x78, RZ ;  /* 0x0000007800067824 */ /* 0x041fe200078e02ff */
[----:B---3--:R0:W-:Y:S02]  /*1f70*/  STL [R1+0x2c4], R11 ;  /* 0x0002c40b01007387 */ /* 0x0081e40000100800 */
[----:B------:R-:W-:Y:S01]  /*1f80*/  IADD3 R10, P0, R13, R26, RZ ;  /* 0x0000001a0d0a7210 */ /* 0x000fe20007f1e0ff */
[C---:B-1----:R-:W-:Y:S02]  /*1f90*/  IMAD R9, R0.reuse, 0x3c, RZ ;  /* 0x0000003c00097824 */ /* 0x042fe400078e02ff */
[C---:B------:R-:W-:Y:S02]  /*1fa0*/  IMAD R8, R0.reuse, 0xf, RZ ;  /* 0x0000000f00087824 */ /* 0x040fe400078e02ff */
[----:B------:R-:W-:-:S03]  /*1fb0*/  IMAD R21, R0, 0x26, RZ ;  /* 0x0000002600157824 */ /* 0x000fc600078e02ff */
[----:B0-----:R-:W-:Y:S02]  /*1fc0*/  LEA.HI.X.SX32 R11, R8, R27, 0x1, P0 ;  /* 0x0000001b080b7211 */ /* 0x001fe400000f0eff */
[-C--:B------:R-:W-:Y:S02]  /*1fd0*/  IADD3 R8, P2, R6, R26.reuse, RZ ;  /* 0x0000001a06087210 */ /* 0x080fe40007f5e0ff */
[-C--:B------:R-:W-:Y:S02]  /*1fe0*/  IADD3 R6, P0, R21, R26.reuse, RZ ;  /* 0x0000001a15067210 */ /* 0x080fe40007f1e0ff */
[----:B------:R0:W3:Y:S02]  /*1ff0*/  LDG.E.U16 R11, [R10.64] ;  /* 0x000000060a0b7981 */ /* 0x0000e4000c1e1500 */
[C---:B0-----:R-:W-:Y:S02]  /*2000*/  IMAD R10, R0.reuse, 0x26, RZ ;  /* 0x00000026000a7824 */ /* 0x041fe400078e02ff */
[----:B--2---:R0:W-:Y:S04]  /*2010*/  STL [R1+0x2c0], R12 ;  /* 0x0002c00c01007387 */ /* 0x0041e80000100800 */
[----:B----4-:R1:W-:Y:S01]  /*2020*/  STL [R1+0x2b8], R7 ;  /* 0x0002b80701007387 */ /* 0x0103e20000100800 */
[----:B0-----:R-:W-:Y:S01]  /*2030*/  IADD3 R12, P1, R9, R26, RZ ;  /* 0x0000001a090c7210 */ /* 0x001fe20007f3e0ff */
[----:B-1----:R-:W-:-:S03]  /*2040*/  IMAD R7, R0, 0x13, RZ ;  /* 0x0000001300077824 */ /* 0x002fc600078e02ff */
[-C--:B------:R-:W-:Y:S02]  /*2050*/  LEA.HI.X.SX32 R13, R13, R27.reuse, 0x1, P1 ;  /* 0x0000001b0d0d7211 */ /* 0x080fe400008f0eff */
[-C--:B------:R-:W-:Y:S02]  /*2060*/  LEA.HI.X.SX32 R9, R9, R27.reuse, 0x1, P2 ;  /* 0x0000001b09097211 */ /* 0x080fe400010f0eff */
[----:B------:R-:W-:Y:S01]  /*2070*/  LEA.HI.X.SX32 R7, R7, R27, 0x1, P0 ;  /* 0x0000001b07077211 */ /* 0x000fe200000f0eff */
[----:B------:R0:W2:Y:S04]  /*2080*/  LDG.E.U16 R21, [R12.64] ;  /* 0x000000060c157981 */ /* 0x0000a8000c1e1500 */
[----:B------:R1:W4:Y:S01]  /*2090*/  LDG.E.U16 R9, [R8.64] ;  /* 0x0000000608097981 */ /* 0x000322000c1e1500 */
[----:B0-----:R-:W-:-:S03]  /*20a0*/  IMAD R13, R0, 0x4c, RZ ;  /* 0x0000004c000d7824 */ /* 0x001fc600078e02ff */
[----:B-1----:R0:W5:Y:S01]  /*20b0*/  LDG.E.U16 R8, [R6.64] ;  /* 0x0000000606087981 */ /* 0x002162000c1e1500 */
[----:B------:R-:W-:Y:S01]  /*20c0*/  IMAD R12, R0, 0x98, RZ ;  /* 0x00000098000c7824 */ /* 0x000fe200078e02ff */
[----:B0-----:R-:W-:-:S04]  /*20d0*/  IADD3 R6, P0, R13, R26, RZ ;  /* 0x0000001a0d067210 */ /* 0x001fc80007f1e0ff */
[----:B------:R-:W-:Y:S02]  /*20e0*/  LEA.HI.X.SX32 R7, R10, R27, 0x1, P0 ;  /* 0x0000001b0a077211 */ /* 0x000fe400000f0eff */
[----:B------:R-:W-:-:S03]  /*20f0*/  IADD3 R12, P2, R12, R26, RZ ;  /* 0x0000001a0c0c7210 */ /* 0x000fc60007f5e0ff */
[----:B------:R0:W5:Y:S01]  /*2100*/  LDG.E.U16 R6, [R6.64] ;  /* 0x0000000606067981 */ /* 0x000162000c1e1500 */
[----:B------:R-:W-:-:S06]  /*2110*/  LEA.HI.X.SX32 R13, R13, R27, 0x1, P2 ;  /* 0x0000001b0d0d7211 */ /* 0x000fcc00010f0eff */
[----:B------:R1:W5:Y:S04]  /*2120*/  LDG.E.U16 R13, [R12.64] ;  /* 0x000000060c0d7981 */ /* 0x000368000c1e1500 */
[----:B---3--:R3:W-:Y:S01]  /*2130*/  STL [R1+0x30c], R11 ;  /* 0x00030c0b01007387 */ /* 0x0087e20000100800 */
[C---:B0-----:R-:W-:Y:S02]  /*2140*/  IMAD R7, R0.reuse, 0xb8, RZ ;  /* 0x000000b800077824 */ /* 0x041fe400078e02ff */
[C---:B---3--:R-:W-:Y:S01]  /*2150*/  IMAD R11, R0.reuse, 0x2e, RZ ;  /* 0x0000002e000b7824 */ /* 0x048fe200078e02ff */
[----:B--2---:R0:W-:Y:S04]  /*2160*/  STL [R1+0x2b0], R21 ;  /* 0x0002b01501007387 */ /* 0x0041e80000100800 */
[----:B----4-:R2:W-:Y:S01]  /*2170*/  STL [R1+0x2ac], R9 ;  /* 0x0002ac0901007387 */ /* 0x0105e20000100800 */
[----:B0-----:R-:W-:-:S05]  /*2180*/  IMAD R21, R0, 0x5c, RZ ;  /* 0x0000005c00157824 */ /* 0x001fca00078e02ff */
[-C--:B------:R-:W-:Y:S01]  /*2190*/  IADD3 R10, P1, R21, R26.reuse, RZ ;  /* 0x0000001a150a7210 */ /* 0x080fe20007f3e0ff */
[----:B-----5:R0:W-:Y:S01]  /*21a0*/  STL [R1+0x2b4], R8 ;  /* 0x0002b40801007387 */ /* 0x0201e20000100800 */
[----:B--2---:R-:W-:Y:S01]  /*21b0*/  IMAD R9, R0, 0x17, RZ ;  /* 0x0000001700097824 */ /* 0x004fe200078e02ff */
[C---:B0-----:R-:W-:Y:S02]  /*21c0*/  IADD3 R8, P0, R11.reuse, R26, RZ ;  /* 0x0000001a0b087210 */ /* 0x041fe40007f1e0ff */
[-C--:B------:R-:W-:Y:S01]  /*21d0*/  LEA.HI.X.SX32 R11, R11, R27.reuse, 0x1, P1 ;  /* 0x0000001b0b0b7211 */ /* 0x080fe200008f0eff */
[----:B------:R0:W-:Y:S01]  /*21e0*/  STL [R1+0x2a8], R6 ;  /* 0x0002a80601007387 */ /* 0x0001e20000100800 */
[----:B------:R-:W-:-:S03]  /*21f0*/  LEA.HI.X.SX32 R9, R9, R27, 0x1, P0 ;  /* 0x0000001b09097211 */ /* 0x000fc600000f0eff */
[----:B-1----:R1:W2:Y:S01]  /*2200*/  LDG.E.U16 R12, [R10.64] ;  /* 0x000000060a0c7981 */ /* 0x0022a2000c1e1500 */
[----:B0-----:R-:W-:-:S04]  /*2210*/  IADD3 R6, P2, R7, R26, RZ ;  /* 0x0000001a07067210 */ /* 0x001fc80007f5e0ff */
[----:B------:R-:W-:Y:S01]  /*2220*/  LEA.HI.X.SX32 R7, R21, R27, 0x1, P2 ;  /* 0x0000001b15077211 */ /* 0x000fe200010f0eff */
[C---:B-1----:R-:W-:Y:S01]  /*2230*/  IMAD R11, R0.reuse, 0x36, RZ ;  /* 0x00000036000b7824 */ /* 0x042fe200078e02ff */
[----:B------:R0:W-:Y:S04]  /*2240*/  STL [R1+0x2a0], R13 ;  /* 0x0002a00d01007387 */ /* 0x0001e80000100800 */
[----:B------:R1:W3:Y:S04]  /*2250*/  LDG.E.U16 R21, [R8.64] ;  /* 0x0000000608157981 */ /* 0x0002e8000c1e1500 */
[----:B0-----:R0:W4:Y:S01]  /*2260*/  LDG.E.U16 R13, [R6.64] ;  /* 0x00000006060d7981 */ /* 0x001122000c1e1500 */
[----:B-1----:R-:W-:Y:S01]  /*2270*/  IADD3 R8, P0, R11, R26, RZ ;  /* 0x0000001a0b087210 */ /* 0x002fe20007f1e0ff */
[----:B0-----:R-:W-:-:S05]  /*2280*/  IMAD R6, R0, 0x1b, RZ ;  /* 0x0000001b00067824 */ /* 0x001fca00078e02ff */
[----:B------:R-:W-:-:S06]  /*2290*/  LEA.HI.X.SX32 R9, R6, R27, 0x1, P0 ;  /* 0x0000001b06097211 */ /* 0x000fcc00000f0eff */
[----:B------:R-:W5:Y:S01]  /*22a0*/  LDG.E.U16 R9, [R8.64] ;  /* 0x0000000608097981 */ /* 0x000f62000c1e1500 */
[C---:B------:R-:W-:Y:S02]  /*22b0*/  IMAD R7, R0.reuse, 0x6c, RZ ;  /* 0x0000006c00077824 */ /* 0x040fe400078e02ff */
[----:B------:R-:W-:-:S05]  /*22c0*/  IMAD R10, R0, 0xd8, RZ ;  /* 0x000000d8000a7824 */ /* 0x000fca00078e02ff */
[-C--:B------:R-:W-:Y:S01]  /*22d0*/  IADD3 R10, P2, R10, R26.reuse, RZ ;  /* 0x0000001a0a0a7210 */ /* 0x080fe20007f5e0ff */
[----:B---3--:R0:W-:Y:S04]  /*22e0*/  STL [R1+0x2f4], R21 ;  /* 0x0002f41501007387 */ /* 0x0081e80000100800 */
[----:B----4-:R-:W-:Y:S04]  /*22f0*/  STL [R1+0x29c], R13 ;  /* 0x00029c0d01007387 */ /* 0x010fe80000100800 */
[----:B--2---:R1:W-:Y:S01]  /*2300*/  STL [R1+0x2a4], R12 ;  /* 0x0002a40c01007387 */ /* 0x0043e20000100800 */
[----:B0-----:R-:W-:Y:S01]  /*2310*/  IMAD R21, R0, 0x3e, RZ ;  /* 0x0000003e00157824 */ /* 0x001fe200078e02ff */
[----:B-1----:R-:W-:-:S04]  /*2320*/  IADD3 R12, P1, R7, R26, RZ ;  /* 0x0000001a070c7210 */ /* 0x002fc80007f3e0ff */
[----:B------:R-:W-:Y:S01]  /*2330*/  LEA.HI.X.SX32 R13, R11, R27, 0x1, P1 ;  /* 0x0000001b0b0d7211 */ /* 0x000fe200008f0eff */
[----:B------:R-:W-:Y:S01]  /*2340*/  IMAD R11, R0, 0x7c, RZ ;  /* 0x0000007c000b7824 */ /* 0x000fe200078e02ff */
[----:B-----5:R0:W-:Y:S01]  /*2350*/  STL [R1+0x298], R9 ;  /* 0x0002980901007387 */ /* 0x0201e20000100800 */
[----:B------:R-:W-:-:S03]  /*2360*/  IADD3 R6, P0, R21, R26, RZ ;  /* 0x0000001a15067210 */ /* 0x000fc60007f1e0ff */
[----:B------:R-:W-:Y:S01]  /*2370*/  IADD3 R8, P1, R11, R26, RZ ;  /* 0x0000001a0b087210 */ /* 0x000fe20007f3e0ff */
[----:B------:R1:W2:Y:S01]  /*2380*/  LDG.E.U16 R12, [R12.64] ;  /* 0x000000060c0c7981 */ /* 0x0002a2000c1e1500 */
[----:B------:R-:W-:Y:S01]  /*2390*/  LEA.HI.X.SX32 R11, R7, R27, 0x1, P2 ;  /* 0x0000001b070b7211 */ /* 0x000fe200010f0eff */
[----:B0-----:R-:W-:-:S05]  /*23a0*/  IMAD R9, R0, 0x1f, RZ ;  /* 0x0000001f00097824 */ /* 0x001fca00078e02ff */
[-C--:B------:R-:W-:Y:S02]  /*23b0*/  LEA.HI.X.SX32 R7, R9, R27.reuse, 0x1, P0 ;  /* 0x0000001b09077211 */ /* 0x080fe400000f0eff */
[----:B------:R-:W-:Y:S02]  /*23c0*/  LEA.HI.X.SX32 R9, R21, R27, 0x1, P1 ;  /* 0x0000001b15097211 */ /* 0x000fe400008f0eff */
[----:B------:R0:W3:Y:S04]  /*23d0*/  LDG.E.U16 R21, [R10.64] ;  /* 0x000000060a157981 */ /* 0x0000e8000c1e1500 */
[----:B0-----:R0:W4:Y:S04]  /*23e0*/  LDG.E.U16 R11, [R8.64] ;  /* 0x00000006080b7981 */ /* 0x001128000c1e1500 */
[----:B------:R5:W4:Y:S01]  /*23f0*/  LDG.E.U16 R10, [R6.64] ;  /* 0x00000006060a7981 */ /* 0x000b22000c1e1500 */
[----:B-1----:R-:W-:-:S02]  /*2400*/  IMAD R13, R0, 0xf8, RZ ;  /* 0x000000f8000d7824 */ /* 0x002fc400078e02ff */
[C---:B0-----:R-:W-:Y:S02]  /*2410*/  IMAD R9, R0.reuse, 0x82, RZ ;  /* 0x0000008200097824 */ /* 0x041fe400078e02ff */
[C---:B-----5:R-:W-:Y:S02]  /*2420*/  IMAD R6, R0.reuse, 0x104, RZ ;  /* 0x0000010400067824 */ /* 0x060fe400078e02ff */
[----:B------:R-:W-:-:S03]  /*2430*/  IMAD R7, R0, 0x114, RZ ;  /* 0x0000011400077824 */ /* 0x000fc600078e02ff */
[----:B------:R-:W-:-:S04]  /*2440*/  IADD3 R8, P2, R6, R26, RZ ;  /* 0x0000001a06087210 */ /* 0x000fc80007f5e0ff */
[----:B------:R-:W-:Y:S01]  /*2450*/  LEA.HI.X.SX32 R9, R9, R27, 0x1, P2 ;  /* 0x0000001b09097211 */ /* 0x000fe200010f0eff */
[----:B--2---:R0:W-:Y:S02]  /*2460*/  STL [R1+0x294], R12 ;  /* 0x0002940c01007387 */ /* 0x0041e40000100800 */
[----:B0-----:R-:W-:Y:S02]  /*2470*/  IADD3 R12, P1, R13, R26, RZ ;  /* 0x0000001a0d0c7210 */ /* 0x001fe40007f3e0ff */
[----:B---3--:R0:W-:Y:S04]  /*2480*/  STL [R1+0x28c], R21 ;  /* 0x00028c1501007387 */ /* 0x0081e80000100800 */
[----:B----4-:R1:W-:Y:S01]  /*2490*/  STL [R1+0x290], R11 ;  /* 0x0002900b01007387 */ /* 0x0103e20000100800 */
[----:B0-----:R-:W-:-:S03]  /*24a0*/  IMAD R21, R0, 0x7c, RZ ;  /* 0x0000007c00157824 */ /* 0x001fc600078e02ff */
[----:B------:R0:W-:Y:S02]  /*24b0*/  STL [R1+0x2d8], R10 ;  /* 0x0002d80a01007387 */ /* 0x0001e40000100800 */
[-C--:B------:R-:W-:Y:S02]  /*24c0*/  LEA.HI.X.SX32 R13, R21, R27.reuse, 0x1, P1 ;  /* 0x0000001b150d7211 */ /* 0x080fe400008f0eff */
[C---:B-1----:R-:W-:Y:S02]  /*24d0*/  SHF.L.U32 R11, R0.reuse, 0x1, RZ ;  /* 0x00000001000b7819 */ /* 0x042fe400000006ff */
[C---:B0-----:R-:W-:Y:S01]  /*24e0*/  LEA R10, P0, R0.reuse, R26, 0x2 ;  /* 0x0000001a000a7211 */ /* 0x041fe200078010ff */
[----:B------:R-:W-:Y:S01]  /*24f0*/  IMAD R21, R0, 0x8a, RZ ;  /* 0x0000008a00157824 */ /* 0x000fe200078e02ff */
[----:B------:R0:W2:Y:S02]  /*2500*/  LDG.E.U16 R12, [R12.64] ;  /* 0x000000060c0c7981 */ /* 0x0000a4000c1e1500 */
[----:B------:R-:W-:-:S02]  /*2510*/  LEA.HI.X.SX32 R11, R11, R27, 0x1, P0 ;  /* 0x0000001b0b0b7211 */ /* 0x000fc400000f0eff */
[----:B------:R-:W-:-:S04]  /*2520*/  IADD3 R6, P1, R7, R26, RZ ;  /* 0x0000001a07067210 */ /* 0x000fc80007f3e0ff */
[----:B------:R1:W3:Y:S01]  /*2530*/  LDG.E.U16 R11, [R10.64] ;  /* 0x000000060a0b7981 */ /* 0x0002e2000c1e1500 */
[----:B------:R-:W-:-:S03]  /*2540*/  LEA.HI.X.SX32 R7, R21, R27, 0x1, P1 ;  /* 0x0000001b15077211 */ /* 0x000fc600008f0eff */
[----:B0-----:R0:W4:Y:S04]  /*2550*/  LDG.E.U16 R13, [R8.64] ;  /* 0x00000006080d7981 */ /* 0x001128000c1e1500 */
[----:B-1----:R1:W5:Y:S01]  /*2560*/  LDG.E.U16 R10, [R6.64] ;  /* 0x00000006060a7981 */ /* 0x002362000c1e1500 */
[----:B0-----:R-:W-:-:S05]  /*2570*/  IMAD R8, R0, 0x124, RZ ;  /* 0x0000012400087824 */ /* 0x001fca00078e02ff */
[-C--:B-1----:R-:W-:Y:S01]  /*2580*/  IADD3 R6, P0, R8, R26.reuse, RZ ;  /* 0x0000001a08067210 */ /* 0x082fe20007f1e0ff */
[----:B--2---:R-:W-:Y:S04]  /*2590*/  STL [R1+0x284], R12 ;  /* 0x0002840c01007387 */ /* 0x004fe80000100800 */
[----:B---3--:R0:W-:Y:S02]  /*25a0*/  STL [R1+0x288], R11 ;  /* 0x0002880b01007387 */ /* 0x0081e40000100800 */
[----:B0-----:R-:W-:Y:S02]  /*25b0*/  IMAD R11, R0, 0x92, RZ ;  /* 0x00000092000b7824 */ /* 0x001fe400078e02ff */
[----:B----4-:R-:W-:Y:S03]  /*25c0*/  STL [R1+0x280], R13 ;  /* 0x0002800d01007387 */ /* 0x010fe60000100800 */
[----:B------:R-:W-:Y:S01]  /*25d0*/  LEA.HI.X.SX32 R7, R11, R27, 0x1, P0 ;  /* 0x0000001b0b077211 */ /* 0x000fe200000f0eff */
[----:B-----5:R0:W-:Y:S02]  /*25e0*/  STL [R1+0x27c], R10 ;  /* 0x00027c0a01007387 */ /* 0x0201e40000100800 */
[----:B0-----:R-:W-:-:S02]  /*25f0*/  IADD3 R10, P0, R21, R26, RZ ;  /* 0x0000001a150a7210 */ /* 0x001fc40007f1e0ff */
[----:B------:R0:W2:Y:S01]  /*2600*/  LDG.E.U16 R21, [R6.64] ;  /* 0x0000000606157981 */ /* 0x0000a2000c1e1500 */
[C---:B------:R-:W-:Y:S02]  /*2610*/  IMAD R12, R0.reuse, 0x134, RZ ;  /* 0x00000134000c7824 */ /* 0x040fe400078e02ff */
[C---:B------:R-:W-:Y:S02]  /*2620*/  IMAD R9, R0.reuse, 0x9a, RZ ;  /* 0x0000009a00097824 */ /* 0x040fe400078e02ff */
[----:B------:R-:W-:Y:S01]  /*2630*/  IMAD R11, R0, 0x144, RZ ;  /* 0x00000144000b7824 */ /* 0x000fe200078e02ff */
[-C--:B------:R-:W-:Y:S02]  /*2640*/  IADD3 R12, P2, R12, R26.reuse, RZ ;  /* 0x0000001a0c0c7210 */ /* 0x080fe40007f5e0ff */
[C---:B------:R-:W-:Y:S02]  /*2650*/  IADD3 R8, P1, R9.reuse, R26, RZ ;  /* 0x0000001a09087210 */ /* 0x040fe40007f3e0ff */
[----:B------:R-:W-:-:S02]  /*2660*/  LEA.HI.X.SX32 R13, R9, R27, 0x1, P2 ;  /* 0x0000001b090d7211 */ /* 0x000fc400010f0eff */
[----:B0-----:R-:W-:Y:S01]  /*2670*/  IADD3 R6, P2, R11, R26, RZ ;  /* 0x0000001a0b067210 */ /* 0x001fe20007f5e0ff */
[C---:B------:R-:W-:Y:S02]  /*2680*/  IMAD R11, R0.reuse, 0x45, RZ ;  /* 0x00000045000b7824 */ /* 0x040fe400078e02ff */
[C---:B------:R-:W-:Y:S01]  /*2690*/  IMAD R9, R0.reuse, 0x4d, RZ ;  /* 0x0000004d00097824 */ /* 0x040fe200078e02ff */
[----:B------:R-:W3:Y:S02]  /*26a0*/  LDG.E.U16 R13, [R12.64] ;  /* 0x000000060c0d7981 */ /* 0x000ee4000c1e1500 */
[-C--:B------:R-:W-:Y:S02]  /*26b0*/  LEA.HI.X.SX32 R11, R11, R27.reuse, 0x1, P0 ;  /* 0x0000001b0b0b7211 */ /* 0x080fe400000f0eff */
[----:B------:R-:W-:Y:S01]  /*26c0*/  LEA.HI.X.SX32 R9, R9, R27, 0x1, P1 ;  /* 0x0000001b09097211 */ /* 0x000fe200008f0eff */
[----:B--2---:R0:W-:Y:S02]  /*26d0*/  STL [R1+0x278], R21 ;  /* 0x0002781501007387 */ /* 0x0041e40000100800 */
[----:B0-----:R-:W-:-:S05]  /*26e0*/  IMAD R21, R0, 0xa2, RZ ;  /* 0x000000a200157824 */ /* 0x001fca00078e02ff */
[----:B------:R-:W-:Y:S02]  /*26f0*/  LEA.HI.X.SX32 R7, R21, R27, 0x1, P2 ;  /* 0x0000001b15077211 */ /* 0x000fe400010f0eff */
[----:B------:R0:W2:Y:S04]  /*2700*/  LDG.E.U16 R21, [R10.64] ;  /* 0x000000060a157981 */ /* 0x0000a8000c1e1500 */
[----:B------:R1:W4:Y:S04]  /*2710*/  LDG.E.U16 R7, [R6.64] ;  /* 0x0000000606077981 */ /* 0x000328000c1e1500 */
[----:B0-----:R0:W5:Y:S01]  /*2720*/  LDG.E.U16 R11, [R8.64] ;  /* 0x00000006080b7981 */ /* 0x001162000c1e1500 */
[----:B------:R-:W-:-:S03]  /*2730*/  IMAD R10, R0, 0x154, RZ ;  /* 0x00000154000a7824 */ /* 0x000fc600078e02ff */
[----:B---3--:R3:W-:Y:S02]  /*2740*/  STL [R1+0x26c], R13 ;  /* 0x00026c0d01007387 */ /* 0x0087e40000100800 */
[-C--:B------:R-:W-:Y:S01]  /*2750*/  IADD3 R10, P1, R10, R26.reuse, RZ ;  /* 0x0000001a0a0a7210 */ /* 0x080fe20007f3e0ff */
[C---:B0-----:R-:W-:Y:S02]  /*2760*/  IMAD R9, R0.reuse, 0xaa, RZ ;  /* 0x000000aa00097824 */ /* 0x041fe400078e02ff */
[C---:B------:R-:W-:Y:S02]  /*2770*/  IMAD R8, R0.reuse, 0x164, RZ ;  /* 0x0000016400087824 */ /* 0x040fe400078e02ff */
[----:B-1----:R-:W-:Y:S01]  /*2780*/  IMAD R6, R0, 0x55, RZ ;  /* 0x0000005500067824 */ /* 0x002fe200078e02ff */
[-C--:B------:R-:W-:Y:S02]  /*2790*/  IADD3 R12, P0, R9, R26.reuse, RZ ;  /* 0x0000001a090c7210 */ /* 0x080fe40007f1e0ff */
[----:B------:R-:W-:-:S02]  /*27a0*/  IADD3 R8, P2, R8, R26, RZ ;  /* 0x0000001a08087210 */ /* 0x000fc40007f5e0ff */
[----:B---3--:R-:W-:-:S05]  /*27b0*/  LEA.HI.X.SX32 R13, R6, R27, 0x1, P0 ;  /* 0x0000001b060d7211 */ /* 0x008fca00000f0eff */
[----:B------:R0:W3:Y:S04]  /*27c0*/  LDG.E.U16 R12, [R12.64] ;  /* 0x000000060c0c7981 */ /* 0x0000e8000c1e1500 */
[----:B--2---:R1:W-:Y:S04]  /*27d0*/  STL [R1+0x274], R21 ;  /* 0x0002741501007387 */ /* 0x0043e80000100800 */
[----:B-----5:R2:W-:Y:S01]  /*27e0*/  STL [R1+0x270], R11 ;  /* 0x0002700b01007387 */ /* 0x0205e20000100800 */
[----:B-1----:R-:W-:-:S03]  /*27f0*/  IMAD R21, R0, 0xba, RZ ;  /* 0x000000ba00157824 */ /* 0x002fc600078e02ff */
[----:B----4-:R1:W-:Y:S01]  /*2800*/  STL [R1+0x268], R7 ;  /* 0x0002680701007387 */ /* 0x0103e20000100800 */
[-C--:B--2---:R-:W-:Y:S01]  /*2810*/  LEA.HI.X.SX32 R11, R9, R27.reuse, 0x1, P1 ;  /* 0x0000001b090b7211 */ /* 0x084fe200008f0eff */
[C---:B------:R-:W-:Y:S01]  /*2820*/  IMAD R9, R0.reuse, 0xb2, RZ ;  /* 0x000000b200097824 */ /* 0x040fe200078e02ff */
[----:B------:R-:W-:Y:S01]  /*2830*/  IADD3 R6, P0, R21, R26, RZ ;  /* 0x0000001a15067210 */ /* 0x000fe20007f1e0ff */
[----:B-1----:R-:W-:Y:S02]  /*2840*/  IMAD R7, R0, 0x5d, RZ ;  /* 0x0000005d00077824 */ /* 0x002fe400078e02ff */
[----:B0-----:R0:W2:Y:S01]  /*2850*/  LDG.E.U16 R13, [R10.64] ;  /* 0x000000060a0d7981 */ /* 0x0010a2000c1e1500 */
[-C--:B------:R-:W-:Y:S02]  /*2860*/  LEA.HI.X.SX32 R9, R9, R27.reuse, 0x1, P2 ;  /* 0x0000001b09097211 */ /* 0x080fe400010f0eff */
[----:B------:R-:W-:-:S03]  /*2870*/  LEA.HI.X.SX32 R7, R7, R27, 0x1, P0 ;  /* 0x0000001b07077211 */ /* 0x000fc600000f0eff */
[----:B0-----:R0:W4:Y:S04]  /*2880*/  LDG.E.U16 R11, [R8.64] ;  /* 0x00000006080b7981 */ /* 0x001128000c1e1500 */
[----:B------:R1:W5:Y:S01]  /*2890*/  LDG.E.U16 R10, [R6.64] ;  /* 0x00000006060a7981 */ /* 0x000362000c1e1500 */
[----:B0-----:R-:W-:-:S05]  /*28a0*/  IMAD R8, R0, 0x174, RZ ;  /* 0x0000017400087824 */ /* 0x001fca00078e02ff */
[----:B-1----:R-:W-:-:S04]  /*28b0*/  IADD3 R6, P0, R8, R26, RZ ;  /* 0x0000001a08067210 */ /* 0x002fc80007f1e0ff */
[----:B------:R-:W-:-:S05]  /*28c0*/  LEA.HI.X.SX32 R7, R21, R27, 0x1, P0 ;  /* 0x0000001b15077211 */ /* 0x000fca00000f0eff */
[----:B------:R0:W5:Y:S04]  /*28d0*/  LDG.E.U16 R21, [R6.64] ;  /* 0x0000000606157981 */ /* 0x000168000c1e1500 */
[----:B---3--:R1:W-:Y:S01]  /*28e0*/  STL [R1+0x264], R12 ;  /* 0x0002640c01007387 */ /* 0x0083e20000100800 */
[C---:B------:R-:W-:Y:S02]  /*28f0*/  IMAD R9, R0.reuse, 0xca, RZ ;  /* 0x000000ca00097824 */ /* 0x040fe400078e02ff */
[C---:B-1----:R-:W-:Y:S02]  /*2900*/  IMAD R12, R0.reuse, 0x184, RZ ;  /* 0x00000184000c7824 */ /* 0x042fe400078e02ff */
[----:B------:R-:W-:-:S03]  /*2910*/  IMAD R8, R0, 0x194, RZ ;  /* 0x0000019400087824 */ /* 0x000fc600078e02ff */
[-C--:B------:R-:W-:Y:S02]  /*2920*/  IADD3 R12, P1, R12, R26.reuse, RZ ;  /* 0x0000001a0c0c7210 */ /* 0x080fe40007f3e0ff */
[-C--:B------:R-:W-:Y:S01]  /*2930*/  IADD3 R8, P2, R8, R26.reuse, RZ ;  /* 0x0000001a08087210 */ /* 0x080fe20007f5e0ff */
[----:B--2---:R1:W-:Y:S02]  /*2940*/  STL [R1+0x25c], R13 ;  /* 0x00025c0d01007387 */ /* 0x0043e40000100800 */
[C---:B-1----:R-:W-:Y:S02]  /*2950*/  IMAD R13, R0.reuse, 0xc2, RZ ;  /* 0x000000c2000d7824 */ /* 0x042fe400078e02ff */
[----:B----4-:R1:W-:Y:S03]  /*2960*/  STL [R1+0x258], R11 ;  /* 0x0002580b01007387 */ /* 0x0103e60000100800 */
[----:B------:R-:W-:Y:S01]  /*2970*/  LEA.HI.X.SX32 R13, R13, R27, 0x1, P1 ;  /* 0x0000001b0d0d7211 */ /* 0x000fe200008f0eff */
[C---:B-1----:R-:W-:Y:S01]  /*2980*/  IMAD R11, R0.reuse, 0x1a4, RZ ;  /* 0x000001a4000b7824 */ /* 0x042fe200078e02ff */
[----:B-----5:R1:W-:Y:S04]  /*2990*/  STL [R1+0x260], R10 ;  /* 0x0002600a01007387 */ /* 0x0203e80000100800 */
[-C--:B0-----:R-:W-:Y:S01]  /*29a0*/  IADD3 R6, P1, R11, R26.reuse, RZ ;  /* 0x0000001a0b067210 */ /* 0x081fe20007f3e0ff */
[----:B------:R-:W-:Y:S01]  /*29b0*/  IMAD R11, R0, 0x65, RZ ;  /* 0x00000065000b7824 */ /* 0x000fe200078e02ff */
[----:B------:R0:W2:Y:S01]  /*29c0*/  LDG.E.U16 R13, [R12.64] ;  /* 0x000000060c0d7981 */ /* 0x0000a2000c1e1500 */
[----:B-1----:R-:W-:-:S03]  /*29d0*/  IADD3 R10, P0, R9, R26, RZ ;  /* 0x0000001a090a7210 */ /* 0x002fc60007f1e0ff */
[----:B------:R1:W-:Y:S01]  /*29e0*/  STL [R1+0x254], R21 ;  /* 0x0002541501007387 */ /* 0x0003e20000100800 */
[-C--:B------:R-:W-:Y:S02]  /*29f0*/  LEA.HI.X.SX32 R9, R9, R27.reuse, 0x1, P2 ;  /* 0x0000001b09097211 */ /* 0x080fe400010f0eff */
[----:B------:R-:W-:Y:S01]  /*2a00*/  LEA.HI.X.SX32 R11, R11, R27, 0x1, P0 ;  /* 0x0000001b0b0b7211 */ /* 0x000fe200000f0eff */
[----:B-1----:R-:W-:-:S05]  /*2a10*/  IMAD R21, R0, 0xd2, RZ ;  /* 0x000000d200157824 */ /* 0x002fca00078e02ff */
[----:B------:R-:W-:Y:S02]  /*2a20*/  LEA.HI.X.SX32 R7, R21, R27, 0x1, P1 ;  /* 0x0000001b15077211 */ /* 0x000fe400008f0eff */
[----:B------:R1:W3:Y:S04]  /*2a30*/  LDG.E.U16 R21, [R10.64] ;  /* 0x000000060a157981 */ /* 0x0002e8000c1e1500 */
[----:B------:R4:W5:Y:S04]  /*2a40*/  LDG.E.U16 R7, [R6.64] ;  /* 0x0000000606077981 */ /* 0x000968000c1e1500 */
[----:B-1----:R1:W5:Y:S01]  /*2a50*/  LDG.E.U16 R11, [R8.64] ;  /* 0x00000006080b7981 */ /* 0x002362000c1e1500 */
[----:B------:R-:W-:-:S02]  /*2a60*/  IMAD R10, R0, 0x1b4, RZ ;  /* 0x000001b4000a7824 */ /* 0x000fc400078e02ff */
[----:B----4-:R-:W-:-:S03]  /*2a70*/  IMAD R6, R0, 0x6d, RZ ;  /* 0x0000006d00067824 */ /* 0x010fc600078e02ff */
[----:B------:R-:W-:Y:S01]  /*2a80*/  IADD3 R10, P1, R10, R26, RZ ;  /* 0x0000001a0a0a7210 */ /* 0x000fe20007f3e0ff */
[C---:B-1----:R-:W-:Y:S02]  /*2a90*/  IMAD R9, R0.reuse, 0xda, RZ ;  /* 0x000000da00097824 */ /* 0x042fe400078e02ff */
[----:B------:R-:W-:-:S03]  /*2aa0*/  IMAD R8, R0, 0x1c4, RZ ;  /* 0x000001c400087824 */ /* 0x000fc600078e02ff */
[-C--:B0-----:R-:W-:Y:S02]  /*2ab0*/  IADD3 R12, P0, R9, R26.reuse, RZ ;  /* 0x0000001a090c7210 */ /* 0x081fe40007f1e0ff */
[----:B------:R-:W-:Y:S01]  /*2ac0*/  IADD3 R8, P2, R8, R26, RZ ;  /* 0x0000001a08087210 */ /* 0x000fe20007f5e0ff */
[----:B--2---:R0:W-:Y:S02]  /*2ad0*/  STL [R1+0x24c], R13 ;  /* 0x00024c0d01007387 */ /* 0x0041e40000100800 */
[----:B0-----:R-:W-:-:S05]  /*2ae0*/  LEA.HI.X.SX32 R13, R6, R27, 0x1, P0 ;  /* 0x0000001b060d7211 */ /* 0x001fca00000f0eff */
[----:B------:R0:W2:Y:S04]  /*2af0*/  LDG.E.U16 R12, [R12.64] ;  /* 0x000000060c0c7981 */ /* 0x0000a8000c1e1500 */
[----:B---3--:R-:W-:Y:S04]  /*2b00*/  STL [R1+0x250], R21 ;  /* 0x0002501501007387 */ /* 0x008fe80000100800 */
[----:B-----5:R1:W-:Y:S02]  /*2b10*/  STL [R1+0x248], R11 ;  /* 0x0002480b01007387 */ /* 0x0203e40000100800 */
[----:B-1----:R-:W-:Y:S01]  /*2b20*/  LEA.HI.X.SX32 R11, R9, R27, 0x1, P1 ;  /* 0x0000001b090b7211 */ /* 0x002fe200008f0eff */
[----:B------:R-:W-:-:S05]  /*2b30*/  IMAD R9, R0, 0xe2, RZ ;  /* 0x000000e200097824 */ /* 0x000fca00078e02ff */
[----:B------:R-:W-:Y:S01]  /*2b40*/  LEA.HI.X.SX32 R9, R9, R27, 0x1, P2 ;  /* 0x0000001b09097211 */ /* 0x000fe200010f0eff */
[----:B------:R1:W3:Y:S04]  /*2b50*/  LDG.E.U16 R11, [R10.64] ;  /* 0x000000060a0b7981 */ /* 0x0002e8000c1e1500 */
[----:B0-----:R0:W4:Y:S01]  /*2b60*/  LDG.E.U16 R13, [R8.64] ;  /* 0x00000006080d7981 */ /* 0x001122000c1e1500 */
[----:B------:R-:W-:-:S03]  /*2b70*/  IMAD R21, R0, 0xea, RZ ;  /* 0x000000ea00157824 */ /* 0x000fc600078e02ff */
[----:B------:R5:W-:Y:S02]  /*2b80*/  STL [R1+0x244], R7 ;  /* 0x0002440701007387 */ /* 0x000be40000100800 */
[----:B------:R-:W-:Y:S01]  /*2b90*/  IADD3 R6, P0, R21, R26, RZ ;  /* 0x0000001a15067210 */ /* 0x000fe20007f1e0ff */
[C---:B-----5:R-:W-:Y:S02]  /*2ba0*/  IMAD R7, R0.reuse, 0x75, RZ ;  /* 0x0000007500077824 */ /* 0x060fe400078e02ff */
[----:B0-----:R-:W-:-:S03]  /*2bb0*/  IMAD R8, R0, 0x1d4, RZ ;  /* 0x000001d400087824 */ /* 0x001fc600078e02ff */
[----:B------:R-:W-:-:S05]  /*2bc0*/  LEA.HI.X.SX32 R7, R7, R27, 0x1, P0 ;  /* 0x0000001b07077211 */ /* 0x000fca00000f0eff */
[----:B-1----:R0:W5:Y:S02]  /*2bd0*/  LDG.E.U16 R10, [R6.64] ;  /* 0x00000006060a7981 */ /* 0x002164000c1e1500 */
[----:B0-----:R-:W-:-:S04]  /*2be0*/  IADD3 R6, P0, R8, R26, RZ ;  /* 0x0000001a08067210 */ /* 0x001fc80007f1e0ff */
[----:B------:R-:W-:-:S06]  /*2bf0*/  LEA.HI.X.SX32 R7, R21, R27, 0x1, P0 ;  /* 0x0000001b15077211 */ /* 0x000fcc00000f0eff */
[----:B------:R0:W5:Y:S04]  /*2c00*/  LDG.E.U16 R7, [R6.64] ;  /* 0x0000000606077981 */ /* 0x000168000c1e1500 */
[----:B--2---:R1:W-:Y:S02]  /*2c10*/  STL [R1+0x240], R12 ;  /* 0x0002400c01007387 */ /* 0x0043e40000100800 */
[----:B-1----:R-:W-:-:S05]  /*2c20*/  IMAD R12, R0, 0x1e4, RZ ;  /* 0x000001e4000c7824 */ /* 0x002fca00078e02ff */
[----:B------:R-:W-:Y:S01]  /*2c30*/  IADD3 R12, P2, R12, R26, RZ ;  /* 0x0000001a0c0c7210 */ /* 0x000fe20007f5e0ff */
[----:B---3--:R-:W-:Y:S04]  /*2c40*/  STL [R1+0x238], R11 ;  /* 0x0002380b01007387 */ /* 0x008fe80000100800 */
[----:B----4-:R1:W-:Y:S02]  /*2c50*/  STL [R1+0x234], R13 ;  /* 0x0002340d01007387 */ /* 0x0103e40000100800 */
[----:B-1----:R-:W-:-:S05]  /*2c60*/  IMAD R13, R0, 0xf2, RZ ;  /* 0x000000f2000d7824 */ /* 0x002fca00078e02ff */
[----:B------:R-:W-:-:S06]  /*2c70*/  LEA.HI.X.SX32 R13, R13, R27, 0x1, P2 ;  /* 0x0000001b0d0d7211 */ /* 0x000fcc00010f0eff */
[----:B------:R1:W2:Y:S01]  /*2c80*/  LDG.E.U16 R13, [R12.64] ;  /* 0x000000060c0d7981 */ /* 0x0002a2000c1e1500 */
[C---:B------:R-:W-:Y:S02]  /*2c90*/  IMAD R9, R0.reuse, 0xfa, RZ ;  /* 0x000000fa00097824 */ /* 0x040fe400078e02ff */
[C---:B------:R-:W-:Y:S02]  /*2ca0*/  IMAD R8, R0.reuse, 0x1f4, RZ ;  /* 0x000001f400087824 */ /* 0x040fe400078e02ff */
[C---:B------:R-:W-:Y:S01]  /*2cb0*/  IMAD R21, R0.reuse, 0x84, RZ ;  /* 0x0000008400157824 */ /* 0x040fe200078e02ff */
[----:B-----5:R3:W-:Y:S01]  /*2cc0*/  STL [R1+0x23c], R10 ;  /* 0x00023c0a01007387 */ /* 0x0207e20000100800 */
[----:B------:R-:W-:Y:S01]  /*2cd0*/  IMAD R11, R0, 0x7d, RZ ;  /* 0x0000007d000b7824 */ /* 0x000fe200078e02ff */
[-C--:B------:R-:W-:Y:S02]  /*2ce0*/  IADD3 R8, P3, R8, R26.reuse, RZ ;  /* 0x0000001a08087210 */ /* 0x080fe40007f7e0ff */
[-C--:B0-----:R-:W-:Y:S01]  /*2cf0*/  IADD3 R6, P0, R21, R26.reuse, RZ ;  /* 0x0000001a15067210 */ /* 0x081fe20007f1e0ff */
[----:B------:R-:W-:Y:S01]  /*2d00*/  IMAD R21, R0, 0x42, RZ ;  /* 0x0000004200157824 */ /* 0x000fe200078e02ff */
[----:B---3--:R-:W-:-:S02]  /*2d10*/  IADD3 R10, P1, R9, R26, RZ ;  /* 0x0000001a090a7210 */ /* 0x008fc40007f3e0ff */
[-C--:B------:R-:W-:Y:S02]  /*2d20*/  LEA.HI.X.SX32 R9, R9, R27.reuse, 0x1, P3 ;  /* 0x0000001b09097211 */ /* 0x080fe400018f0eff */
[-C--:B------:R-:W-:Y:S01]  /*2d30*/  LEA.HI.X.SX32 R11, R11, R27.reuse, 0x1, P1 ;  /* 0x0000001b0b0b7211 */ /* 0x080fe200008f0eff */
[----:B------:R0:W-:Y:S02]  /*2d40*/  STL [R1+0x230], R7 ;  /* 0x0002300701007387 */ /* 0x0001e40000100800 */
[----:B0-----:R-:W-:Y:S02]  /*2d50*/  LEA.HI.X.SX32 R7, R21, R27, 0x1, P0 ;  /* 0x0000001b15077211 */ /* 0x001fe400000f0eff */
[----:B------:R0:W3:Y:S04]  /*2d60*/  LDG.E.U16 R21, [R10.64] ;  /* 0x000000060a157981 */ /* 0x0000e8000c1e1500 */
[----:B------:R4:W5:Y:S04]  /*2d70*/  LDG.E.U16 R7, [R6.64] ;  /* 0x0000000606077981 */ /* 0x000968000c1e1500 */
[----:B0-----:R0:W5:Y:S01]  /*2d80*/  LDG.E.U16 R11, [R8.64] ;  /* 0x00000006080b7981 */ /* 0x001162000c1e1500 */
[----:B----4-:R-:W-:-:S02]  /*2d90*/  IMAD R6, R0, 0x25, RZ ;  /* 0x0000002500067824 */ /* 0x010fc400078e02ff */
[----:B0-----:R-:W-:-:S05]  /*2da0*/  IMAD R9, R0, 0x4a, RZ ;  /* 0x0000004a00097824 */ /* 0x001fca00078e02ff */
[----:B-1----:R-:W-:Y:S01]  /*2db0*/  IADD3 R12, P0, R9, R26, RZ ;  /* 0x0000001a090c7210 */ /* 0x002fe20007f1e0ff */
[----:B--2---:R0:W-:Y:S03]  /*2dc0*/  STL [R1+0x224], R13 ;  /* 0x0002240d01007387 */ /* 0x0041e60000100800 */
[----:B0-----:R-:W-:-:S06]  /*2dd0*/  LEA.HI.X.SX32 R13, R6, R27, 0x1, P0 ;  /* 0x0000001b060d7211 */ /* 0x001fcc00000f0eff */
[----:B------:R-:W2:Y:S01]  /*2de0*/  LDG.E.U16 R13, [R12.64] ;  /* 0x000000060c0d7981 */ /* 0x000ea2000c1e1500 */
[C---:B------:R-:W-:Y:S02]  /*2df0*/  IMAD R10, R0.reuse, 0x94, RZ ;  /* 0x00000094000a7824 */ /* 0x040fe400078e02ff */
[----:B------:R-:W-:-:S03]  /*2e00*/  IMAD R8, R0, 0xa4, RZ ;  /* 0x000000a400087824 */ /* 0x000fc600078e02ff */
[-C--:B------:R-:W-:Y:S02]  /*2e10*/  IADD3 R10, P1, R10, R26.reuse, RZ ;  /* 0x0000001a0a0a7210 */ /* 0x080fe40007f3e0ff */
[-C--:B------:R-:W-:Y:S01]  /*2e20*/  IADD3 R8, P2, R8, R26.reuse, RZ ;  /* 0x0000001a08087210 */ /* 0x080fe20007f5e0ff */
[----:B---3--:R0:W-:Y:S02]  /*2e30*/  STL [R1+0x228], R21 ;  /* 0x0002281501007387 */ /* 0x0081e40000100800 */
[----:B0-----:R-:W-:Y:S02]  /*2e40*/  IMAD R21, R0, 0x5a, RZ ;  /* 0x0000005a00157824 */ /* 0x001fe400078e02ff */
[----:B-----5:R0:W-:Y:S04]  /*2e50*/  STL [R1+0x220], R11 ;  /* 0x0002200b01007387 */ /* 0x0201e80000100800 */
[----:B------:R1:W-:Y:S01]  /*2e60*/  STL [R1+0x22c], R7 ;  /* 0x00022c0701007387 */ /* 0x0003e20000100800 */
[----:B------:R-:W-:-:S02]  /*2e70*/  IADD3 R6, P0, R21, R26, RZ ;  /* 0x0000001a15067210 */ /* 0x000fc40007f1e0ff */
[----:B0-----:R-:W-:Y:S01]  /*2e80*/  LEA.HI.X.SX32 R11, R9, R27, 0x1, P1 ;  /* 0x0000001b090b7211 */ /* 0x001fe200008f0eff */
[C---:B------:R-:W-:Y:S02]  /*2e90*/  IMAD R9, R0.reuse, 0x52, RZ ;  /* 0x0000005200097824 */ /* 0x040fe400078e02ff */
[----:B-1----:R-:W-:-:S03]  /*2ea0*/  IMAD R7, R0, 0x2d, RZ ;  /* 0x0000002d00077824 */ /* 0x002fc600078e02ff */
[-C--:B------:R-:W-:Y:S01]  /*2eb0*/  LEA.HI.X.SX32 R9, R9, R27.reuse, 0x1, P2 ;  /* 0x0000001b09097211 */ /* 0x080fe200010f0eff */
[----:B------:R0:W3:Y:S01]  /*2ec0*/  LDG.E.U16 R11, [R10.64] ;  /* 0x000000060a0b7981 */ /* 0x0000e2000c1e1500 */
[----:B------:R-:W-:-:S03]  /*2ed0*/  LEA.HI.X.SX32 R7, R7, R27, 0x1, P0 ;  /* 0x0000001b07077211 */ /* 0x000fc600000f0eff */
[----:B------:R1:W4:Y:S04]  /*2ee0*/  LDG.E.U16 R8, [R8.64] ;  /* 0x0000000608087981 */ /* 0x000328000c1e1500 */
[----:B--2---:R2:W-:Y:S04]  /*2ef0*/  STL [R1+0x21c], R13 ;  /* 0x00021c0d01007387 */ /* 0x0045e80000100800 */
[----:B--2---:R2:W5:Y:S01]  /*2f00*/  LDG.E.U16 R13, [R6.64] ;  /* 0x00000006060d7981 */ /* 0x004562000c1e1500 */
[C---:B------:R-:W-:Y:S02]  /*2f10*/  IMAD R12, R0.reuse, 0xb4, RZ ;  /* 0x000000b4000c7824 */ /* 0x040fe400078e02ff */
[----:B0-----:R-:W-:-:S03]  /*2f20*/  IMAD R10, R0, 0xc4, RZ ;  /* 0x000000c4000a7824 */ /* 0x001fc600078e02ff */
[----:B--2---:R-:W-:Y:S01]  /*2f30*/  IADD3 R6, P0, R12, R26, RZ ;  /* 0x0000001a0c067210 */ /* 0x004fe20007f1e0ff */
[----:B-1----:R-:W-:-:S03]  /*2f40*/  IMAD R9, R0, 0x6a, RZ ;  /* 0x0000006a00097824 */ /* 0x002fc600078e02ff */
[----:B------:R-:W-:Y:S02]  /*2f50*/  LEA.HI.X.SX32 R7, R21, R27, 0x1, P0 ;  /* 0x0000001b15077211 */ /* 0x000fe400000f0eff */
[-C--:B------:R-:W-:Y:S02]  /*2f60*/  IADD3 R12, P1, R10, R26.reuse, RZ ;  /* 0x0000001a0a0c7210 */ /* 0x080fe40007f3e0ff */
[----:B------:R-:W-:Y:S02]  /*2f70*/  IADD3 R10, P0, R9, R26, RZ ;  /* 0x0000001a090a7210 */ /* 0x000fe40007f1e0ff */
[----:B------:R0:W2:Y:S04]  /*2f80*/  LDG.E.U16 R7, [R6.64] ;  /* 0x0000000606077981 */ /* 0x0000a8000c1e1500 */
[----:B---3--:R1:W-:Y:S04]  /*2f90*/  STL [R1+0x214], R11 ;  /* 0x0002140b01007387 */ /* 0x0083e80000100800 */
[----:B----4-:R3:W-:Y:S01]  /*2fa0*/  STL [R1+0x210], R8 ;  /* 0x0002100801007387 */ /* 0x0107e20000100800 */
[----:B-1----:R-:W-:-:S02]  /*2fb0*/  IMAD R11, R0, 0x35, RZ ;  /* 0x00000035000b7824 */ /* 0x002fc400078e02ff */
[----:B---3--:R-:W-:-:S03]  /*2fc0*/  IMAD R8, R0, 0xd4, RZ ;  /* 0x000000d400087824 */ /* 0x008fc600078e02ff */
[----:B------:R-:W-:Y:S02]  /*2fd0*/  LEA.HI.X.SX32 R11, R11, R27, 0x1, P0 ;  /* 0x0000001b0b0b7211 */ /* 0x000fe400000f0eff */
[----:B------:R-:W-:-:S04]  /*2fe0*/  IADD3 R8, P2, R8, R26, RZ ;  /* 0x0000001a08087210 */ /* 0x000fc80007f5e0ff */
[----:B------:R-:W-:Y:S01]  /*2ff0*/  LEA.HI.X.SX32 R9, R9, R27, 0x1, P2 ;  /* 0x0000001b09097211 */ /* 0x000fe200010f0eff */
[----:B-----5:R1:W-:Y:S02]  /*3000*/  STL [R1+0x218], R13 ;  /* 0x0002180d01007387 */ /* 0x0203e40000100800 */
[----:B-1----:R-:W-:-:S05]  /*3010*/  IMAD R13, R0, 0x62, RZ ;  /* 0x00000062000d7824 */ /* 0x002fca00078e02ff */
[----:B------:R-:W-:-:S05]  /*3020*/  LEA.HI.X.SX32 R13, R13, R27, 0x1, P1 ;  /* 0x0000001b0d0d7211 */ /* 0x000fca00008f0eff */
[----:B------:R1:W3:Y:S04]  /*3030*/  LDG.E.U16 R12, [R12.64] ;  /* 0x000000060c0c7981 */ /* 0x0002e8000c1e1500 */
[----:B-1----:R1:W4:Y:S04]  /*3040*/  LDG.E.U16 R13, [R10.64] ;  /* 0x000000060a0d7981 */ /* 0x002328000c1e1500 */
[----:B-1----:R1:W5:Y:S01]  /*3050*/  LDG.E.U16 R11, [R8.64] ;  /* 0x00000006080b7981 */ /* 0x002362000c1e1500 */
[----:B------:R-:W-:-:S05]  /*3060*/  IMAD R21, R0, 0xe4, RZ ;  /* 0x000000e400157824 */ /* 0x000fca00078e02ff */
[----:B0-----:R-:W-:Y:S01]  /*3070*/  IADD3 R6, P1, R21, R26, RZ ;  /* 0x0000001a15067210 */ /* 0x001fe20007f3e0ff */
[C---:B------:R-:W-:Y:S01]  /*3080*/  IMAD R21, R0.reuse, 0x72, RZ ;  /* 0x0000007200157824 */ /* 0x040fe200078e02ff */
[----:B--2---:R0:W-:Y:S01]  /*3090*/  STL [R1+0x20c], R7 ;  /* 0x00020c0701007387 */ /* 0x0041e20000100800 */
[----:B------:R-:W-:-:S03]  /*30a0*/  IMAD R10, R0, 0xf4, RZ ;  /* 0x000000f4000a7824 */ /* 0x000fc600078e02ff */
[----:B0-----:R-:W-:-:S05]  /*30b0*/  LEA.HI.X.SX32 R7, R21, R27, 0x1, P1 ;  /* 0x0000001b15077211 */ /* 0x001fca00008f0eff */
[----:B------:R0:W2:Y:S01]  /*30c0*/  LDG.E.U16 R21, [R6.64] ;  /* 0x0000000606157981 */ /* 0x0000a2000c1e1500 */
[----:B-1----:R-:W-:Y:S01]  /*30d0*/  IMAD R9, R0, 0x3d, RZ ;  /* 0x0000003d00097824 */ /* 0x002fe200078e02ff */
[----:B------:R-:W-:Y:S01]  /*30e0*/  IADD3 R10, P1, R10, R26, RZ ;  /* 0x0000001a0a0a7210 */ /* 0x000fe20007f3e0ff */
[C---:B0-----:R-:W-:Y:S02]  /*30f0*/  IMAD R7, R0.reuse, 0x7a, RZ ;  /* 0x0000007a00077824 */ /* 0x041fe400078e02ff */
[----:B------:R-:W-:-:S05]  /*3100*/  IMAD R8, R0, 0x106, RZ ;  /* 0x0000010600087824 */ /* 0x000fca00078e02ff */
[-C--:B------:R-:W-:Y:S01]  /*3110*/  IADD3 R8, P2, R8, R26.reuse, RZ ;  /* 0x0000001a08087210 */ /* 0x080fe20007f5e0ff */
[----:B----4-:R-:W-:Y:S04]  /*3120*/  STL [R1+0x208], R13 ;  /* 0x0002080d01007387 */ /* 0x010fe80000100800 */
[----:B---3--:R0:W-:Y:S04]  /*3130*/  STL [R1+0x204], R12 ;  /* 0x0002040c01007387 */ /* 0x0081e80000100800 */
[----:B-----5:R1:W-:Y:S01]  /*3140*/  STL [R1+0x200], R11 ;  /* 0x0002000b01007387 */ /* 0x0203e20000100800 */
[----:B0-----:R-:W-:-:S04]  /*3150*/  IADD3 R12, P0, R7, R26, RZ ;  /* 0x0000001a070c7210 */ /* 0x001fc80007f1e0ff */
[-C--:B------:R-:W-:Y:S02]  /*3160*/  LEA.HI.X.SX32 R13, R9, R27.reuse, 0x1, P0 ;  /* 0x0000001b090d7211 */ /* 0x080fe400000f0eff */
[-C--:B-1----:R-:W-:Y:S01]  /*3170*/  LEA.HI.X.SX32 R11, R7, R27.reuse, 0x1, P1 ;  /* 0x0000001b070b7211 */ /* 0x082fe200008f0eff */
[----:B------:R-:W-:Y:S02]  /*3180*/  IMAD R9, R0, 0x83, RZ ;  /* 0x0000008300097824 */ /* 0x000fe400078e02ff */
[----:B------:R0:W3:Y:S04]  /*3190*/  LDG.E.U16 R12, [R12.64] ;  /* 0x000000060c0c7981 */ /* 0x0000e8000c1e1500 */
[----:B------:R1:W4:Y:S01]  /*31a0*/  LDG.E.U16 R10, [R10.64] ;  /* 0x000000060a0a7981 */ /* 0x000322000c1e1500 */
[----:B------:R-:W-:-:S05]  /*31b0*/  LEA.HI.X.SX32 R9, R9, R27, 0x1, P2 ;  /* 0x0000001b09097211 */ /* 0x000fca00010f0eff */
[----:B0-----:R0:W5:Y:S01]  /*31c0*/  LDG.E.U16 R13, [R8.64] ;  /* 0x00000006080d7981 */ /* 0x001162000c1e1500 */
[----:B------:R-:W-:-:S03]  /*31d0*/  IMAD R6, R0, 0x116, RZ ;  /* 0x0000011600067824 */ /* 0x000fc600078e02ff */
[----:B--2---:R2:W-:Y:S02]  /*31e0*/  STL [R1+0x1fc], R21 ;  /* 0x0001fc1501007387 */ /* 0x0045e40000100800 */
[----:B------:R-:W-:Y:S01]  /*31f0*/  IADD3 R6, P0, R6, R26, RZ ;  /* 0x0000001a06067210 */ /* 0x000fe20007f1e0ff */
[----:B--2---:R-:W-:-:S05]  /*3200*/  IMAD R21, R0, 0x8b, RZ ;  /* 0x0000008b00157824 */ /* 0x004fca00078e02ff */
[----:B------:R-:W-:Y:S01]  /*3210*/  LEA.HI.X.SX32 R7, R21, R27, 0x1, P0 ;  /* 0x0000001b15077211 */ /* 0x000fe200000f0eff */
[----:B-1----:R-:W-:-:S04]  /*3220*/  IMAD R11, R0, 0x9b, RZ ;  /* 0x0000009b000b7824 */ /* 0x002fc800078e02ff */
[----:B------:R1:W2:Y:S01]  /*3230*/  LDG.E.U16 R21, [R6.64] ;  /* 0x0000000606157981 */ /* 0x0002a2000c1e1500 */
[C---:B0-----:R-:W-:Y:S02]  /*3240*/  IMAD R8, R0.reuse, 0x146, RZ ;  /* 0x0000014600087824 */ /* 0x041fe400078e02ff */
[----:B-1----:R-:W-:-:S03]  /*3250*/  IMAD R7, R0, 0x93, RZ ;  /* 0x0000009300077824 */ /* 0x002fc600078e02ff */
[----:B------:R-:W-:Y:S01]  /*3260*/  IADD3 R8, P2, R8, R26, RZ ;  /* 0x0000001a08087210 */ /* 0x000fe20007f5e0ff */
[----:B------:R-:W-:-:S05]  /*3270*/  IMAD R9, R0, 0xa3, RZ ;  /* 0x000000a300097824 */ /* 0x000fca00078e02ff */
[----:B------:R-:W-:Y:S01]  /*3280*/  LEA.HI.X.SX32 R9, R9, R27, 0x1, P2 ;  /* 0x0000001b09097211 */ /* 0x000fe200010f0eff */
[----:B---3--:R0:W-:Y:S04]  /*3290*/  STL [R1+0x1f8], R12 ;  /* 0x0001f80c01007387 */ /* 0x0081e80000100800 */
[----:B----4-:R1:W-:Y:S01]  /*32a0*/  STL [R1+0x1f4], R10 ;  /* 0x0001f40a01007387 */ /* 0x0103e20000100800 */
[C---:B0-----:R-:W-:Y:S02]  /*32b0*/  IMAD R12, R0.reuse, 0x126, RZ ;  /* 0x00000126000c7824 */ /* 0x041fe400078e02ff */
[----:B-1----:R-:W-:-:S03]  /*32c0*/  IMAD R10, R0, 0x136, RZ ;  /* 0x00000136000a7824 */ /* 0x002fc600078e02ff */
[-C--:B------:R-:W-:Y:S01]  /*32d0*/  IADD3 R12, P0, R12, R26.reuse, RZ ;  /* 0x0000001a0c0c7210 */ /* 0x080fe20007f1e0ff */
[----:B-----5:R0:W-:Y:S01]  /*32e0*/  STL [R1+0x1f0], R13 ;  /* 0x0001f00d01007387 */ /* 0x0201e20000100800 */
[----:B------:R-:W-:-:S04]  /*32f0*/  IADD3 R10, P1, R10, R26, RZ ;  /* 0x0000001a0a0a7210 */ /* 0x000fc80007f3e0ff */
[-C--:B------:R-:W-:Y:S02]  /*3300*/  LEA.HI.X.SX32 R11, R11, R27.reuse, 0x1, P1 ;  /* 0x0000001b0b0b7211 */ /* 0x080fe400008f0eff */
[----:B0-----:R-:W-:-:S03]  /*3310*/  LEA.HI.X.SX32 R13, R7, R27, 0x1, P0 ;  /* 0x0000001b070d7211 */ /* 0x001fc600000f0eff */
[----:B------:R0:W3:Y:S04]  /*3320*/  LDG.E.U16 R10, [R10.64] ;  /* 0x000000060a0a7981 */ /* 0x0000e8000c1e1500 */
[----:B------:R1:W4:Y:S04]  /*3330*/  LDG.E.U16 R12, [R12.64] ;  /* 0x000000060c0c7981 */ /* 0x000328000c1e1500 */
[----:B-1----:R1:W5:Y:S01]  /*3340*/  LDG.E.U16 R13, [R8.64] ;  /* 0x00000006080d7981 */ /* 0x002362000c1e1500 */
[C---:B------:R-:W-:Y:S02]  /*3350*/  IMAD R6, R0.reuse, 0x156, RZ ;  /* 0x0000015600067824 */ /* 0x040fe400078e02ff */
[----:B------:R-:W-:-:S03]  /*3360*/  IMAD R7, R0, 0xab, RZ ;  /* 0x000000ab00077824 */ /* 0x000fc600078e02ff */
[----:B------:R-:W-:Y:S01]  /*3370*/  IADD3 R6, P0, R6, R26, RZ ;  /* 0x0000001a06067210 */ /* 0x000fe20007f1e0ff */
[----:B--2---:R2:W-:Y:S03]  /*3380*/  STL [R1+0x1ec], R21 ;  /* 0x0001ec1501007387 */ /* 0x0045e60000100800 */
[----:B------:R-:W-:Y:S01]  /*3390*/  LEA.HI.X.SX32 R7, R7, R27, 0x1, P0 ;  /* 0x0000001b07077211 */ /* 0x000fe200000f0eff */
[----:B0-----:R-:W-:-:S04]  /*33a0*/  IMAD R11, R0, 0xbb, RZ ;  /* 0x000000bb000b7824 */ /* 0x001fc800078e02ff */
[----:B--2---:R0:W2:Y:S01]  /*33b0*/  LDG.E.U16 R21, [R6.64] ;  /* 0x0000000606157981 */ /* 0x0040a2000c1e1500 */
[C---:B-1----:R-:W-:Y:S02]  /*33c0*/  IMAD R8, R0.reuse, 0x186, RZ ;  /* 0x0000018600087824 */ /* 0x042fe400078e02ff */
[----:B0-----:R-:W-:-:S03]  /*33d0*/  IMAD R7, R0, 0xb3, RZ ;  /* 0x000000b300077824 */ /* 0x001fc600078e02ff */
[----:B------:R-:W-:Y:S01]  /*33e0*/  IADD3 R8, P2, R8, R26, RZ ;  /* 0x0000001a08087210 */ /* 0x000fe20007f5e0ff */
[----:B------:R-:W-:-:S05]  /*33f0*/  IMAD R9, R0, 0xc3, RZ ;  /* 0x000000c300097824 */ /* 0x000fca00078e02ff */
[----:B------:R-:W-:Y:S01]  /*3400*/  LEA.HI.X.SX32 R9, R9, R27, 0x1, P2 ;  /* 0x0000001b09097211 */ /* 0x000fe200010f0eff */
[----:B----4-:R0:W-:Y:S04]  /*3410*/  STL [R1+0x1e8], R12 ;  /* 0x0001e80c01007387 */ /* 0x0101e80000100800 */
[----:B---3--:R1:W-:Y:S01]  /*3420*/  STL [R1+0x1e4], R10 ;  /* 0x0001e40a01007387 */ /* 0x0083e20000100800 */
        /* <DEDUP_REMOVED lines=21> */
[----:B------:R-:W-:-:S05]  /*3580*/  LEA.HI.X.SX32 R9, R9, R27, 0x1, P2 ;  /* 0x0000001b09097211 */ /* 0x000fca00010f0eff */
[----:B------:R0:W2:Y:S04]  /*3590*/  LDG.E.U16 R8, [R8.64] ;  /* 0x0000000608087981 */ /* 0x0000a8000c1e1500 */
[----:B----4-:R1:W-:Y:S04]  /*35a0*/  STL [R1+0x1d8], R12 ;  /* 0x0001d80c01007387 */ /* 0x0103e80000100800 */
[----:B---3--:R3:W-:Y:S01]  /*35b0*/  STL [R1+0x1d4], R10 ;  /* 0x0001d40a01007387 */ /* 0x0087e20000100800 */
[C---:B-1----:R-:W-:Y:S02]  /*35c0*/  IMAD R12, R0.reuse, 0x1a6, RZ ;  /* 0x000001a6000c7824 */ /* 0x042fe400078e02ff */
[----:B---3--:R-:W-:-:S03]  /*35d0*/  IMAD R10, R0, 0x1b6, RZ ;  /* 0x000001b6000a7824 */ /* 0x008fc600078e02ff */
[-C--:B------:R-:W-:Y:S01]  /*35e0*/  IADD3 R12, P0, R12, R26.reuse, RZ ;  /* 0x0000001a0c0c7210 */ /* 0x080fe20007f1e0ff */
[----:B-----5:R1:W-:Y:S01]  /*35f0*/  STL [R1+0x1d0], R13 ;  /* 0x0001d00d01007387 */ /* 0x0203e20000100800 */
[----:B------:R-:W-:-:S04]  /*3600*/  IADD3 R10, P1, R10, R26, RZ ;  /* 0x0000001a0a0a7210 */ /* 0x000fc80007f3e0ff */
[-C--:B------:R-:W-:Y:S02]  /*3610*/  LEA.HI.X.SX32 R11, R11, R27.reuse, 0x1, P1 ;  /* 0x0000001b0b0b7211 */ /* 0x080fe400008f0eff */
[----:B-1----:R-:W-:-:S04]  /*3620*/  LEA.HI.X.SX32 R13, R7, R27, 0x1, P0 ;  /* 0x0000001b070d7211 */ /* 0x002fc800000f0eff */
[----:B------:R1:W3:Y:S04]  /*3630*/  LDG.E.U16 R11, [R10.64] ;  /* 0x000000060a0b7981 */ /* 0x0002e8000c1e1500 */
[----:B------:R4:W5:Y:S01]  /*3640*/  LDG.E.U16 R13, [R12.64] ;  /* 0x000000060c0d7981 */ /* 0x000962000c1e1500 */
[C---:B------:R-:W-:Y:S02]  /*3650*/  IMAD R6, R0.reuse, 0x1d6, RZ ;  /* 0x000001d600067824 */ /* 0x040fe400078e02ff */
[----:B------:R-:W-:-:S03]  /*3660*/  IMAD R7, R0, 0xeb, RZ ;  /* 0x000000eb00077824 */ /* 0x000fc600078e02ff */
[----:B------:R-:W-:-:S04]  /*3670*/  IADD3 R6, P0, R6, R26, RZ ;  /* 0x0000001a06067210 */ /* 0x000fc80007f1e0ff */
[----:B------:R-:W-:Y:S01]  /*3680*/  LEA.HI.X.SX32 R7, R7, R27, 0x1, P0 ;  /* 0x0000001b07077211 */ /* 0x000fe200000f0eff */
[C---:B----4-:R-:W-:Y:S01]  /*3690*/  IMAD R12, R0.reuse, 0x1e6, RZ ;  /* 0x000001e6000c7824 */ /* 0x050fe200078e02ff */
[----:B--2---:R2:W-:Y:S01]  /*36a0*/  STL [R1+0x1cc], R21 ;  /* 0x0001cc1501007387 */ /* 0x0045e20000100800 */
[----:B-1----:R-:W-:-:S03]  /*36b0*/  IMAD R10, R0, 0x1f6, RZ ;  /* 0x000001f6000a7824 */ /* 0x002fc600078e02ff */
[----:B------:R1:W4:Y:S01]  /*36c0*/  LDG.E.U16 R7, [R6.64] ;  /* 0x0000000606077981 */ /* 0x000322000c1e1500 */
[-C--:B------:R-:W-:Y:S01]  /*36d0*/  IADD3 R12, P1, R12, R26.reuse, RZ ;  /* 0x0000001a0c0c7210 */ /* 0x080fe20007f3e0ff */
[----:B0-----:R-:W-:Y:S01]  /*36e0*/  IMAD R9, R0, 0xfb, RZ ;  /* 0x000000fb00097824 */ /* 0x001fe200078e02ff */
[----:B------:R-:W-:Y:S01]  /*36f0*/  IADD3 R10, P2, R10, R26, RZ ;  /* 0x0000001a0a0a7210 */ /* 0x000fe20007f5e0ff */
[C---:B-1----:R-:W-:Y:S02]  /*3700*/  IMAD R6, R0.reuse, 0xf3, RZ ;  /* 0x000000f300067824 */ /* 0x042fe400078e02ff */
[----:B--2---:R-:W-:Y:S01]  /*3710*/  IMAD R21, R0, 0x46, RZ ;  /* 0x0000004600157824 */ /* 0x004fe200078e02ff */
[----:B-----5:R0:W-:Y:S04]  /*3720*/  STL [R1+0x1c0], R13 ;  /* 0x0001c00d01007387 */ /* 0x0201e80000100800 */
[----:B---3--:R1:W-:Y:S01]  /*3730*/  STL [R1+0x1bc], R11 ;  /* 0x0001bc0b01007387 */ /* 0x0083e20000100800 */
[----:B0-----:R-:W-:Y:S01]  /*3740*/  LEA.HI.X.SX32 R13, R6, R27, 0x1, P1 ;  /* 0x0000001b060d7211 */ /* 0x001fe200008f0eff */
[----:B-1----:R-:W-:-:S02]  /*3750*/  IMAD R11, R0, 0x56, RZ ;  /* 0x00000056000b7824 */ /* 0x002fc400078e02ff */
[----:B------:R0:W-:Y:S03]  /*3760*/  STL [R1+0x1b8], R8 ;  /* 0x0001b80801007387 */ /* 0x0001e60000100800 */
[-C--:B------:R-:W-:Y:S01]  /*3770*/  IADD3 R6, P1, R11, R26.reuse, RZ ;  /* 0x0000001a0b067210 */ /* 0x080fe20007f3e0ff */
[----:B------:R1:W2:Y:S01]  /*3780*/  LDG.E.U16 R12, [R12.64] ;  /* 0x000000060c0c7981 */ /* 0x0002a2000c1e1500 */
[----:B------:R-:W-:Y:S01]  /*3790*/  LEA.HI.X.SX32 R11, R9, R27, 0x1, P2 ;  /* 0x0000001b090b7211 */ /* 0x000fe200010f0eff */
[----:B------:R-:W-:Y:S01]  /*37a0*/  IMAD R9, R0, 0x23, RZ ;  /* 0x0000002300097824 */ /* 0x000fe200078e02ff */
[----:B0-----:R-:W-:-:S03]  /*37b0*/  IADD3 R8, P0, R21, R26, RZ ;  /* 0x0000001a15087210 */ /* 0x001fc60007f1e0ff */
[----:B------:R0:W3:Y:S01]  /*37c0*/  LDG.E.U16 R10, [R10.64] ;  /* 0x000000060a0a7981 */ /* 0x0000e2000c1e1500 */
[----:B------:R-:W-:-:S05]  /*37d0*/  LEA.HI.X.SX32 R9, R9, R27, 0x1, P0 ;  /* 0x0000001b09097211 */ /* 0x000fca00000f0eff */
[----:B-1----:R-:W5:Y:S04]  /*37e0*/  LDG.E.U16 R13, [R8.64] ;  /* 0x00000006080d7981 */ /* 0x002f68000c1e1500 */
[----:B----4-:R1:W-:Y:S02]  /*37f0*/  STL [R1+0x1b4], R7 ;  /* 0x0001b40701007387 */ /* 0x0103e40000100800 */
[----:B-1----:R-:W-:-:S05]  /*3800*/  IMAD R7, R0, 0x2b, RZ ;  /* 0x0000002b00077824 */ /* 0x002fca00078e02ff */
[----:B------:R-:W-:Y:S01]  /*3810*/  LEA.HI.X.SX32 R7, R7, R27, 0x1, P1 ;  /* 0x0000001b07077211 */ /* 0x000fe200008f0eff */
[----:B0-----:R-:W-:-:S05]  /*3820*/  IMAD R11, R0, 0x3b, RZ ;  /* 0x0000003b000b7824 */ /* 0x001fca00078e02ff */
[----:B------:R0:W4:Y:S02]  /*3830*/  LDG.E.U16 R7, [R6.64] ;  /* 0x0000000606077981 */ /* 0x000124000c1e1500 */
[C---:B0-----:R-:W-:Y:S02]  /*3840*/  IMAD R6, R0.reuse, 0x33, RZ ;  /* 0x0000003300067824 */ /* 0x041fe400078e02ff */
[----:B--2---:R0:W-:Y:S04]  /*3850*/  STL [R1+0x1a0], R12 ;  /* 0x0001a00c01007387 */ /* 0x0041e80000100800 */
        /* <DEDUP_REMOVED lines=8> */
[----:B------:R0:W2:Y:S04]  /*38e0*/  LDG.E.U16 R10, [R10.64] ;  /* 0x000000060a0a7981 */ /* 0x0000a8000c1e1500 */
[----:B------:R1:W3:Y:S01]  /*38f0*/  LDG.E.U16 R13, [R12.64] ;  /* 0x000000060c0d7981 */ /* 0x0002e2000c1e1500 */
[C---:B------:R-:W-:Y:S02]  /*3900*/  IMAD R6, R0.reuse, 0x96, RZ ;  /* 0x0000009600067824 */ /* 0x040fe400078e02ff */
[C---:B------:R-:W-:Y:S01]  /*3910*/  IMAD R8, R0.reuse, 0x86, RZ ;  /* 0x0000008600087824 */ /* 0x040fe200078e02ff */
[----:B----4-:R4:W-:Y:S01]  /*3920*/  STL [R1+0x1a8], R7 ;  /* 0x0001a80701007387 */ /* 0x0109e20000100800 */
[----:B------:R-:W-:Y:S01]  /*3930*/  IMAD R9, R0, 0x43, RZ ;  /* 0x0000004300097824 */ /* 0x000fe200078e02ff */
[----:B------:R-:W-:-:S02]  /*3940*/  IADD3 R6, P0, R6, R26, RZ ;  /* 0x0000001a06067210 */ /* 0x000fc40007f1e0ff */
[----:B------:R-:W-:Y:S01]  /*3950*/  IADD3 R8, P2, R8, R26, RZ ;  /* 0x0000001a08087210 */ /* 0x000fe20007f5e0ff */
[----:B----4-:R-:W-:-:S03]  /*3960*/  IMAD R7, R0, 0x4b, RZ ;  /* 0x0000004b00077824 */ /* 0x010fc600078e02ff */
[-C--:B------:R-:W-:Y:S01]  /*3970*/  LEA.HI.X.SX32 R9, R9, R27.reuse, 0x1, P2 ;  /* 0x0000001b09097211 */ /* 0x080fe200010f0eff */
[----:B0-----:R-:W-:Y:S01]  /*3980*/  IMAD R11, R0, 0xa6, RZ ;  /* 0x000000a6000b7824 */ /* 0x001fe200078e02ff */
[----:B------:R-:W-:-:S03]  /*3990*/  LEA.HI.X.SX32 R7, R7, R27, 0x1, P0 ;  /* 0x0000001b07077211 */ /* 0x000fc600000f0eff */
[----:B-1----:R0:W4:Y:S02]  /*39a0*/  LDG.E.U16 R12, [R8.64] ;  /* 0x00000006080c7981 */ /* 0x002124000c1e1500 */
[----:B0-----:R-:W-:Y:S01]  /*39b0*/  IADD3 R8, P0, R11, R26, RZ ;  /* 0x0000001a0b087210 */ /* 0x001fe20007f1e0ff */
[C---:B------:R-:W-:Y:S01]  /*39c0*/  IMAD R11, R0.reuse, 0xc6, RZ ;  /* 0x000000c6000b7824 */ /* 0x040fe200078e02ff */
[----:B---3--:R0:W-:Y:S04]  /*39d0*/  STL [R1+0x194], R13 ;  /* 0x0001940d01007387 */ /* 0x0081e80000100800 */
[----:B--2---:R1:W-:Y:S04]  /*39e0*/  STL [R1+0x190], R10 ;  /* 0x0001900a01007387 */ /* 0x0043e80000100800 */
[----:B0-----:R0:W2:Y:S01]  /*39f0*/  LDG.E.U16 R13, [R6.64] ;  /* 0x00000006060d7981 */ /* 0x0010a2000c1e1500 */
[----:B-1----:R-:W-:-:S02]  /*3a00*/  IMAD R10, R0, 0xb6, RZ ;  /* 0x000000b6000a7824 */ /* 0x002fc400078e02ff */
[----:B0-----:R-:W-:-:S03]  /*3a10*/  IMAD R6, R0, 0x53, RZ ;  /* 0x0000005300067824 */ /* 0x001fc600078e02ff */
[-C--:B------:R-:W-:Y:S01]  /*3a20*/  IADD3 R10, P1, R10, R26.reuse, RZ ;  /* 0x0000001a0a0a7210 */ /* 0x080fe20007f3e0ff */
[----:B------:R-:W-:Y:S01]  /*3a30*/  IMAD R7, R0, 0x5b, RZ ;  /* 0x0000005b00077824 */ /* 0x000fe200078e02ff */
[-C--:B------:R-:W-:Y:S02]  /*3a40*/  LEA.HI.X.SX32 R9, R6, R27.reuse, 0x1, P0 ;  /* 0x0000001b06097211 */ /* 0x080fe400000f0eff */
[----:B------:R-:W-:Y:S02]  /*3a50*/  IADD3 R6, P0, R11, R26, RZ ;  /* 0x0000001a0b067210 */ /* 0x000fe40007f1e0ff */
[----:B------:R-:W-:Y:S02]  /*3a60*/  LEA.HI.X.SX32 R11, R7, R27, 0x1, P1 ;  /* 0x0000001b070b7211 */ /* 0x000fe400008f0eff */
[----:B------:R0:W3:Y:S04]  /*3a70*/  LDG.E.U16 R7, [R8.64] ;  /* 0x0000000608077981 */ /* 0x0000e8000c1e1500 */
[----:B----4-:R1:W-:Y:S02]  /*3a80*/  STL [R1+0x18c], R12 ;  /* 0x00018c0c01007387 */ /* 0x0103e40000100800 */
[----:B-1----:R-:W-:-:S02]  /*3a90*/  IMAD R12, R0, 0x63, RZ ;  /* 0x00000063000c7824 */ /* 0x002fc400078e02ff */
[----:B--2---:R1:W-:Y:S02]  /*3aa0*/  STL [R1+0x184], R13 ;  /* 0x0001840d01007387 */ /* 0x0043e40000100800 */
[----:B-1----:R-:W-:-:S05]  /*3ab0*/  IMAD R13, R0, 0xd6, RZ ;  /* 0x000000d6000d7824 */ /* 0x002fca00078e02ff */
[----:B0-----:R-:W-:Y:S02]  /*3ac0*/  IADD3 R8, P1, R13, R26, RZ ;  /* 0x0000001a0d087210 */ /* 0x001fe40007f3e0ff */
[----:B------:R0:W2:Y:S04]  /*3ad0*/  LDG.E.U16 R13, [R10.64] ;  /* 0x000000060a0d7981 */ /* 0x0000a8000c1e1500 */
[----:B---3--:R1:W-:Y:S02]  /*3ae0*/  STL [R1+0x180], R7 ;  /* 0x0001800701007387 */ /* 0x0083e40000100800 */
[----:B-1----:R-:W-:-:S05]  /*3af0*/  LEA.HI.X.SX32 R7, R12, R27, 0x1, P0 ;  /* 0x0000001b0c077211 */ /* 0x002fca00000f0eff */
[----:B0-----:R0:W3:Y:S01]  /*3b00*/  LDG.E.U16 R11, [R6.64] ;  /* 0x00000006060b7981 */ /* 0x0010e2000c1e1500 */
[C---:B------:R-:W-:Y:S02]  /*3b10*/  IMAD R12, R0.reuse, 0xe6, RZ ;  /* 0x000000e6000c7824 */ /* 0x040fe400078e02ff */
[C---:B------:R-:W-:Y:S02]  /*3b20*/  IMAD R9, R0.reuse, 0x6b, RZ ;  /* 0x0000006b00097824 */ /* 0x040fe400078e02ff */
[----:B0-----:R-:W-:Y:S01]  /*3b30*/  IMAD R7, R0, 0x73, RZ ;  /* 0x0000007300077824 */ /* 0x001fe200078e02ff */
[----:B------:R-:W-:Y:S02]  /*3b40*/  IADD3 R6, P0, R12, R26, RZ ;  /* 0x0000001a0c067210 */ /* 0x000fe40007f1e0ff */
[-C--:B------:R-:W-:Y:S01]  /*3b50*/  LEA.HI.X.SX32 R9, R9, R27.reuse, 0x1, P1 ;  /* 0x0000001b09097211 */ /* 0x080fe200008f0eff */
[----:B------:R-:W-:Y:S01]  /*3b60*/  IMAD R10, R0, 0xf6, RZ ;  /* 0x000000f6000a7824 */ /* 0x000fe200078e02ff */
[----:B------:R-:W-:-:S03]  /*3b70*/  LEA.HI.X.SX32 R7, R7, R27, 0x1, P0 ;  /* 0x0000001b07077211 */ /* 0x000fc600000f0eff */
[----:B------:R0:W4:Y:S04]  /*3b80*/  LDG.E.U16 R12, [R8.64] ;  /* 0x00000006080c7981 */ /* 0x000128000c1e1500 */
[----:B------:R1:W5:Y:S01]  /*3b90*/  LDG.E.U16 R7, [R6.64] ;  /* 0x0000000606077981 */ /* 0x000362000c1e1500 */
[----:B0-----:R-:W-:Y:S01]  /*3ba0*/  IMAD R9, R0, 0x7b, RZ ;  /* 0x0000007b00097824 */ /* 0x001fe200078e02ff */
[-C--:B------:R-:W-:Y:S02]  /*3bb0*/  IADD3 R8, P1, R10, R26.reuse, RZ ;  /* 0x0000001a0a087210 */ /* 0x080fe40007f3e0ff */
[C---:B------:R-:W-:Y:S02]  /*3bc0*/  LEA R10, P0, R0.reuse, R26, 0x3 ;  /* 0x0000001a000a7211 */ /* 0x040fe400078018ff */
[----:B------:R-:W-:Y:S01]  /*3bd0*/  LEA.HI.X.SX32 R9, R9, R27, 0x1, P1 ;  /* 0x0000001b09097211 */ /* 0x000fe200008f0eff */
[----:B--2---:R0:W-:Y:S02]  /*3be0*/  STL [R1+0x178], R13 ;  /* 0x0001780d01007387 */ /* 0x0041e40000100800 */
[----:B0-----:R-:W-:-:S02]  /*3bf0*/  IMAD.SHL.U32 R13, R0, 0x4, RZ ;  /* 0x00000004000d7824 */ /* 0x001fc400078e00ff */
[----:B---3--:R0:W-:Y:S02]  /*3c00*/  STL [R1+0x174], R11 ;  /* 0x0001740b01007387 */ /* 0x0081e40000100800 */
[----:B0-----:R-:W-:-:S05]  /*3c10*/  IMAD R11, R0, 0x108, RZ ;  /* 0x00000108000b7824 */ /* 0x001fca00078e02ff */
[----:B-1----:R-:W-:Y:S02]  /*3c20*/  IADD3 R6, P1, R11, R26, RZ ;  /* 0x0000001a0b067210 */ /* 0x002fe40007f3e0ff */
[----:B------:R-:W-:Y:S02]  /*3c30*/  LEA.HI.X.SX32 R11, R13, R27, 0x1, P0 ;  /* 0x0000001b0d0b7211 */ /* 0x000fe400000f0eff */
[----:B------:R0:W2:Y:S04]  /*3c40*/  LDG.E.U16 R13, [R8.64] ;  /* 0x00000006080d7981 */ /* 0x0000a8000c1e1500 */
[----:B----4-:R1:W-:Y:S04]  /*3c50*/  STL [R1+0x170], R12 ;  /* 0x0001700c01007387 */ /* 0x0103e80000100800 */
[----:B-----5:R3:W-:Y:S01]  /*3c60*/  STL [R1+0x168], R7 ;  /* 0x0001680701007387 */ /* 0x0207e20000100800 */
[----:B-1----:R-:W-:-:S02]  /*3c70*/  IMAD R12, R0, 0x8c, RZ ;  /* 0x0000008c000c7824 */ /* 0x002fc400078e02ff */
[----:B---3--:R-:W-:-:S03]  /*3c80*/  IMAD R7, R0, 0x84, RZ ;  /* 0x0000008400077824 */ /* 0x008fc600078e02ff */
[----:B0-----:R-:W-:Y:S02]  /*3c90*/  IADD3 R8, P0, R12, R26, RZ ;  /* 0x0000001a0c087210 */ /* 0x001fe40007f1e0ff */
[-C--:B------:R-:W-:Y:S02]  /*3ca0*/  LEA.HI.X.SX32 R7, R7, R27.reuse, 0x1, P1 ;  /* 0x0000001b07077211 */ /* 0x080fe400008f0eff */
[----:B------:R-:W-:-:S03]  /*3cb0*/  LEA.HI.X.SX32 R9, R21, R27, 0x1, P0 ;  /* 0x0000001b15097211 */ /* 0x000fc600000f0eff */
[----:B------:R0:W3:Y:S04]  /*3cc0*/  LDG.E.U16 R21, [R6.64] ;  /* 0x0000000606157981 */ /* 0x0000e8000c1e1500 */
[----:B------:R-:W4:Y:S04]  /*3cd0*/  LDG.E.U16 R8, [R8.64] ;  /* 0x0000000608087981 */ /* 0x000f28000c1e1500 */
[----:B--2---:R1:W-:Y:S04]  /*3ce0*/  STL [R1+0x15c], R13 ;  /* 0x00015c0d01007387 */ /* 0x0043e80000100800 */
[----:B-1----:R1:W2:Y:S02]  /*3cf0*/  LDG.E.U16 R13, [R10.64] ;  /* 0x000000060a0d7981 */ /* 0x0022a4000c1e1500 */
[----:B-1----:R-:W-:-:S02]  /*3d00*/  IMAD R10, R0, 0x118, RZ ;  /* 0x00000118000a7824 */ /* 0x002fc400078e02ff */
[----:B------:R-:W-:-:S03]  /*3d10*/  IMAD R11, R0, 0x128, RZ ;  /* 0x00000128000b7824 */ /* 0x000fc600078e02ff */
[-C--:B0-----:R-:W-:Y:S02]  /*3d20*/  IADD3 R6, P0, R10, R26.reuse, RZ ;  /* 0x0000001a0a067210 */ /* 0x081fe40007f1e0ff */
[----:B------:R-:W-:Y:S02]  /*3d30*/  IADD3 R10, P1, R11, R26, RZ ;  /* 0x0000001a0b0a7210 */ /* 0x000fe40007f3e0ff */
[----:B------:R-:W-:Y:S01]  /*3d40*/  LEA.HI.X.SX32 R7, R12, R27, 0x1, P0 ;  /* 0x0000001b0c077211 */ /* 0x000fe200000f0eff */
[----:B--2---:R-:W-:Y:S04]  /*3d50*/  STL [R1+0x160], R13 ;  /* 0x0001600d01007387 */ /* 0x004fe80000100800 */
[----:B---3--:R0:W-:Y:S02]  /*3d60*/  STL [R1+0x154], R21 ;  /* 0x0001541501007387 */ /* 0x0081e40000100800 */
[----:B0-----:R-:W-:-:S05]  /*3d70*/  IMAD R21, R0, 0x94, RZ ;  /* 0x0000009400157824 */ /* 0x001fca00078e02ff */
[----:B------:R-:W-:Y:S02]  /*3d80*/  LEA.HI.X.SX32 R11, R21, R27, 0x1, P1 ;  /* 0x0000001b150b7211 */ /* 0x000fe400008f0eff */
[----:B------:R-:W2:Y:S04]  /*3d90*/  LDG.E.U16 R21, [R6.64] ;  /* 0x0000000606157981 */ /* 0x000ea8000c1e1500 */
[----:B----4-:R-:W-:Y:S01]  /*3da0*/  STL [R1+0x1c8], R8 ;  /* 0x0001c80801007387 */ /* 0x010fe20000100800 */
[C---:B------:R-:W-:Y:S02]  /*3db0*/  IMAD R13, R0.reuse, 0x4e, RZ ;  /* 0x0000004e000d7824 */ /* 0x040fe400078e02ff */
[C---:B------:R-:W-:Y:S01]  /*3dc0*/  IMAD R9, R0.reuse, 0x27, RZ ;  /* 0x0000002700097824 */ /* 0x040fe200078e02ff */
[----:B--2---:R0:W-:Y:S04]  /*3dd0*/  STL [R1+0x150], R21 ;  /* 0x0001501501007387 */ /* 0x0041e80000100800 */
[----:B0-----:R0:W2:Y:S01]  /*3de0*/  LDG.E.U16 R21, [R10.64] ;  /* 0x000000060a157981 */ /* 0x0010a2000c1e1500 */
[C---:B------:R-:W-:Y:S01]  /*3df0*/  IMAD R12, R0.reuse, 0x9c, RZ ;  /* 0x0000009c000c7824 */ /* 0x040fe200078e02ff */
[----:B------:R-:W-:Y:S01]  /*3e00*/  IADD3 R8, P0, R13, R26, RZ ;  /* 0x0000001a0d087210 */ /* 0x000fe20007f1e0ff */
[----:B------:R-:W-:-:S03]  /*3e10*/  IMAD R7, R0, 0x138, RZ ;  /* 0x0000013800077824 */ /* 0x000fc600078e02ff */
[-C--:B------:R-:W-:Y:S02]  /*3e20*/  LEA.HI.X.SX32 R9, R9, R27.reuse, 0x1, P0 ;  /* 0x0000001b09097211 */ /* 0x080fe400000f0eff */
[-C--:B------:R-:W-:Y:S01]  /*3e30*/  IADD3 R6, P1, R12, R26.reuse, RZ ;  /* 0x0000001a0c067210 */ /* 0x080fe20007f3e0ff */
[----:B0-----:R-:W-:Y:S01]  /*3e40*/  IMAD R11, R0, 0x148, RZ ;  /* 0x00000148000b7824 */ /* 0x001fe200078e02ff */
[-C--:B------:R-:W-:Y:S02]  /*3e50*/  IADD3 R10, P0, R7, R26.reuse, RZ ;  /* 0x0000001a070a7210 */ /* 0x080fe40007f1e0ff */
[----:B------:R-:W-:Y:S01]  /*3e60*/  LEA.HI.X.SX32 R7, R13, R27, 0x1, P1 ;  /* 0x0000001b0d077211 */ /* 0x000fe200008f0eff */
[----:B--2---:R0:W-:Y:S04]  /*3e70*/  STL [R1+0x144], R21 ;  /* 0x0001441501007387 */ /* 0x0041e80000100800 */
[----:B0-----:R0:W2:Y:S02]  /*3e80*/  LDG.E.U16 R21, [R8.64] ;  /* 0x0000000608157981 */ /* 0x0010a4000c1e1500 */
[----:B0-----:R-:W-:-:S02]  /*3e90*/  IADD3 R8, P1, R11, R26, RZ ;  /* 0x0000001a0b087210 */ /* 0x001fc40007f3e0ff */
[----:B------:R-:W-:Y:S02]  /*3ea0*/  LEA.HI.X.SX32 R11, R12, R27, 0x1, P0 ;  /* 0x0000001b0c0b7211 */ /* 0x000fe400000f0eff */
[----:B------:R0:W3:Y:S01]  /*3eb0*/  LDG.E.U16 R12, [R6.64] ;  /* 0x00000006060c7981 */ /* 0x0000e2000c1e1500 */
[C---:B------:R-:W-:Y:S02]  /*3ec0*/  IMAD R13, R0.reuse, 0xac, RZ ;  /* 0x000000ac000d7824 */ /* 0x040fe400078e02ff */
[----:B------:R-:W-:-:S05]  /*3ed0*/  IMAD R9, R0, 0xa4, RZ ;  /* 0x000000a400097824 */ /* 0x000fca00078e02ff */
[-C--:B------:R-:W-:Y:S02]  /*3ee0*/  LEA.HI.X.SX32 R9, R9, R27.reuse, 0x1, P1 ;  /* 0x0000001b09097211 */ /* 0x080fe400008f0eff */
[----:B0-----:R-:W-:Y:S01]  /*3ef0*/  IADD3 R6, P0, R13, R26, RZ ;  /* 0x0000001a0d067210 */ /* 0x001fe20007f1e0ff */
[----:B--2---:R0:W-:Y:S02]  /*3f00*/  STL [R1+0x1c4], R21 ;  /* 0x0001c41501007387 */ /* 0x0041e40000100800 */
[----:B0-----:R-:W-:Y:S02]  /*3f10*/  IMAD R21, R0, 0x56, RZ ;  /* 0x0000005600157824 */ /* 0x001fe400078e02ff */
[----:B---3--:R0:W-:Y:S03]  /*3f20*/  STL [R1+0x1b0], R12 ;  /* 0x0001b00c01007387 */ /* 0x0081e60000100800 */
[----:B------:R-:W-:-:S02]  /*3f30*/  LEA.HI.X.SX32 R7, R21, R27, 0x1, P0 ;  /* 0x0000001b15077211 */ /* 0x000fc400000f0eff */
[----:B------:R1:W2:Y:S04]  /*3f40*/  LDG.E.U16 R21, [R8.64] ;  /* 0x0000000608157981 */ /* 0x0002a8000c1e1500 */
[----:B------:R3:W4:Y:S04]  /*3f50*/  LDG.E.U16 R6, [R6.64] ;  /* 0x0000000606067981 */ /* 0x000728000c1e1500 */
[----:B0-----:R0:W5:Y:S02]  /*3f60*/  LDG.E.U16 R12, [R10.64] ;  /* 0x000000060a0c7981 */ /* 0x001164000c1e1500 */
[----:B0-----:R-:W-:-:S02]  /*3f70*/  IMAD R10, R0, 0x158, RZ ;  /* 0x00000158000a7824 */ /* 0x001fc400078e02ff */
[----:B------:R-:W-:-:S03]  /*3f80*/  IMAD R11, R0, 0x168, RZ ;  /* 0x00000168000b7824 */ /* 0x000fc600078e02ff */
[-C--:B-1----:R-:W-:Y:S02]  /*3f90*/  IADD3 R8, P0, R10, R26.reuse, RZ ;  /* 0x0000001a0a087210 */ /* 0x082fe40007f1e0ff */
[----:B------:R-:W-:Y:S02]  /*3fa0*/  IADD3 R10, P1, R11, R26, RZ ;  /* 0x0000001a0b0a7210 */ /* 0x000fe40007f3e0ff */
[----:B------:R-:W-:Y:S01]  /*3fb0*/  LEA.HI.X.SX32 R9, R13, R27, 0x1, P0 ;  /* 0x0000001b0d097211 */ /* 0x000fe200000f0eff */
[----:B-----5:R-:W-:Y:S04]  /*3fc0*/  STL [R1+0x140], R12 ;  /* 0x0001400c01007387 */ /* 0x020fe80000100800 */
[----:B--2---:R0:W-:Y:S02]  /*3fd0*/  STL [R1+0x13c], R21 ;  /* 0x00013c1501007387 */ /* 0x0041e40000100800 */
[----:B0-----:R-:W-:-:S05]  /*3fe0*/  IMAD R21, R0, 0xb4, RZ ;  /* 0x000000b400157824 */ /* 0x001fca00078e02ff */
[----:B------:R-:W-:Y:S02]  /*3ff0*/  LEA.HI.X.SX32 R11, R21, R27, 0x1, P1 ;  /* 0x0000001b150b7211 */ /* 0x000fe400008f0eff */
[----:B------:R-:W2:Y:S01]  /*4000*/  LDG.E.U16 R21, [R8.64] ;  /* 0x0000000608157981 */ /* 0x000ea2000c1e1500 */
[C---:B------:R-:W-:Y:S02]  /*4010*/  IMAD R12, R0.reuse, 0x5e, RZ ;  /* 0x0000005e000c7824 */ /* 0x040fe400078e02ff */
[----:B---3--:R-:W-:Y:S01]  /*4020*/  IMAD R7, R0, 0x2f, RZ ;  /* 0x0000002f00077824 */ /* 0x008fe200078e02ff */
[----:B----4-:R0:W-:Y:S04]  /*4030*/  STL [R1+0x1a4], R6 ;  /* 0x0001a40601007387 */ /* 0x0101e80000100800 */
[----:B------:R1:W3:Y:S01]  /*4040*/  LDG.E.U16 R11, [R10.64] ;  /* 0x000000060a0b7981 */ /* 0x0002e2000c1e1500 */
[----:B0-----:R-:W-:-:S04]  /*4050*/  IADD3 R6, P0, R12, R26, RZ ;  /* 0x0000001a0c067210 */ /* 0x001fc80007f1e0ff */
[----:B------:R-:W-:Y:S01]  /*4060*/  LEA.HI.X.SX32 R7, R7, R27, 0x1, P0 ;  /* 0x0000001b07077211 */ /* 0x000fe200000f0eff */
[----:B--2---:R0:W-:Y:S04]  /*4070*/  STL [R1+0x138], R21 ;  /* 0x0001381501007387 */ /* 0x0041e80000100800 */
[----:B0-----:R0:W2:Y:S01]  /*4080*/  LDG.E.U16 R21, [R6.64] ;  /* 0x0000000606157981 */ /* 0x0010a2000c1e1500 */
[----:B------:R-:W-:-:S05]  /*4090*/  IMAD R13, R0, 0xbc, RZ ;  /* 0x000000bc000d7824 */ /* 0x000fca00078e02ff */
[----:B------:R-:W-:Y:S01]  /*40a0*/  IADD3 R8, P1, R13, R26, RZ ;  /* 0x0000001a0d087210 */ /* 0x000fe20007f3e0ff */
[----:B-1----:R-:W-:-:S03]  /*40b0*/  IMAD R10, R0, 0x178, RZ ;  /* 0x00000178000a7824 */ /* 0x002fc600078e02ff */
[-C--:B------:R-:W-:Y:S01]  /*40c0*/  LEA.HI.X.SX32 R9, R12, R27.reuse, 0x1, P1 ;  /* 0x0000001b0c097211 */ /* 0x080fe200008f0eff */
[----:B---3--:R1:W-:Y:S01]  /*40d0*/  STL [R1+0x134], R11 ;  /* 0x0001340b01007387 */ /* 0x0083e20000100800 */
[----:B------:R-:W-:Y:S01]  /*40e0*/  IMAD R12, R0, 0x188, RZ ;  /* 0x00000188000c7824 */ /* 0x000fe200078e02ff */
[-C--:B0-----:R-:W-:Y:S02]  /*40f0*/  IADD3 R6, P0, R10, R26.reuse, RZ ;  /* 0x0000001a0a067210 */ /* 0x081fe40007f1e0ff */
[----:B-1----:R0:W3:Y:S02]  /*4100*/  LDG.E.U16 R11, [R8.64] ;  /* 0x00000006080b7981 */ /* 0x0020e4000c1e1500 */
[----:B------:R-:W-:Y:S02]  /*4110*/  IADD3 R12, P1, R12, R26, RZ ;  /* 0x0000001a0c0c7210 */ /* 0x000fe40007f3e0ff */
[----:B------:R-:W-:Y:S01]  /*4120*/  LEA.HI.X.SX32 R7, R13, R27, 0x1, P0 ;  /* 0x0000001b0d077211 */ /* 0x000fe200000f0eff */
[----:B--2---:R1:W-:Y:S02]  /*4130*/  STL [R1+0x198], R21 ;  /* 0x0001981501007387 */ /* 0x0043e40000100800 */
[----:B-1----:R-:W-:-:S05]  /*4140*/  IMAD R21, R0, 0xc4, RZ ;  /* 0x000000c400157824 */ /* 0x002fca00078e02ff */
[----:B------:R-:W-:Y:S02]  /*4150*/  LEA.HI.X.SX32 R13, R21, R27, 0x1, P1 ;  /* 0x0000001b150d7211 */ /* 0x000fe400008f0eff */
[----:B------:R1:W2:Y:S01]  /*4160*/  LDG.E.U16 R21, [R6.64] ;  /* 0x0000000606157981 */ /* 0x0002a2000c1e1500 */
[----:B0-----:R-:W-:-:S03]  /*4170*/  IMAD R9, R0, 0xcc, RZ ;  /* 0x000000cc00097824 */ /* 0x001fc600078e02ff */
[----:B---3--:R0:W-:Y:S01]  /*4180*/  STL [R1+0x188], R11 ;  /* 0x0001880b01007387 */ /* 0x0081e20000100800 */
[C---:B------:R-:W-:Y:S01]  /*4190*/  IMAD R8, R0.reuse, 0x198, RZ ;  /* 0x0000019800087824 */ /* 0x040fe200078e02ff */
[-C--:B------:R-:W-:Y:S02]  /*41a0*/  IADD3 R10, P0, R9, R26.reuse, RZ ;  /* 0x0000001a090a7210 */ /* 0x080fe40007f1e0ff */
[----:B------:R3:W4:Y:S01]  /*41b0*/  LDG.E.U16 R12, [R12.64] ;  /* 0x000000060c0c7981 */ /* 0x000722000c1e1500 */
[----:B0-----:R-:W-:Y:S01]  /*41c0*/  IMAD R11, R0, 0x1a8, RZ ;  /* 0x000001a8000b7824 */ /* 0x001fe200078e02ff */
[----:B------:R-:W-:-:S04]  /*41d0*/  IADD3 R8, P2, R8, R26, RZ ;  /* 0x0000001a08087210 */ /* 0x000fc80007f5e0ff */
[----:B-1----:R-:W-:Y:S01]  /*41e0*/  IADD3 R6, P1, R11, R26, RZ ;  /* 0x0000001a0b067210 */ /* 0x002fe20007f3e0ff */
[----:B------:R-:W-:Y:S01]  /*41f0*/  IMAD R11, R0, 0x66, RZ ;  /* 0x00000066000b7824 */ /* 0x000fe200078e02ff */
[----:B------:R-:W-:-:S04]  /*4200*/  LEA.HI.X.SX32 R9, R9, R27, 0x1, P2 ;  /* 0x0000001b09097211 */ /* 0x000fc800010f0eff */
[----:B------:R-:W-:-:S05]  /*4210*/  LEA.HI.X.SX32 R11, R11, R27, 0x1, P0 ;  /* 0x0000001b0b0b7211 */ /* 0x000fca00000f0eff */
[----:B------:R0:W5:Y:S04]  /*4220*/  LDG.E.U16 R10, [R10.64] ;  /* 0x000000060a0a7981 */ /* 0x000168000c1e1500 */
[----:B0-----:R0:W3:Y:S02]  /*4230*/  LDG.E.U16 R11, [R8.64] ;  /* 0x00000006080b7981 */ /* 0x0010e4000c1e1500 */
[C---:B0-----:R-:W-:Y:S02]  /*4240*/  IMAD R9, R0.reuse, 0x6e, RZ ;  /* 0x0000006e00097824 */ /* 0x041fe400078e02ff */
[----:B--2---:R0:W-:Y:S02]  /*4250*/  STL [R1+0x130], R21 ;  /* 0x0001301501007387 */ /* 0x0041e40000100800 */
[----:B0-----:R-:W-:-:S05]  /*4260*/  IMAD R21, R0, 0xd4, RZ ;  /* 0x000000d400157824 */ /* 0x001fca00078e02ff */
[----:B------:R-:W-:-:S05]  /*4270*/  LEA.HI.X.SX32 R7, R21, R27, 0x1, P1 ;  /* 0x0000001b15077211 */ /* 0x000fca00008f0eff */
[----:B------:R0:W2:Y:S02]  /*4280*/  LDG.E.U16 R21, [R6.64] ;  /* 0x0000000606157981 */ /* 0x0000a4000c1e1500 */
[----:B0-----:R-:W-:Y:S01]  /*4290*/  IMAD R7, R0, 0x37, RZ ;  /* 0x0000003700077824 */ /* 0x001fe200078e02ff */
[----:B------:R-:W-:-:S04]  /*42a0*/  IADD3 R6, P0, R9, R26, RZ ;  /* 0x0000001a09067210 */ /* 0x000fc80007f1e0ff */
[----:B------:R-:W-:-:S06]  /*42b0*/  LEA.HI.X.SX32 R7, R7, R27, 0x1, P0 ;  /* 0x0000001b07077211 */ /* 0x000fcc00000f0eff */
[----:B------:R0:W2:Y:S01]  /*42c0*/  LDG.E.U16 R7, [R6.64] ;  /* 0x0000000606077981 */ /* 0x0000a2000c1e1500 */
[----:B---3--:R-:W-:-:S03]  /*42d0*/  IMAD R13, R0, 0xdc, RZ ;  /* 0x000000dc000d7824 */ /* 0x008fc600078e02ff */
[----:B----4-:R1:W-:Y:S01]  /*42e0*/  STL [R1+0x12c], R12 ;  /* 0x00012c0c01007387 */ /* 0x0103e20000100800 */
[----:B------:R-:W-:-:S03]  /*42f0*/  IMAD R8, R0, 0x1c8, RZ ;  /* 0x000001c800087824 */ /* 0x000fc600078e02ff */
[----:B------:R-:W-:Y:S04]  /*4300*/  STL [R1+0x128], R11 ;  /* 0x0001280b01007387 */ /* 0x000fe80000100800 */
[----:B-----5:R3:W-:Y:S01]  /*4310*/  STL [R1+0x17c], R10 ;  /* 0x00017c0a01007387 */ /* 0x0207e20000100800 */
[----:B-1----:R-:W-:Y:S01]  /*4320*/  IMAD R12, R0, 0x1b8, RZ ;  /* 0x000001b8000c7824 */ /* 0x002fe200078e02ff */
[-C--:B------:R-:W-:Y:S02]  /*4330*/  IADD3 R8, P3, R8, R26.reuse, RZ ;  /* 0x0000001a08087210 */ /* 0x080fe40007f7e0ff */
[-C--:B---3--:R-:W-:Y:S02]  /*4340*/  IADD3 R10, P1, R13, R26.reuse, RZ ;  /* 0x0000001a0d0a7210 */ /* 0x088fe40007f3e0ff */
[----:B------:R-:W-:-:S02]  /*4350*/  IADD3 R12, P2, R12, R26, RZ ;  /* 0x0000001a0c0c7210 */ /* 0x000fc40007f5e0ff */
[-C--:B------:R-:W-:Y:S01]  /*4360*/  LEA.HI.X.SX32 R11, R9, R27.reuse, 0x1, P1 ;  /* 0x0000001b090b7211 */ /* 0x080fe200008f0eff */
[----:B------:R-:W-:Y:S01]  /*4370*/  IMAD R9, R0, 0xe4, RZ ;  /* 0x000000e400097824 */ /* 0x000fe200078e02ff */
[----:B------:R-:W-:-:S04]  /*4380*/  LEA.HI.X.SX32 R13, R13, R27, 0x1, P2 ;  /* 0x0000001b0d0d7211 */ /* 0x000fc800010f0eff */
[----:B------:R-:W-:Y:S01]  /*4390*/  LEA.HI.X.SX32 R9, R9, R27, 0x1, P3 ;  /* 0x0000001b09097211 */ /* 0x000fe200018f0eff */
[----:B------:R1:W3:Y:S04]  /*43a0*/  LDG.E.U16 R11, [R10.64] ;  /* 0x000000060a0b7981 */ /* 0x0002e8000c1e1500 */
[----:B--2---:R2:W-:Y:S02]  /*43b0*/  STL [R1+0x124], R21 ;  /* 0x0001241501007387 */ /* 0x0045e40000100800 */
[----:B--2---:R-:W-:-:S05]  /*43c0*/  IMAD R21, R0, 0xec, RZ ;  /* 0x000000ec00157824 */ /* 0x004fca00078e02ff */
[----:B0-----:R-:W-:Y:S01]  /*43d0*/  IADD3 R6, P0, R21, R26, RZ ;  /* 0x0000001a15067210 */ /* 0x001fe20007f1e0ff */
[C---:B------:R-:W-:Y:S01]  /*43e0*/  IMAD R21, R0.reuse, 0x76, RZ ;  /* 0x0000007600157824 */ /* 0x040fe200078e02ff */
[----:B------:R0:W-:Y:S04]  /*43f0*/  STL [R1+0x16c], R7 ;  /* 0x00016c0701007387 */ /* 0x0001e80000100800 */
[----:B0-----:R-:W-:Y:S02]  /*4400*/  LEA.HI.X.SX32 R7, R21, R27, 0x1, P0 ;  /* 0x0000001b15077211 */ /* 0x001fe400000f0eff */
[----:B------:R0:W2:Y:S04]  /*4410*/  LDG.E.U16 R21, [R12.64] ;  /* 0x000000060c157981 */ /* 0x0000a8000c1e1500 */
[----:B------:R4:W5:Y:S04]  /*4420*/  LDG.E.U16 R6, [R6.64] ;  /* 0x0000000606067981 */ /* 0x000968000c1e1500 */
[----:B0-----:R0:W5:Y:S01]  /*4430*/  LDG.E.U16 R13, [R8.64] ;  /* 0x00000006080d7981 */ /* 0x001162000c1e1500 */
[----:B-1----:R-:W-:-:S02]  /*4440*/  IMAD R10, R0, 0x1d8, RZ ;  /* 0x000001d8000a7824 */ /* 0x002fc400078e02ff */
[----:B------:R-:W-:-:S03]  /*4450*/  IMAD R12, R0, 0x1e8, RZ ;  /* 0x000001e8000c7824 */ /* 0x000fc600078e02ff */
[-C--:B------:R-:W-:Y:S01]  /*4460*/  IADD3 R10, P0, R10, R26.reuse, RZ ;  /* 0x0000001a0a0a7210 */ /* 0x080fe20007f1e0ff */
[----:B0-----:R-:W-:Y:S01]  /*4470*/  IMAD R8, R0, 0xec, RZ ;  /* 0x000000ec00087824 */ /* 0x001fe200078e02ff */
[----:B---3--:R0:W-:Y:S01]  /*4480*/  STL [R1+0x164], R11 ;  /* 0x0001640b01007387 */ /* 0x0081e20000100800 */
[----:B------:R-:W-:Y:S01]  /*4490*/  IADD3 R12, P2, R12, R26, RZ ;  /* 0x0000001a0c0c7210 */ /* 0x000fe20007f5e0ff */
[C---:B----4-:R-:W-:Y:S02]  /*44a0*/  IMAD R7, R0.reuse, 0x1f8, RZ ;  /* 0x000001f800077824 */ /* 0x050fe400078e02ff */
[----:B------:R-:W-:Y:S01]  /*44b0*/  IMAD R9, R0, 0x7e, RZ ;  /* 0x0000007e00097824 */ /* 0x000fe200078e02ff */
[----:B0-----:R-:W-:-:S06]  /*44c0*/  LEA.HI.X.SX32 R11, R8, R27, 0x1, P0 ;  /* 0x0000001b080b7211 */ /* 0x001fcc00000f0eff */
[----:B------:R0:W3:Y:S04]  /*44d0*/  LDG.E.U16 R11, [R10.64] ;  /* 0x000000060a0b7981 */ /* 0x0000e8000c1e1500 */
[----:B--2---:R-:W-:Y:S04]  /*44e0*/  STL [R1+0x120], R21 ;  /* 0x0001201501007387 */ /* 0x004fe80000100800 */
[----:B-----5:R1:W-:Y:S02]  /*44f0*/  STL [R1+0x11c], R13 ;  /* 0x00011c0d01007387 */ /* 0x0203e40000100800 */
[----:B-1----:R-:W-:-:S02]  /*4500*/  IMAD R13, R0, 0xf4, RZ ;  /* 0x000000f4000d7824 */ /* 0x002fc400078e02ff */
[----:B------:R1:W-:Y:S03]  /*4510*/  STL [R1+0x158], R6 ;  /* 0x0001580601007387 */ /* 0x0003e60000100800 */
[----:B------:R-:W-:Y:S02]  /*4520*/  LEA.HI.X.SX32 R13, R13, R27, 0x1, P2 ;  /* 0x0000001b0d0d7211 */ /* 0x000fe400010f0eff */
[-C--:B0-----:R-:W-:Y:S01]  /*4530*/  IADD3 R10, P2, R7, R26.reuse, RZ ;  /* 0x0000001a070a7210 */ /* 0x081fe20007f5e0ff */
[----:B------:R-:W-:Y:S02]  /*4540*/  IMAD R7, R0, 0x3f, RZ ;  /* 0x0000003f00077824 */ /* 0x000fe400078e02ff */
[----:B------:R0:W2:Y:S01]  /*4550*/  LDG.E.U16 R12, [R12.64] ;  /* 0x000000060c0c7981 */ /* 0x0000a2000c1e1500 */
[----:B-1----:R-:W-:-:S04]  /*4560*/  IADD3 R6, P0, R9, R26, RZ ;  /* 0x0000001a09067210 */ /* 0x002fc80007f1e0ff */
[----:B------:R-:W-:-:S05]  /*4570*/  LEA.HI.X.SX32 R7, R7, R27, 0x1, P0 ;  /* 0x0000001b07077211 */ /* 0x000fca00000f0eff */
[----:B0-----:R0:W4:Y:S01]  /*4580*/  LDG.E.U16 R13, [R6.64] ;  /* 0x00000006060d7981 */ /* 0x001122000c1e1500 */
[----:B------:R-:W-:-:S05]  /*4590*/  IMAD R21, R0, 0xfc, RZ ;  /* 0x000000fc00157824 */ /* 0x000fca00078e02ff */
[----:B------:R-:W-:Y:S01]  /*45a0*/  IADD3 R8, P1, R21, R26, RZ ;  /* 0x0000001a15087210 */ /* 0x000fe20007f3e0ff */
[----:B---3--:R1:W-:Y:S03]  /*45b0*/  STL [R1+0x118], R11 ;  /* 0x0001180b01007387 */ /* 0x0083e60000100800 */
[----:B------:R-:W-:Y:S01]  /*45c0*/  LEA.HI.X.SX32 R9, R9, R27, 0x1, P1 ;  /* 0x0000001b09097211 */ /* 0x000fe200008f0eff */
[----:B0-----:R-:W-:-:S04]  /*45d0*/  IMAD R7, R0, 0x85, RZ ;  /* 0x0000008500077824 */ /* 0x001fc800078e02ff */
[----:B------:R0:W3:Y:S01]  /*45e0*/  LDG.E.U16 R6, [R8.64] ;  /* 0x0000000608067981 */ /* 0x0000e2000c1e1500 */
[----:B-1----:R-:W-:-:S05]  /*45f0*/  LEA.HI.X.SX32 R11, R21, R27, 0x1, P2 ;  /* 0x0000001b150b7211 */ /* 0x002fca00010f0eff */
[----:B------:R1:W5:Y:S01]  /*4600*/  LDG.E.U16 R21, [R10.64] ;  /* 0x000000060a157981 */ /* 0x000362000c1e1500 */
[C---:B0-----:R-:W-:Y:S02]  /*4610*/  IMAD R8, R0.reuse, 0x12a, RZ ;  /* 0x0000012a00087824 */ /* 0x041fe400078e02ff */
[C---:B------:R-:W-:Y:S02]  /*4620*/  IMAD R9, R0.reuse, 0x95, RZ ;  /* 0x0000009500097824 */ /* 0x040fe400078e02ff */
[C---:B-1----:R-:W-:Y:S02]  /*4630*/  IMAD R10, R0.reuse, 0x11a, RZ ;  /* 0x0000011a000a7824 */ /* 0x042fe400078e02ff */
[----:B------:R-:W-:Y:S01]  /*4640*/  IMAD R11, R0, 0x8d, RZ ;  /* 0x0000008d000b7824 */ /* 0x000fe200078e02ff */
[-C--:B------:R-:W-:Y:S02]  /*4650*/  IADD3 R8, P2, R8, R26.reuse, RZ ;  /* 0x0000001a08087210 */ /* 0x080fe40007f5e0ff */
[----:B------:R-:W-:-:S02]  /*4660*/  IADD3 R10, P1, R10, R26, RZ ;  /* 0x0000001a0a0a7210 */ /* 0x000fc40007f3e0ff */
[-C--:B------:R-:W-:Y:S02]  /*4670*/  LEA.HI.X.SX32 R9, R9, R27.reuse, 0x1, P2 ;  /* 0x0000001b09097211 */ /* 0x080fe400010f0eff */
[----:B------:R-:W-:-:S05]  /*4680*/  LEA.HI.X.SX32 R11, R11, R27, 0x1, P1 ;  /* 0x0000001b0b0b7211 */ /* 0x000fca00008f0eff */
[----:B------:R0:W5:Y:S04]  /*4690*/  LDG.E.U16 R10, [R10.64] ;  /* 0x000000060a0a7981 */ /* 0x000168000c1e1500 */
[----:B--2---:R1:W-:Y:S02]  /*46a0*/  STL [R1+0x114], R12 ;  /* 0x0001140c01007387 */ /* 0x0043e40000100800 */
[----:B-1----:R-:W-:Y:S02]  /*46b0*/  IMAD R12, R0, 0x10a, RZ ;  /* 0x0000010a000c7824 */ /* 0x002fe400078e02ff */
[----:B----4-:R1:W-:Y:S03]  /*46c0*/  STL [R1+0x14c], R13 ;  /* 0x00014c0d01007387 */ /* 0x0103e60000100800 */
[----:B------:R-:W-:-:S04]  /*46d0*/  IADD3 R12, P0, R12, R26, RZ ;  /* 0x0000001a0c0c7210 */ /* 0x000fc80007f1e0ff */
[----:B-1----:R-:W-:-:S05]  /*46e0*/  LEA.HI.X.SX32 R13, R7, R27, 0x1, P0 ;  /* 0x0000001b070d7211 */ /* 0x002fca00000f0eff */
[----:B------:R1:W2:Y:S04]  /*46f0*/  LDG.E.U16 R12, [R12.64] ;  /* 0x000000060c0c7981 */ /* 0x0002a8000c1e1500 */
[----:B-1----:R1:W4:Y:S04]  /*4700*/  LDG.E.U16 R13, [R8.64] ;  /* 0x00000006080d7981 */ /* 0x002328000c1e1500 */
[----:B---3--:R3:W-:Y:S01]  /*4710*/  STL [R1+0x148], R6 ;  /* 0x0001480601007387 */ /* 0x0087e20000100800 */
[C---:B------:R-:W-:Y:S02]  /*4720*/  IMAD R7, R0.reuse, 0x9d, RZ ;  /* 0x0000009d00077824 */ /* 0x040fe400078e02ff */
[----:B---3--:R-:W-:Y:S01]  /*4730*/  IMAD R6, R0, 0x13a, RZ ;  /* 0x0000013a00067824 */ /* 0x008fe200078e02ff */
[----:B-----5:R3:W-:Y:S04]  /*4740*/  STL [R1+0x110], R21 ;  /* 0x0001101501007387 */ /* 0x0207e80000100800 */
[----:B------:R-:W-:-:S04]  /*4750*/  IADD3 R6, P0, R6, R26, RZ ;  /* 0x0000001a06067210 */ /* 0x000fc80007f1e0ff */
[----:B------:R-:W-:-:S05]  /*4760*/  LEA.HI.X.SX32 R7, R7, R27, 0x1, P0 ;  /* 0x0000001b07077211 */ /* 0x000fca00000f0eff */
[----:B---3--:R3:W5:Y:S01]  /*4770*/  LDG.E.U16 R21, [R6.64] ;  /* 0x0000000606157981 */ /* 0x008762000c1e1500 */
[C---:B-1----:R-:W-:Y:S02]  /*4780*/  IMAD R8, R0.reuse, 0x16a, RZ ;  /* 0x0000016a00087824 */ /* 0x042fe400078e02ff */
[C---:B---3--:R-:W-:Y:S02]  /*4790*/  IMAD R7, R0.reuse, 0xa5, RZ ;  /* 0x000000a500077824 */ /* 0x048fe400078e02ff */
[----:B0-----:R-:W-:Y:S01]  /*47a0*/  IMAD R11, R0, 0xad, RZ ;  /* 0x000000ad000b7824 */ /* 0x001fe200078e02ff */
[----:B------:R-:W-:Y:S01]  /*47b0*/  IADD3 R8, P2, R8, R26, RZ ;  /* 0x0000001a08087210 */ /* 0x000fe20007f5e0ff */
[----:B------:R-:W-:-:S05]  /*47c0*/  IMAD R9, R0, 0xb5, RZ ;  /* 0x000000b500097824 */ /* 0x000fca00078e02ff */
[----:B------:R-:W-:Y:S01]  /*47d0*/  LEA.HI.X.SX32 R9, R9, R27, 0x1, P2 ;  /* 0x0000001b09097211 */ /* 0x000fe200010f0eff */
[----:B--2---:R0:W-:Y:S02]  /*47e0*/  STL [R1+0x10c], R12 ;  /* 0x00010c0c01007387 */ /* 0x0041e40000100800 */
[----:B0-----:R-:W-:Y:S02]  /*47f0*/  IMAD R12, R0, 0x14a, RZ ;  /* 0x0000014a000c7824 */ /* 0x001fe400078e02ff */
[----:B------:R0:W-:Y:S03]  /*4800*/  STL [R1+0x108], R10 ;  /* 0x0001080a01007387 */ /* 0x0001e60000100800 */
[----:B------:R-:W-:Y:S01]  /*4810*/  IADD3 R12, P0, R12, R26, RZ ;  /* 0x0000001a0c0c7210 */ /* 0x000fe20007f1e0ff */
[----:B----4-:R1:W-:Y:S01]  /*4820*/  STL [R1+0x104], R13 ;  /* 0x0001040d01007387 */ /* 0x0103e20000100800 */
[----:B0-----:R-:W-:-:S02]  /*4830*/  IMAD R10, R0, 0x15a, RZ ;  /* 0x0000015a000a7824 */ /* 0x001fc400078e02ff */
[----:B-1----:R-:W-:-:S03]  /*4840*/  LEA.HI.X.SX32 R13, R7, R27, 0x1, P0 ;  /* 0x0000001b070d7211 */ /* 0x002fc600000f0eff */
[----:B------:R-:W-:Y:S02]  /*4850*/  IADD3 R10, P1, R10, R26, RZ ;  /* 0x0000001a0a0a7210 */ /* 0x000fe40007f3e0ff */
[----:B------:R0:W2:Y:S02]  /*4860*/  LDG.E.U16 R12, [R12.64] ;  /* 0x000000060c0c7981 */ /* 0x0000a4000c1e1500 */
[----:B------:R-:W-:-:S05]  /*4870*/  LEA.HI.X.SX32 R11, R11, R27, 0x1, P1 ;  /* 0x0000001b0b0b7211 */ /* 0x000fca00008f0eff */
[----:B------:R1:W3:Y:S04]  /*4880*/  LDG.E.U16 R10, [R10.64] ;  /* 0x000000060a0a7981 */ /* 0x0002e8000c1e1500 */
[----:B0-----:R-:W4:Y:S01]  /*4890*/  LDG.E.U16 R13, [R8.64] ;  /* 0x00000006080d7981 */ /* 0x001f22000c1e1500 */
[C---:B------:R-:W-:Y:S02]  /*48a0*/  IMAD R6, R0.reuse, 0x17a, RZ ;  /* 0x0000017a00067824 */ /* 0x040fe400078e02ff */
[----:B------:R-:W-:-:S03]  /*48b0*/  IMAD R7, R0, 0xbd, RZ ;  /* 0x000000bd00077824 */ /* 0x000fc600078e02ff */
[----:B------:R-:W-:Y:S01]  /*48c0*/  IADD3 R6, P0, R6, R26, RZ ;  /* 0x0000001a06067210 */ /* 0x000fe20007f1e0ff */
[----:B-----5:R0:W-:Y:S03]  /*48d0*/  STL [R1+0x100], R21 ;  /* 0x0001001501007387 */ /* 0x0201e60000100800 */
[----:B------:R-:W-:-:S05]  /*48e0*/  LEA.HI.X.SX32 R7, R7, R27, 0x1, P0 ;  /* 0x0000001b07077211 */ /* 0x000fca00000f0eff */
[----:B0-----:R0:W5:Y:S01]  /*48f0*/  LDG.E.U16 R21, [R6.64] ;  /* 0x0000000606157981 */ /* 0x001162000c1e1500 */
[C---:B-1----:R-:W-:Y:S02]  /*4900*/  IMAD R11, R0.reuse, 0xcd, RZ ;  /* 0x000000cd000b7824 */ /* 0x042fe400078e02ff */
[C---:B0-----:R-:W-:Y:S01]  /*4910*/  IMAD R7, R0.reuse, 0xc5, RZ ;  /* 0x000000c500077824 */ /* 0x041fe200078e02ff */
[----:B--2---:R0:W-:Y:S02]  /*4920*/  STL [R1+0xfc], R12 ;  /* 0x0000fc0c01007387 */ /* 0x0041e40000100800 */
[----:B0-----:R-:W-:Y:S02]  /*4930*/  IMAD R12, R0, 0x18a, RZ ;  /* 0x0000018a000c7824 */ /* 0x001fe400078e02ff */
[----:B---3--:R0:W-:Y:S03]  /*4940*/  STL [R1+0xf8], R10 ;  /* 0x0000f80a01007387 */ /* 0x0081e60000100800 */
[----:B------:R-:W-:Y:S01]  /*4950*/  IADD3 R12, P0, R12, R26, RZ ;  /* 0x0000001a0c0c7210 */ /* 0x000fe20007f1e0ff */
[----:B----4-:R1:W-:Y:S01]  /*4960*/  STL [R1+0xf4], R13 ;  /* 0x0000f40d01007387 */ /* 0x0103e20000100800 */
[----:B0-----:R-:W-:-:S02]  /*4970*/  IMAD R10, R0, 0x19a, RZ ;  /* 0x0000019a000a7824 */ /* 0x001fc400078e02ff */
[----:B-1----:R-:W-:-:S03]  /*4980*/  LEA.HI.X.SX32 R13, R7, R27, 0x1, P0 ;  /* 0x0000001b070d7211 */ /* 0x002fc600000f0eff */
[----:B------:R-:W-:Y:S02]  /*4990*/  IADD3 R10, P1, R10, R26, RZ ;  /* 0x0000001a0a0a7210 */ /* 0x000fe40007f3e0ff */
[----:B------:R0:W2:Y:S02]  /*49a0*/  LDG.E.U16 R12, [R12.64] ;  /* 0x000000060c0c7981 */ /* 0x0000a4000c1e1500 */
[----:B------:R-:W-:-:S05]  /*49b0*/  LEA.HI.X.SX32 R11, R11, R27, 0x1, P1 ;  /* 0x0000001b0b0b7211 */ /* 0x000fca00008f0eff */
[----:B0-----:R0:W3:Y:S01]  /*49c0*/  LDG.E.U16 R13, [R10.64] ;  /* 0x000000060a0d7981 */ /* 0x0010e2000c1e1500 */
[C---:B------:R-:W-:Y:S02]  /*49d0*/  IMAD R8, R0.reuse, 0x1aa, RZ ;  /* 0x000001aa00087824 */ /* 0x040fe400078e02ff */
[----:B------:R-:W-:-:S03]  /*49e0*/  IMAD R9, R0, 0xd5, RZ ;  /* 0x000000d500097824 */ /* 0x000fc600078e02ff */
[----:B------:R-:W-:-:S04]  /*49f0*/  IADD3 R8, P2, R8, R26, RZ ;  /* 0x0000001a08087210 */ /* 0x000fc80007f5e0ff */
[----:B------:R-:W-:Y:S01]  /*4a00*/  LEA.HI.X.SX32 R9, R9, R27, 0x1, P2 ;  /* 0x0000001b09097211 */ /* 0x000fe200010f0eff */
[----:B------:R-:W-:-:S04]  /*4a10*/  IMAD R6, R0, 0x1ba, RZ ;  /* 0x000001ba00067824 */ /* 0x000fc800078e02ff */
[----:B0-----:R0:W4:Y:S01]  /*4a20*/  LDG.E.U16 R11, [R8.64] ;  /* 0x00000006080b7981 */ /* 0x001122000c1e1500 */
[----:B------:R-:W-:Y:S01]  /*4a30*/  IMAD R7, R0, 0xdd, RZ ;  /* 0x000000dd00077824 */ /* 0x000fe200078e02ff */
[----:B------:R-:W-:Y:S02]  /*4a40*/  IADD3 R6, P0, R6, R26, RZ ;  /* 0x0000001a06067210 */ /* 0x000fe40007f1e0ff */
[----:B-----5:R1:W-:Y:S02]  /*4a50*/  STL [R1+0xf0], R21 ;  /* 0x0000f01501007387 */ /* 0x0203e40000100800 */
[----:B------:R-:W-:-:S05]  /*4a60*/  LEA.HI.X.SX32 R7, R7, R27, 0x1, P0 ;  /* 0x0000001b07077211 */ /* 0x000fca00000f0eff */
[----:B-1----:R1:W5:Y:S02]  /*4a70*/  LDG.E.U16 R21, [R6.64] ;  /* 0x0000000606157981 */ /* 0x002364000c1e1500 */
[C---:B-1----:R-:W-:Y:S02]  /*4a80*/  IMAD R6, R0.reuse, 0xe5, RZ ;  /* 0x000000e500067824 */ /* 0x042fe400078e02ff */
[----:B--2---:R1:W-:Y:S02]  /*4a90*/  STL [R1+0xec], R12 ;  /* 0x0000ec0c01007387 */ /* 0x0043e40000100800 */
[----:B-1----:R-:W-:Y:S02]  /*4aa0*/  IMAD R12, R0, 0x1ca, RZ ;  /* 0x000001ca000c7824 */ /* 0x002fe400078e02ff */
[----:B---3--:R1:W-:Y:S03]  /*4ab0*/  STL [R1+0xe8], R13 ;  /* 0x0000e80d01007387 */ /* 0x0083e60000100800 */
[----:B------:R-:W-:-:S04]  /*4ac0*/  IADD3 R12, P0, R12, R26, RZ ;  /* 0x0000001a0c0c7210 */ /* 0x000fc80007f1e0ff */
[----:B-1----:R-:W-:-:S05]  /*4ad0*/  LEA.HI.X.SX32 R13, R6, R27, 0x1, P0 ;  /* 0x0000001b060d7211 */ /* 0x002fca00000f0eff */
[----:B------:R1:W2:Y:S01]  /*4ae0*/  LDG.E.U16 R12, [R12.64] ;  /* 0x000000060c0c7981 */ /* 0x0002a2000c1e1500 */
[C---:B------:R-:W-:Y:S02]  /*4af0*/  IMAD R10, R0.reuse, 0x1da, RZ ;  /* 0x000001da000a7824 */ /* 0x040fe400078e02ff */
[----:B0-----:R-:W-:-:S03]  /*4b00*/  IMAD R9, R0, 0xed, RZ ;  /* 0x000000ed00097824 */ /* 0x001fc600078e02ff */
[-C--:B------:R-:W-:Y:S01]  /*4b10*/  IADD3 R10, P1, R10, R26.reuse, RZ ;  /* 0x0000001a0a0a7210 */ /* 0x080fe20007f3e0ff */
[----:B----4-:R0:W-:Y:S03]  /*4b20*/  STL [R1+0xe4], R11 ;  /* 0x0000e40b01007387 */ /* 0x0101e60000100800 */
[----:B0-----:R-:W-:Y:S02]  /*4b30*/  LEA.HI.X.SX32 R11, R9, R27, 0x1, P1 ;  /* 0x0000001b090b7211 */ /* 0x001fe400008f0eff */
[----:B------:R-:W0:Y:S01]  /*4b40*/  S2R R9, SR_TID.X ;  /* 0x0000000000097919 */ /* 0x000e220000002100 */
[C---:B------:R-:W-:Y:S02]  /*4b50*/  IMAD R7, R0.reuse, 0x1fa, RZ ;  /* 0x000001fa00077824 */ /* 0x040fe400078e02ff */
[C---:B------:R-:W-:Y:S01]  /*4b60*/  IMAD R8, R0.reuse, 0x1ea, RZ ;  /* 0x000001ea00087824 */ /* 0x040fe200078e02ff */
[----:B-----5:R-:W-:Y:S02]  /*4b70*/  STL [R1+0xe0], R21 ;  /* 0x0000e01501007387 */ /* 0x020fe40000100800 */
[-C--:B------:R-:W-:Y:S01]  /*4b80*/  IADD3 R6, P2, R7, R26.reuse, RZ ;  /* 0x0000001a07067210 */ /* 0x080fe20007f5e0ff */
[----:B------:R-:W-:Y:S01]  /*4b90*/  IMAD R7, R0, 0xf5, RZ ;  /* 0x000000f500077824 */ /* 0x000fe200078e02ff */
[----:B------:R-:W-:Y:S01]  /*4ba0*/  IADD3 R8, P0, R8, R26, RZ ;  /* 0x0000001a08087210 */ /* 0x000fe20007f1e0ff */
[----:B-1----:R-:W3:Y:S04]  /*4bb0*/  LDL.LU R13, [R1+0x8] ;  /* 0x00000800010d7983 */ /* 0x002ee80000300800 */
[----:B------:R1:W4:Y:S04]  /*4bc0*/  LDG.E.U16 R11, [R10.64] ;  /* 0x000000060a0b7981 */ /* 0x000328000c1e1500 */
[----:B--2---:R0:W-:Y:S02]  /*4bd0*/  STL [R1+0xdc], R12 ;  /* 0x0000dc0c01007387 */ /* 0x0041e40000100800 */
[----:B0-----:R-:W-:-:S02]  /*4be0*/  LOP3.LUT R12, R9, 0xff, RZ, 0xc0, !PT ;  /* 0x000000ff090c7812 */ /* 0x001fc400078ec0ff */
[----:B------:R-:W-:-:S06]  /*4bf0*/  LEA.HI.X.SX32 R9, R7, R27, 0x1, P0 ;  /* 0x0000001b07097211 */ /* 0x000fcc00000f0eff */
[----:B------:R0:W2:Y:S01]  /*4c00*/  LDG.E.U16 R9, [R8.64] ;  /* 0x0000000608097981 */ /* 0x0000a2000c1e1500 */
[----:B------:R-:W-:-:S05]  /*4c10*/  IMAD R21, R0, 0xfd, RZ ;  /* 0x000000fd00157824 */ /* 0x000fca00078e02ff */
[----:B------:R-:W-:Y:S02]  /*4c20*/  LEA.HI.X.SX32 R7, R21, R27, 0x1, P2 ;  /* 0x0000001b15077211 */ /* 0x000fe400010f0eff */
[----:B------:R-:W5:Y:S04]  /*4c30*/  LDL.LU R21, [R1] ;  /* 0x0000000001157983 */ /* 0x000f680000300800 */
[----:B-1----:R-:W3:Y:S04]  /*4c40*/  LDL.LU R10, [R1+0xc] ;  /* 0x00000c00010a7983 */ /* 0x002ee80000300800 */
[----:B----4-:R1:W-:Y:S04]  /*4c50*/  STL [R1+0xd8], R11 ;  /* 0x0000d80b01007387 */ /* 0x0103e80000100800 */
[----:B------:R4:W3:Y:S04]  /*4c60*/  LDG.E.U16 R6, [R6.64] ;  /* 0x0000000606067981 */ /* 0x0008e8000c1e1500 */
[----:B-1----:R-:W5:Y:S04]  /*4c70*/  LDL.LU R11, [R1+0x4] ;  /* 0x00000400010b7983 */ /* 0x002f680000300800 */
[----:B0-----:R-:W5:Y:S04]  /*4c80*/  LDL.LU R8, [R1+0x18] ;  /* 0x0000180001087983 */ /* 0x001f680000300800 */
[----:B--2---:R0:W-:Y:S04]  /*4c90*/  STL [R1+0xd4], R9 ;  /* 0x0000d40901007387 */ /* 0x0041e80000100800 */
[----:B0-----:R-:W2:Y:S04]  /*4ca0*/  LDL.LU R9, [R1+0x10] ;  /* 0x0000100001097983 */ /* 0x001ea80000300800 */
[----:B----4-:R-:W4:Y:S01]  /*4cb0*/  LDL.LU R7, [R1+0x14] ;  /* 0x0000140001077983 */ /* 0x010f220000300800 */
[----:B------:R-:W-:-:S03]  /*4cc0*/  SHF.L.U32 R12, R12, 0x1, RZ ;  /* 0x000000010c0c7819 */ /* 0x000fc600000006ff */
[----:B---3--:R-:W-:Y:S04]  /*4cd0*/  STL [R1+0xd0], R6 ;  /* 0x0000d00601007387 */ /* 0x008fe80000100800 */
[----:B----4-:R-:W-:Y:S04]  /*4ce0*/  STS.U16 [R12+0x1000], R7 ;  /* 0x001000070c007388 */ /* 0x010fe80000000400 */
[----:B-----5:R-:W-:Y:S04]  /*4cf0*/  STS.U16 [R12], R8 ;  /* 0x000000080c007388 */ /* 0x020fe80000000400 */
[----:B--2---:R-:W-:Y:S04]  /*4d00*/  STS.U16 [R12+0x2000], R9 ;  /* 0x002000090c007388 */ /* 0x004fe80000000400 */
[----:B------:R-:W-:Y:S04]  /*4d10*/  STS.U16 [R12+0x4000], R10 ;  /* 0x0040000a0c007388 */ /* 0x000fe80000000400 */
[----:B------:R-:W-:Y:S04]  /*4d20*/  STS.U16 [R12+0x8000], R11 ;  /* 0x0080000b0c007388 */ /* 0x000fe80000000400 */
[----:B------:R-:W-:Y:S04]  /*4d30*/  STS.U16 [R12+0x10000], R22 ;  /* 0x010000160c007388 */ /* 0x000fe80000000400 */
[----:B------:R-:W-:Y:S04]  /*4d40*/  STS.U16 [R12+0x11000], R19 ;  /* 0x011000130c007388 */ /* 0x000fe80000000400 */
[----:B------:R-:W-:Y:S04]  /*4d50*/  STS.U16 [R12+0x9000], R21 ;  /* 0x009000150c007388 */ /* 0x000fe80000000400 */
[----:B------:R-:W-:Y:S04]  /*4d60*/  STS.U16 [R12+0x12000], R18 ;  /* 0x012000120c007388 */ /* 0x000fe80000000400 */
[----:B------:R0:W-:Y:S04]  /*4d70*/  STS.U16 [R12+0x13000], R17 ;  /* 0x013000110c007388 */ /* 0x0001e80000000400 */
[----:B------:R-:W-:Y:S04]  /*4d80*/  STS.U16 [R12+0x5000], R13 ;  /* 0x0050000d0c007388 */ /* 0x000fe80000000400 */
[----:B------:R-:W-:Y:S04]  /*4d90*/  STS.U16 [R12+0xa000], R29 ;  /* 0x00a0001d0c007388 */ /* 0x000fe80000000400 */
[----:B------:R1:W-:Y:S04]  /*4da0*/  STS.U16 [R12+0x14000], R16 ;  /* 0x014000100c007388 */ /* 0x0003e80000000400 */
[----:B------:R-:W-:Y:S04]  /*4db0*/  STS.U16 [R12+0x15000], R15 ;  /* 0x0150000f0c007388 */ /* 0x000fe80000000400 */
[----:B------:R-:W-:Y:S01]  /*4dc0*/  STS.U16 [R12+0xb000], R28 ;  /* 0x00b0001c0c007388 */ /* 0x000fe20000000400 */
[----:B0-----:R-:W-:-:S03]  /*4dd0*/  IMAD R17, R0, 0x5f, RZ ;  /* 0x0000005f00117824 */ /* 0x001fc600078e02ff */
[----:B------:R-:W-:Y:S01]  /*4de0*/  STS.U16 [R12+0x16000], R14 ;  /* 0x0160000e0c007388 */ /* 0x000fe20000000400 */
[----:B-1----:R-:W-:-:S03]  /*4df0*/  IMAD R16, R0, 0x57, RZ ;  /* 0x0000005700107824 */ /* 0x002fc600078e02ff */
[----:B------:R-:W-:Y:S01]  /*4e00*/  STS.U16 [R12+0x17000], R5 ;  /* 0x017000050c007388 */ /* 0x000fe20000000400 */
[----:B------:R-:W-:-:S03]  /*4e10*/  IMAD R10, R0, 0x10e, RZ ;  /* 0x0000010e000a7824 */ /* 0x000fc600078e02ff */
[----:B------:R0:W-:Y:S01]  /*4e20*/  STS.U16 [R12+0x3000], R25 ;  /* 0x003000190c007388 */ /* 0x0001e20000000400 */
[----:B------:R-:W-:-:S03]  /*4e30*/  IMAD R18, R0, 0x67, RZ ;  /* 0x0000006700127824 */ /* 0x000fc600078e02ff */
[----:B------:R1:W-:Y:S01]  /*4e40*/  STS.U16 [R12+0x6000], R24 ;  /* 0x006000180c007388 */ /* 0x0003e20000000400 */
[----:B------:R-:W-:-:S03]  /*4e50*/  IMAD R19, R0, 0xee, RZ ;  /* 0x000000ee00137824 */ /* 0x000fc600078e02ff */
[----:B------:R2:W-:Y:S01]  /*4e60*/  STS.U16 [R12+0xc000], R23 ;  /* 0x00c000170c007388 */ /* 0x0005e20000000400 */
[----:B------:R-:W-:-:S03]  /*4e70*/  IMAD R22, R0, 0x12e, RZ ;  /* 0x0000012e00167824 */ /* 0x000fc600078e02ff */
[----:B------:R3:W-:Y:S01]  /*4e80*/  STS.U16 [R12+0x18000], R4 ;  /* 0x018000040c007388 */ /* 0x0007e20000000400 */
[C---:B0-----:R-:W-:Y:S02]  /*4e90*/  IMAD R25, R0.reuse, 0x7f, RZ ;  /* 0x0000007f00197824 */ /* 0x041fe400078e02ff */
[C---:B-1----:R-:W-:Y:S01]  /*4ea0*/  IMAD R24, R0.reuse, 0x13c, RZ ;  /* 0x0000013c00187824 */ /* 0x042fe200078e02ff */
[----:B------:R0:W-:Y:S01]  /*4eb0*/  STS.U16 [R12+0x19000], R3 ;  /* 0x019000030c007388 */ /* 0x0001e20000000400 */
[----:B--2---:R-:W-:-:S03]  /*4ec0*/  IMAD R23, R0, 0x77, RZ ;  /* 0x0000007700177824 */ /* 0x004fc600078e02ff */
[----:B------:R-:W-:Y:S01]  /*4ed0*/  STS.U16 [R12+0xd000], R20 ;  /* 0x00d000140c007388 */ /* 0x000fe20000000400 */
[C---:B------:R-:W-:Y:S02]  /*4ee0*/  IMAD R28, R0.reuse, 0x13e, RZ ;  /* 0x0000013e001c7824 */ /* 0x040fe400078e02ff */
[C---:B---3--:R-:W-:Y:S01]  /*4ef0*/  IMAD R4, R0.reuse, 0x1fe, RZ ;  /* 0x000001fe00047824 */ /* 0x048fe200078e02ff */
[----:B------:R1:W-:Y:S01]  /*4f00*/  STS.U16 [R12+0x1a000], R2 ;  /* 0x01a000020c007388 */ /* 0x0003e20000000400 */
[C---:B------:R-:W-:Y:S02]  /*4f10*/  IMAD R29, R0.reuse, 0x14c, RZ ;  /* 0x0000014c001d7824 */ /* 0x040fe400078e02ff */
[C---:B------:R-:W-:Y:S01]  /*4f20*/  IMAD R5, R0.reuse, 0x10c, RZ ;  /* 0x0000010c00057824 */ /* 0x040fe200078e02ff */
[----:B------:R2:W-:Y:S01]  /*4f30*/  STL.64 [R1+0xab0], R16 ;  /* 0x000ab01001007387 */ /* 0x0005e20000100a00 */
[C---:B0-----:R-:W-:Y:S02]  /*4f40*/  IMAD R3, R0.reuse, 0x9e, RZ ;  /* 0x0000009e00037824 */ /* 0x041fe400078e02ff */
[C---:B------:R-:W-:Y:S01]  /*4f50*/  IMAD R11, R0.reuse, 0x11c, RZ ;  /* 0x0000011c000b7824 */ /* 0x040fe200078e02ff */
[----:B------:R-:W-:Y:S01]  /*4f60*/  STL.64 [R1+0xaa8], R18 ;  /* 0x000aa81201007387 */ /* 0x000fe20000100a00 */
[----:B-1----:R-:W-:-:S02]  /*4f70*/  IMAD R2, R0, 0x8e, RZ ;  /* 0x0000008e00027824 */ /* 0x002fc400078e02ff */
[----:B------:R-:W-:Y:S01]  /*4f80*/  IMAD R12, R0, 0x11e, RZ ;  /* 0x0000011e000c7824 */ /* 0x000fe200078e02ff */
[----:B------:R0:W-:Y:S01]  /*4f90*/  STL.64 [R1+0xaa0], R22 ;  /* 0x000aa01601007387 */ /* 0x0001e20000100a00 */
[-C--:B--2---:R-:W-:Y:S01]  /*4fa0*/  IADD3 R16, P0, R10, R26.reuse, RZ ;  /* 0x0000001a0a107210 */ /* 0x084fe20007f1e0ff */
[C---:B------:R-:W-:Y:S02]  /*4fb0*/  IMAD R13, R0.reuse, 0xff, RZ ;  /* 0x000000ff000d7824 */ /* 0x040fe400078e02ff */
[----:B------:R1:W-:Y:S01]  /*4fc0*/  STL.64 [R1+0xa90], R24 ;  /* 0x000a901801007387 */ /* 0x0003e20000100a00 */
[----:B------:R-:W-:Y:S01]  /*4fd0*/  IMAD R14, R0, 0x47, RZ ;  /* 0x00000047000e7824 */ /* 0x000fe200078e02ff */
[----:B------:R-:W-:Y:S01]  /*4fe0*/  IADD3 R4, P3, R4, R26, RZ ;  /* 0x0000001a04047210 */ /* 0x000fe20007f7e0ff */
[----:B------:R-:W-:Y:S01]  /*4ff0*/  IMAD R15, R0, 0x4f, RZ ;  /* 0x0000004f000f7824 */ /* 0x000fe200078e02ff */
[----:B------:R2:W-:Y:S01]  /*5000*/  STL.64 [R1+0xa98], R28 ;  /* 0x000a981c01007387 */ /* 0x0005e20000100a00 */
[----:B------:R-:W-:-:S02]  /*5010*/  MOV R10, R16 ;  /* 0x00000010000a7202 */ /* 0x000fc40000000f00 */
[-C--:B0-----:R-:W-:Y:S01]  /*5020*/  IADD3 R22, P6, R5, R26.reuse, RZ ;  /* 0x0000001a05167210 */ /* 0x081fe20007fde0ff */
[----:B------:R0:W-:Y:S01]  /*5030*/  STL [R1+0x80], R16 ;  /* 0x0000801001007387 */ /* 0x0001e20000100800 */
[-C--:B------:R-:W-:Y:S02]  /*5040*/  IADD3 R18, P4, R2, R26.reuse, RZ ;  /* 0x0000001a02127210 */ /* 0x080fe40007f9e0ff */
[----:B------:R-:W-:Y:S02]  /*5050*/  LEA.HI.X.SX32 R5, R13, R27, 0x1, P3 ;  /* 0x0000001b0d057211 */ /* 0x000fe400018f0eff */
[-C--:B-1----:R-:W-:Y:S02]  /*5060*/  IADD3 R24, P2, R12, R26.reuse, RZ ;  /* 0x0000001a0c187210 */ /* 0x082fe40007f5e0ff */
[-C--:B--2---:R-:W-:Y:S02]  /*5070*/  IADD3 R28, P1, R11, R26.reuse, RZ ;  /* 0x0000001a0b1c7210 */ /* 0x084fe40007f3e0ff */
[----:B0-----:R-:W-:Y:S01]  /*5080*/  IADD3 R16, P5, R3, R26, RZ ;  /* 0x0000001a03107210 */ /* 0x001fe20007fbe0ff */
[----:B------:R-:W-:Y:S01]  /*5090*/  STL [R1+0x88], R22 ;  /* 0x0000881601007387 */ /* 0x000fe20000100800 */
[----:B------:R-:W-:-:S02]  /*50a0*/  MOV R11, R17 ;  /* 0x00000011000b7202 */ /* 0x000fc40000000f00 */
[-C--:B------:R-:W-:Y:S01]  /*50b0*/  LEA.HI.X.SX32 R19, R14, R27.reuse, 0x1, P4 ;  /* 0x0000001b0e137211 */ /* 0x080fe200020f0eff */
[----:B------:R-:W-:Y:S01]  /*50c0*/  STL [R1+0x78], R28 ;  /* 0x0000781c01007387 */ /* 0x000fe20000100800 */
[----:B------:R-:W-:-:S03]  /*50d0*/  LEA.HI.X.SX32 R17, R15, R27, 0x1, P5 ;  /* 0x0000001b0f117211 */ /* 0x000fc600028f0eff */
[----:B------:R-:W-:Y:S04]  /*50e0*/  STL [R1+0x70], R24 ;  /* 0x0000701801007387 */ /* 0x000fe80000100800 */
[----:B------:R-:W-:Y:S04]  /*50f0*/  STL.64 [R1+0x988], R4 ;  /* 0x0009880401007387 */ /* 0x000fe80000100a00 */
[----:B------:R-:W-:Y:S04]  /*5100*/  STL.64 [R1+0xc8], R18 ;  /* 0x0000c81201007387 */ /* 0x000fe80000100a00 */
[----:B------:R0:W-:Y:S04]  /*5110*/  STL.64 [R1+0xc0], R16 ;  /* 0x0000c01001007387 */ /* 0x0001e80000100a00 */
[----:B0-----:R-:W2:Y:S01]  /*5120*/  LDL.LU.64 R16, [R1+0xab0] ;  /* 0x000ab00001107983 */ /* 0x001ea20000300a00 */
[----:B------:R-:W-:-:S02]  /*5130*/  IMAD R6, R0, 0xae, RZ ;  /* 0x000000ae00067824 */ /* 0x000fc400078e02ff */
[----:B------:R-:W-:Y:S02]  /*5140*/  IMAD R7, R0, 0xbe, RZ ;  /* 0x000000be00077824 */ /* 0x000fe400078e02ff */
[----:B------:R-:W-:Y:S01]  /*5150*/  IMAD.MOV.U32 R12, RZ, RZ, R22 ;  /* 0x000000ffff0c7224 */ /* 0x000fe200078e0016 */
[-C--:B------:R-:W-:Y:S02]  /*5160*/  IADD3 R22, P3, R6, R26.reuse, RZ ;  /* 0x0000001a06167210 */ /* 0x080fe40007f7e0ff */
[----:B------:R-:W-:Y:S02]  /*5170*/  IADD3 R18, P4, R7, R26, RZ ;  /* 0x0000001a07127210 */ /* 0x000fe40007f9e0ff */
[----:B------:R-:W-:Y:S02]  /*5180*/  MOV R13, R23 ;  /* 0x00000017000d7202 */ /* 0x000fe40000000f00 */
[-C--:B--2---:R-:W-:Y:S02]  /*5190*/  LEA.HI.X.SX32 R23, R16, R27.reuse, 0x1, P3 ;  /* 0x0000001b10177211 */ /* 0x084fe400018f0eff */
[----:B------:R-:W-:-:S03]  /*51a0*/  LEA.HI.X.SX32 R19, R17, R27, 0x1, P4 ;  /* 0x0000001b11137211 */ /* 0x000fc600020f0eff */
[----:B------:R-:W-:Y:S04]  /*51b0*/  STL.64 [R1+0xb8], R22 ;  /* 0x0000b81601007387 */ /* 0x000fe80000100a00 */
[----:B------:R0:W-:Y:S04]  /*51c0*/  STL.64 [R1+0xb0], R18 ;  /* 0x0000b01201007387 */ /* 0x0001e80000100a00 */
[----:B0-----:R-:W2:Y:S01]  /*51d0*/  LDL.LU.64 R18, [R1+0xaa8] ;  /* 0x000aa80001127983 */ /* 0x001ea20000300a00 */
[C---:B------:R-:W-:Y:S02]  /*51e0*/  IMAD R8, R0.reuse, 0xce, RZ ;  /* 0x000000ce00087824 */ /* 0x040fe400078e02ff */
[----:B------:R-:W-:-:S02]  /*51f0*/  IMAD R9, R0, 0xde, RZ ;  /* 0x000000de00097824 */ /* 0x000fc400078e02ff */
[----:B------:R-:W-:Y:S01]  /*5200*/  IMAD R21, R0, 0x6f, RZ ;  /* 0x0000006f00157824 */ /* 0x000fe200078e02ff */
[-C--:B------:R-:W-:Y:S02]  /*5210*/  IADD3 R14, P5, R8, R26.reuse, RZ ;  /* 0x0000001a080e7210 */ /* 0x080fe40007fbe0ff */
[----:B------:R-:W-:-:S04]  /*5220*/  IADD3 R22, P3, R9, R26, RZ ;  /* 0x0000001a09167210 */ /* 0x000fc80007f7e0ff */
[-C--:B------:R-:W-:Y:S02]  /*5230*/  LEA.HI.X.SX32 R23, R21, R27.reuse, 0x1, P3 ;  /* 0x0000001b15177211 */ /* 0x080fe400018f0eff */
[----:B--2---:R-:W-:-:S05]  /*5240*/  LEA.HI.X.SX32 R15, R18, R27, 0x1, P5 ;  /* 0x0000001b120f7211 */ /* 0x004fca00028f0eff */
[----:B------:R-:W-:Y:S04]  /*5250*/  STL.64 [R1+0xa8], R14 ;  /* 0x0000a80e01007387 */ /* 0x000fe80000100a00 */
[----:B------:R0:W-:Y:S04]  /*5260*/  STL.64 [R1+0xa0], R22 ;  /* 0x0000a01601007387 */ /* 0x0001e80000100a00 */
[----:B0-----:R-:W2:Y:S01]  /*5270*/  LDL.LU.64 R22, [R1+0xaa0] ;  /* 0x000aa00001167983 */ /* 0x001ea20000300a00 */
[----:B------:R-:W-:Y:S01]  /*5280*/  MOV R16, R24 ;  /* 0x0000001800107202 */ /* 0x000fe20000000f00 */
[----:B------:R-:W-:Y:S01]  /*5290*/  IMAD R20, R0, 0x12c, RZ ;  /* 0x0000012c00147824 */ /* 0x000fe200078e02ff */
[----:B------:R-:W-:-:S02]  /*52a0*/  IADD3 R24, P4, R19, R26, RZ ;  /* 0x0000001a13187210 */ /* 0x000fc40007f9e0ff */
[----:B------:R-:W-:Y:S02]  /*52b0*/  MOV R17, R25 ;  /* 0x0000001900117202 */ /* 0x000fe40000000f00 */
[----:B------:R-:W-:Y:S01]  /*52c0*/  IADD3 R4, P3, R20, R26, RZ ;  /* 0x0000001a14047210 */ /* 0x000fe20007f7e0ff */
[----:B------:R-:W-:Y:S01]  /*52d0*/  IMAD.MOV.U32 R20, RZ, RZ, R28 ;  /* 0x000000ffff147224 */ /* 0x000fe200078e001c */
[----:B------:R-:W-:Y:S02]  /*52e0*/  MOV R21, R29 ;  /* 0x0000001d00157202 */ /* 0x000fe40000000f00 */
[----:B------:R-:W3:Y:S01]  /*52f0*/  LDL.LU.64 R28, [R1+0xa98] ;  /* 0x000a9800011c7983 */ /* 0x000ee20000300a00 */
[----:B--2---:R-:W-:-:S05]  /*5300*/  LEA.HI.X.SX32 R25, R23, R27, 0x1, P4 ;  /* 0x0000001b17197211 */ /* 0x004fca00020f0eff */
[----:B------:R0:W-:Y:S04]  /*5310*/  STL.64 [R1+0x98], R24 ;  /* 0x0000981801007387 */ /* 0x0001e80000100a00 */
[----:B0-----:R-:W2:Y:S01]  /*5320*/  LDL.LU.64 R24, [R1+0xa90] ;  /* 0x000a900001187983 */ /* 0x001ea20000300a00 */
[C---:B------:R-:W-:Y:S02]  /*5330*/  IMAD R11, R0.reuse, 0xfe, RZ ;  /* 0x000000fe000b7824 */ /* 0x040fe400078e02ff */
[----:B------:R-:W-:-:S03]  /*5340*/  IMAD R13, R0, 0x86, RZ ;  /* 0x00000086000d7824 */ /* 0x000fc600078e02ff */
[-C--:B------:R-:W-:Y:S01]  /*5350*/  IADD3 R14, P5, R11, R26.reuse, RZ ;  /* 0x0000001a0b0e7210 */ /* 0x080fe20007fbe0ff */
[C---:B------:R-:W-:Y:S01]  /*5360*/  IMAD R11, R0.reuse, 0x87, RZ ;  /* 0x00000087000b7824 */ /* 0x040fe200078e02ff */
[-C--:B------:R-:W-:Y:S01]  /*5370*/  LEA.HI.X.SX32 R13, R13, R27.reuse, 0x1, P6 ;  /* 0x0000001b0d0d7211 */ /* 0x080fe200030f0eff */
[----:B------:R-:W-:Y:S03]  /*5380*/  STL [R1+0x68], R4 ;  /* 0x0000680401007387 */ /* 0x000fe60000100800 */
[----:B------:R-:W-:Y:S01]  /*5390*/  LEA.HI.X.SX32 R11, R11, R27, 0x1, P0 ;  /* 0x0000001b0b0b7211 */ /* 0x000fe200000f0eff */
[----:B------:R-:W-:Y:S01]  /*53a0*/  IMAD R10, R0, 0x8f, RZ ;  /* 0x0000008f000a7824 */ /* 0x000fe200078e02ff */
[----:B------:R-:W-:-:S04]  /*53b0*/  IADD3 R22, P4, R22, R26, RZ ;  /* 0x0000001a16167210 */ /* 0x000fc80007f9e0ff */
[----:B------:R-:W-:Y:S01]  /*53c0*/  LEA.HI.X.SX32 R17, R10, R27, 0x1, P2 ;  /* 0x0000001b0a117211 */ /* 0x000fe200010f0eff */
[----:B------:R-:W-:Y:S01]  /*53d0*/  IMAD R10, R0, 0x96, RZ ;  /* 0x00000096000a7824 */ /* 0x000fe200078e02ff */
[----:B---3--:R-:W-:Y:S02]  /*53e0*/  IADD3 R12, P0, R29, R26, RZ ;  /* 0x0000001a1d0c7210 */ /* 0x008fe40007f1e0ff */
[----:B------:R-:W-:Y:S02]  /*53f0*/  MOV R29, R5 ;  /* 0x00000005001d7202 */ /* 0x000fe40000000f00 */
[----:B------:R-:W-:Y:S01]  /*5400*/  LEA.HI.X.SX32 R29, R10, R27, 0x1, P3 ;  /* 0x0000001b0a1d7211 */ /* 0x000fe200018f0eff */
[C---:B------:R-:W-:Y:S02]  /*5410*/  IMAD R10, R0.reuse, 0x16c, RZ ;  /* 0x0000016c000a7824 */ /* 0x040fe400078e02ff */
[C---:B------:R-:W-:Y:S02]  /*5420*/  IMAD R5, R0.reuse, 0x14e, RZ ;  /* 0x0000014e00057824 */ /* 0x040fe400078e02ff */
[----:B------:R-:W-:-:S02]  /*5430*/  IMAD R18, R0, 0xa6, RZ ;  /* 0x000000a600127824 */ /* 0x000fc400078e02ff */
[----:B------:R-:W-:-:S05]  /*5440*/  IMAD R16, R0, 0x15e, RZ ;  /* 0x0000015e00107824 */ /* 0x000fca00078e02ff */
[----:B------:R-:W-:Y:S02]  /*5450*/  IADD3 R16, P3, R16, R26, RZ ;  /* 0x0000001a10107210 */ /* 0x000fe40007f7e0ff */
[----:B--2---:R-:W-:-:S05]  /*5460*/  LEA.HI.X.SX32 R15, R25, R27, 0x1, P5 ;  /* 0x0000001b190f7211 */ /* 0x004fca00028f0eff */
[----:B------:R0:W-:Y:S04]  /*5470*/  STL.64 [R1+0x90], R14 ;  /* 0x0000900e01007387 */ /* 0x0001e80000100a00 */
[----:B------:R-:W-:Y:S04]  /*5480*/  STL [R1+0x8c], R13 ;  /* 0x00008c0d01007387 */ /* 0x000fe80000100800 */
[----:B------:R1:W-:Y:S01]  /*5490*/  STL [R1+0x84], R11 ;  /* 0x0000840b01007387 */ /* 0x0003e20000100800 */
[----:B0-----:R-:W-:Y:S02]  /*54a0*/  IADD3 R14, P5, R24, R26, RZ ;  /* 0x0000001a180e7210 */ /* 0x001fe40007fbe0ff */
[----:B------:R-:W-:Y:S01]  /*54b0*/  MOV R24, R20 ;  /* 0x0000001400187202 */ /* 0x000fe20000000f00 */
[----:B-1----:R-:W-:Y:S01]  /*54c0*/  IMAD R11, R0, 0x15c, RZ ;  /* 0x0000015c000b7824 */ /* 0x002fe200078e02ff */
[----:B------:R-:W-:-:S04]  /*54d0*/  MOV R25, R21 ;  /* 0x0000001500197202 */ /* 0x000fc80000000f00 */
[----:B------:R-:W-:Y:S01]  /*54e0*/  IADD3 R24, P2, R11, R26, RZ ;  /* 0x0000001a0b187210 */ /* 0x000fe20007f5e0ff */
[----:B------:R-:W-:Y:S01]  /*54f0*/  IMAD R11, R0, 0x97, RZ ;  /* 0x00000097000b7824 */ /* 0x000fe200078e02ff */
[----:B------:R-:W-:-:S04]  /*5500*/  LEA.HI.X.SX32 R25, R2, R27, 0x1, P1 ;  /* 0x0000001b02197211 */ /* 0x000fc800008f0eff */
[-C--:B------:R-:W-:Y:S01]  /*5510*/  LEA.HI.X.SX32 R23, R11, R27.reuse, 0x1, P4 ;  /* 0x0000001b0b177211 */ /* 0x080fe200020f0eff */
[----:B------:R-:W-:Y:S01]  /*5520*/  STL [R1+0x7c], R25 ;  /* 0x00007c1901007387 */ /* 0x000fe20000100800 */
[----:B------:R-:W-:-:S03]  /*5530*/  LEA.HI.X.SX32 R15, R3, R27, 0x1, P5 ;  /* 0x0000001b030f7211 */ /* 0x000fc600028f0eff */
[----:B------:R-:W-:Y:S01]  /*5540*/  STL [R1+0x74], R17 ;  /* 0x0000741101007387 */ /* 0x000fe20000100800 */
[----:B------:R-:W-:-:S03]  /*5550*/  IMAD R11, R0, 0x16e, RZ ;  /* 0x0000016e000b7824 */ /* 0x000fc600078e02ff */
[----:B------:R-:W-:Y:S01]  /*5560*/  STL [R1+0x6c], R29 ;  /* 0x00006c1d01007387 */ /* 0x000fe20000100800 */
[----:B------:R-:W-:-:S03]  /*5570*/  IADD3 R20, P6, R28, R26, RZ ;  /* 0x0000001a1c147210 */ /* 0x000fc60007fde0ff */
[----:B------:R0:W-:Y:S04]  /*5580*/  STL.64 [R1+0x60], R22 ;  /* 0x0000601601007387 */ /* 0x0001e80000100a00 */
[----:B------:R1:W-:Y:S01]  /*5590*/  STL.64 [R1+0x58], R14 ;  /* 0x0000580e01007387 */ /* 0x0003e20000100a00 */
[-C--:B0-----:R-:W-:Y:S01]  /*55a0*/  IADD3 R22, P4, R10, R26.reuse, RZ ;  /* 0x0000001a0a167210 */ /* 0x081fe20007f9e0ff */
[C---:B------:R-:W-:Y:S01]  /*55b0*/  IMAD R10, R0.reuse, 0x9f, RZ ;  /* 0x0000009f000a7824 */ /* 0x040fe200078e02ff */
[----:B-1----:R-:W-:Y:S01]  /*55c0*/  IADD3 R14, P5, R11, R26, RZ ;  /* 0x0000001a0b0e7210 */ /* 0x002fe20007fbe0ff */
[----:B------:R-:W-:-:S03]  /*55d0*/  IMAD R11, R0, 0x17c, RZ ;  /* 0x0000017c000b7824 */ /* 0x000fc600078e02ff */
[----:B------:R-:W-:Y:S01]  /*55e0*/  LEA.HI.X.SX32 R21, R10, R27, 0x1, P6 ;  /* 0x0000001b0a157211 */ /* 0x000fe200030f0eff */
[----:B------:R-:W-:Y:S01]  /*55f0*/  IMAD.MOV.U32 R28, RZ, RZ, R4 ;  /* 0x000000ffff1c7224 */ /* 0x000fe200078e0004 */
[----:B------:R-:W-:-:S03]  /*5600*/  IADD3 R4, P1, R5, R26, RZ ;  /* 0x0000001a05047210 */ /* 0x000fc60007f3e0ff */
[----:B------:R0:W-:Y:S01]  /*5610*/  STL.64 [R1+0x50], R20 ;  /* 0x0000501401007387 */ /* 0x0001e20000100a00 */
[-C--:B------:R-:W-:Y:S01]  /*5620*/  LEA.HI.X.SX32 R13, R18, R27.reuse, 0x1, P0 ;  /* 0x0000001b120d7211 */ /* 0x080fe200000f0eff */
[----:B------:R-:W-:Y:S01]  /*5630*/  IMAD R18, R0, 0xaf, RZ ;  /* 0x000000af00127824 */ /* 0x000fe200078e02ff */
[-C--:B------:R-:W-:Y:S02]  /*5640*/  LEA.HI.X.SX32 R25, R6, R27.reuse, 0x1, P2 ;  /* 0x0000001b06197211 */ /* 0x080fe400010f0eff */
[----:B0-----:R-:W-:Y:S01]  /*5650*/  IADD3 R20, P6, R11, R26, RZ ;  /* 0x0000001a0b147210 */ /* 0x001fe20007fde0ff */
[----:B------:R-:W-:Y:S01]  /*5660*/  IMAD R11, R0, 0xa7, RZ ;  /* 0x000000a7000b7824 */ /* 0x000fe200078e02ff */
[----:B------:R-:W-:-:S04]  /*5670*/  LEA.HI.X.SX32 R17, R18, R27, 0x1, P3 ;  /* 0x0000001b12117211 */ /* 0x000fc800018f0eff */
[----:B------:R-:W-:Y:S01]  /*5680*/  LEA.HI.X.SX32 R5, R11, R27, 0x1, P1 ;  /* 0x0000001b0b057211 */ /* 0x000fe200008f0eff */
[----:B------:R0:W-:Y:S01]  /*5690*/  STL.64 [R1+0x48], R12 ;  /* 0x0000480c01007387 */ /* 0x0001e20000100a00 */
[----:B------:R-:W-:-:S03]  /*56a0*/  IMAD R10, R0, 0x17e, RZ ;  /* 0x0000017e000a7824 */ /* 0x000fc600078e02ff */
[----:B------:R-:W-:Y:S01]  /*56b0*/  STL.64 [R1+0x40], R4 ;  /* 0x0000400401007387 */ /* 0x000fe20000100a00 */
[----:B------:R-:W-:-:S03]  /*56c0*/  IMAD R18, R0, 0xb7, RZ ;  /* 0x000000b700127824 */ /* 0x000fc600078e02ff */
[----:B------:R-:W-:Y:S04]  /*56d0*/  STL.64 [R1+0x38], R24 ;  /* 0x0000381801007387 */ /* 0x000fe80000100a00 */
[----:B------:R1:W-:Y:S01]  /*56e0*/  STL.64 [R1+0x30], R16 ;  /* 0x0000301001007387 */ /* 0x0003e20000100a00 */
[----:B------:R-:W-:Y:S01]  /*56f0*/  IMAD R2, R0, 0xbf, RZ ;  /* 0x000000bf00027824 */ /* 0x000fe200078e02ff */
[----:B0-----:R-:W-:Y:S02]  /*5700*/  IADD3 R12, P0, R10, R26, RZ ;  /* 0x0000001a0a0c7210 */ /* 0x001fe40007f1e0ff */
[-C--:B------:R-:W-:Y:S01]  /*5710*/  LEA.HI.X.SX32 R15, R18, R27.reuse, 0x1, P5 ;  /* 0x0000001b120f7211 */ /* 0x080fe200028f0eff */
[----:B-1----:R-:W-:Y:S01]  /*5720*/  IMAD R17, R0, 0xb6, RZ ;  /* 0x000000b600117824 */ /* 0x002fe200078e02ff */
[----:B------:R-:W-:-:S04]  /*5730*/  LEA.HI.X.SX32 R21, R7, R27, 0x1, P6 ;  /* 0x0000001b07157211 */ /* 0x000fc800030f0eff */
[-C--:B------:R-:W-:Y:S01]  /*5740*/  LEA.HI.X.SX32 R23, R17, R27.reuse, 0x1, P4 ;  /* 0x0000001b11177211 */ /* 0x080fe200020f0eff */
[----:B------:R-:W-:Y:S01]  /*5750*/  IMAD R5, R0, 0x18e, RZ ;  /* 0x0000018e00057824 */ /* 0x000fe200078e02ff */
[----:B------:R-:W-:Y:S01]  /*5760*/  LEA.HI.X.SX32 R13, R2, R27, 0x1, P0 ;  /* 0x0000001b020d7211 */ /* 0x000fe200000f0eff */
[C---:B------:R-:W-:Y:S02]  /*5770*/  IMAD R10, R0.reuse, 0x18c, RZ ;  /* 0x0000018c000a7824 */ /* 0x040fe400078e02ff */
[----:B------:R-:W-:Y:S01]  /*5780*/  STL.64 [R1+0x28], R22 ;  /* 0x0000281601007387 */ /* 0x000fe20000100a00 */
[C---:B------:R-:W-:Y:S02]  /*5790*/  IMAD R25, R0.reuse, 0x19c, RZ ;  /* 0x0000019c00197824 */ /* 0x040fe400078e02ff */
[C---:B------:R-:W-:Y:S01]  /*57a0*/  IMAD R16, R0.reuse, 0x19e, RZ ;  /* 0x0000019e00107824 */ /* 0x040fe200078e02ff */
[----:B------:R-:W-:Y:S01]  /*57b0*/  STL.64 [R1+0x20], R14 ;  /* 0x0000200e01007387 */ /* 0x000fe20000100a00 */
[----:B------:R-:W-:Y:S01]  /*57c0*/  IMAD R2, R0, 0xc7, RZ ;  /* 0x000000c700027824 */ /* 0x000fe200078e02ff */
[----:B------:R-:W-:-:S02]  /*57d0*/  IADD3 R4, P2, R5, R26, RZ ;  /* 0x0000001a05047210 */ /* 0x000fc40007f5e0ff */
[----:B------:R-:W-:Y:S01]  /*57e0*/  STL.64 [R1+0x18], R20 ;  /* 0x0000181401007387 */ /* 0x000fe20000100a00 */
[----:B------:R-:W-:-:S03]  /*57f0*/  IADD3 R10, P1, R10, R26, RZ ;  /* 0x0000001a0a0a7210 */ /* 0x000fc60007f3e0ff */
[----:B------:R0:W-:Y:S01]  /*5800*/  STL.64 [R1+0x10], R12 ;  /* 0x0000100c01007387 */ /* 0x0001e20000100a00 */
[-C--:B------:R-:W-:Y:S01]  /*5810*/  IADD3 R28, P3, R25, R26.reuse, RZ ;  /* 0x0000001a191c7210 */ /* 0x080fe20007f7e0ff */
[----:B------:R-:W-:Y:S01]  /*5820*/  IMAD R3, R0, 0xcf, RZ ;  /* 0x000000cf00037824 */ /* 0x000fe200078e02ff */
[-C--:B------:R-:W-:Y:S01]  /*5830*/  IADD3 R16, P4, R16, R26.reuse, RZ ;  /* 0x0000001a10107210 */ /* 0x080fe20007f9e0ff */
[----:B------:R-:W-:Y:S01]  /*5840*/  IMAD R24, R0, 0x1ac, RZ ;  /* 0x000001ac00187824 */ /* 0x000fe200078e02ff */
[-C--:B------:R-:W-:Y:S01]  /*5850*/  LEA.HI.X.SX32 R5, R2, R27.reuse, 0x1, P2 ;  /* 0x0000001b02057211 */ /* 0x080fe200010f0eff */
[----:B0-----:R-:W-:Y:S01]  /*5860*/  IMAD R13, R0, 0xc6, RZ ;  /* 0x000000c6000d7824 */ /* 0x001fe200078e02ff */
[-C--:B------:R-:W-:Y:S01]  /*5870*/  LEA.HI.X.SX32 R29, R8, R27.reuse, 0x1, P3 ;  /* 0x0000001b081d7211 */ /* 0x080fe200018f0eff */
[C---:B------:R-:W-:Y:S01]  /*5880*/  IMAD R14, R0.reuse, 0x1ae, RZ ;  /* 0x000001ae000e7824 */ /* 0x040fe200078e02ff */
[-C--:B------:R-:W-:Y:S02]  /*5890*/  LEA.HI.X.SX32 R17, R3, R27.reuse, 0x1, P4 ;  /* 0x0000001b03117211 */ /* 0x080fe400020f0eff */
[----:B------:R-:W-:Y:S01]  /*58a0*/  LEA.HI.X.SX32 R11, R13, R27, 0x1, P1 ;  /* 0x0000001b0d0b7211 */ /* 0x000fe200008f0eff */
[----:B------:R-:W-:Y:S01]  /*58b0*/  IMAD R6, R0, 0xd6, RZ ;  /* 0x000000d600067824 */ /* 0x000fe200078e02ff */
[-C--:B------:R-:W-:Y:S01]  /*58c0*/  IADD3 R24, P5, R24, R26.reuse, RZ ;  /* 0x0000001a18187210 */ /* 0x080fe20007fbe0ff */
[----:B------:R-:W-:Y:S01]  /*58d0*/  STL.64 [R1+0x990], R4 ;  /* 0x0009900401007387 */ /* 0x000fe20000100a00 */
[----:B------:R-:W-:Y:S01]  /*58e0*/  IMAD R3, R0, 0xd7, RZ ;  /* 0x000000d700037824 */ /* 0x000fe200078e02ff */
[----:B------:R-:W-:-:S02]  /*58f0*/  IADD3 R14, P6, R14, R26, RZ ;  /* 0x0000001a0e0e7210 */ /* 0x000fc40007fde0ff */
[----:B------:R-:W-:Y:S01]  /*5900*/  STL.64 [R1+0x8], R10 ;  /* 0x0000080a01007387 */ /* 0x000fe20000100a00 */
[----:B------:R-:W-:-:S03]  /*5910*/  LEA.HI.X.SX32 R25, R6, R27, 0x1, P5 ;  /* 0x0000001b06197211 */ /* 0x000fc600028f0eff */
[----:B------:R-:W-:Y:S04]  /*5920*/  STL.64 [R1+0x998], R28 ;  /* 0x0009981c01007387 */ /* 0x000fe80000100a00 */
[----:B------:R0:W-:Y:S01]  /*5930*/  STL.64 [R1+0x9a0], R16 ;  /* 0x0009a01001007387 */ /* 0x0001e20000100a00 */
[----:B------:R-:W-:-:S03]  /*5940*/  LEA.HI.X.SX32 R15, R3, R27, 0x1, P6 ;  /* 0x0000001b030f7211 */ /* 0x000fc600030f0eff */
[----:B0-----:R-:W2:Y:S04]  /*5950*/  LDL.LU R16, [R1+0x3a4] ;  /* 0x0003a40001107983 */ /* 0x001ea80000300800 */
[----:B------:R-:W3:Y:S04]  /*5960*/  LDL.LU R17, [R1+0x3a0] ;  /* 0x0003a00001117983 */ /* 0x000ee80000300800 */
[----:B------:R-:W4:Y:S04]  /*5970*/  LDL.LU R28, [R1+0x39c] ;  /* 0x00039c00011c7983 */ /* 0x000f280000300800 */
[----:B------:R-:W5:Y:S04]  /*5980*/  LDL.LU R29, [R1+0x398] ;  /* 0x00039800011d7983 */ /* 0x000f680000300800 */
[----:B------:R-:W2:Y:S04]  /*5990*/  LDL.LU R4, [R1+0x3cc] ;  /* 0x0003cc0001047983 */ /* 0x000ea80000300800 */
[----:B------:R0:W-:Y:S04]  /*59a0*/  STL.64 [R1+0x9a8], R24 ;  /* 0x0009a81801007387 */ /* 0x0001e80000100a00 */
[----:B0-----:R-:W2:Y:S04]  /*59b0*/  LDL.LU R24, [R1+0x3ac] ;  /* 0x0003ac0001187983 */ /* 0x001ea80000300800 */
[----:B------:R-:W2:Y:S04]  /*59c0*/  LDL.LU R25, [R1+0x3a8] ;  /* 0x0003a80001197983 */ /* 0x000ea80000300800 */
[----:B------:R0:W-:Y:S04]  /*59d0*/  STL.64 [R1+0x9b0], R14 ;  /* 0x0009b00e01007387 */ /* 0x0001e80000100a00 */
[----:B0-----:R-:W2:Y:S04]  /*59e0*/  LDL.LU R14, [R1+0x3b4] ;  /* 0x0003b400010e7983 */ /* 0x001ea80000300800 */
[----:B------:R-:W3:Y:S01]  /*59f0*/  LDL.LU R15, [R1+0x3b0] ;  /* 0x0003b000010f7983 */ /* 0x000ee20000300800 */
[----:B------:R-:W-:-:S02]  /*5a00*/  IMAD R20, R0, 0x1cc, RZ ;  /* 0x000001cc00147824 */ /* 0x000fc400078e02ff */
[----:B------:R-:W-:-:S03]  /*5a10*/  IMAD R5, R0, 0xe6, RZ ;  /* 0x000000e600057824 */ /* 0x000fc600078e02ff */
[----:B------:R-:W-:Y:S01]  /*5a20*/  IADD3 R20, P2, R20, R26, RZ ;  /* 0x0000001a14147210 */ /* 0x000fe20007f5e0ff */
[----:B------:R-:W-:-:S03]  /*5a30*/  IMAD R22, R0, 0x1bc, RZ ;  /* 0x000001bc00167824 */ /* 0x000fc600078e02ff */
[----:B------:R-:W-:Y:S02]  /*5a40*/  LEA.HI.X.SX32 R21, R5, R27, 0x1, P2 ;  /* 0x0000001b05157211 */ /* 0x000fe400010f0eff */
[----:B------:R-:W0:Y:S01]  /*5a50*/  S2R R5, SR_TID.X ;  /* 0x0000000000057919 */ /* 0x000e220000002100 */
[----:B------:R-:W-:Y:S01]  /*5a60*/  IADD3 R22, P0, R22, R26, RZ ;  /* 0x0000001a16167210 */ /* 0x000fe20007f1e0ff */
[----:B------:R-:W-:-:S03]  /*5a70*/  IMAD R12, R0, 0x1be, RZ ;  /* 0x000001be000c7824 */ /* 0x000fc600078e02ff */
[----:B------:R-:W-:Y:S01]  /*5a80*/  LEA.HI.X.SX32 R23, R9, R27, 0x1, P0 ;  /* 0x0000001b09177211 */ /* 0x000fe200000f0eff */
[----:B------:R-:W-:Y:S01]  /*5a90*/  IMAD R10, R0, 0x1ce, RZ ;  /* 0x000001ce000a7824 */ /* 0x000fe200078e02ff */
[----:B------:R-:W-:Y:S01]  /*5aa0*/  IADD3 R12, P1, R12, R26, RZ ;  /* 0x0000001a0c0c7210 */ /* 0x000fe20007f3e0ff */
[C---:B------:R-:W-:Y:S02]  /*5ab0*/  IMAD R2, R0.reuse, 0x1dc, RZ ;  /* 0x000001dc00027824 */ /* 0x040fe400078e02ff */
[C---:B------:R-:W-:Y:S02]  /*5ac0*/  IMAD R8, R0.reuse, 0x1de, RZ ;  /* 0x000001de00087824 */ /* 0x040fe400078e02ff */
[C---:B------:R-:W-:Y:S02]  /*5ad0*/  IMAD R18, R0.reuse, 0x1ec, RZ ;  /* 0x000001ec00127824 */ /* 0x040fe400078e02ff */
[C---:B------:R-:W-:Y:S02]  /*5ae0*/  IMAD R6, R0.reuse, 0x1ee, RZ ;  /* 0x000001ee00067824 */ /* 0x040fe400078e02ff */
[----:B------:R-:W-:-:S02]  /*5af0*/  IMAD R7, R0, 0xdf, RZ ;  /* 0x000000df00077824 */ /* 0x000fc400078e02ff */
[----:B------:R-:W-:Y:S01]  /*5b00*/  IMAD R3, R0, 0x1fc, RZ ;  /* 0x000001fc00037824 */ /* 0x000fe200078e02ff */
[----:B------:R1:W-:Y:S01]  /*5b10*/  STL.64 [R1+0x9b8], R22 ;  /* 0x0009b81601007387 */ /* 0x0003e20000100a00 */
[-C--:B------:R-:W-:Y:S02]  /*5b20*/  IADD3 R10, P3, R10, R26.reuse, RZ ;  /* 0x0000001a0a0a7210 */ /* 0x080fe40007f7e0ff */
[-C--:B------:R-:W-:Y:S02]  /*5b30*/  IADD3 R2, P4, R2, R26.reuse, RZ ;  /* 0x0000001a02027210 */ /* 0x080fe40007f9e0ff */
[-C--:B------:R-:W-:Y:S02]  /*5b40*/  IADD3 R8, P5, R8, R26.reuse, RZ ;  /* 0x0000001a08087210 */ /* 0x080fe40007fbe0ff */
[-C--:B------:R-:W-:Y:S02]  /*5b50*/  IADD3 R18, P6, R18, R26.reuse, RZ ;  /* 0x0000001a12127210 */ /* 0x080fe40007fde0ff */
[----:B------:R-:W-:-:S02]  /*5b60*/  IADD3 R6, P0, R6, R26, RZ ;  /* 0x0000001a06067210 */ /* 0x000fc40007f1e0ff */
[-C--:B------:R-:W-:Y:S02]  /*5b70*/  LEA.HI.X.SX32 R13, R7, R27.reuse, 0x1, P1 ;  /* 0x0000001b070d7211 */ /* 0x080fe400008f0eff */
[----:B-1----:R-:W-:Y:S02]  /*5b80*/  MOV R23, c[0x0][0x198] ;  /* 0x0000660000177a02 */ /* 0x002fe40000000f00 */
[----:B------:R-:W-:Y:S01]  /*5b90*/  IADD3 R26, P1, R3, R26, RZ ;  /* 0x0000001a031a7210 */ /* 0x000fe20007f3e0ff */
[----:B------:R-:W-:Y:S02]  /*5ba0*/  IMAD R3, R0, 0xe7, RZ ;  /* 0x000000e700037824 */ /* 0x000fe400078e02ff */
[----:B------:R-:W-:Y:S01]  /*5bb0*/  IMAD R23, R23, 0xf6, RZ ;  /* 0x000000f617177824 */ /* 0x000fe200078e02ff */
[----:B0-----:R-:W-:Y:S02]  /*5bc0*/  LOP3.LUT R5, R5, 0xff, RZ, 0xc0, !PT ;  /* 0x000000ff05057812 */ /* 0x001fe400078ec0ff */
[----:B------:R-:W-:-:S02]  /*5bd0*/  LEA.HI.X.SX32 R11, R3, R27, 0x1, P3 ;  /* 0x0000001b030b7211 */ /* 0x000fc400018f0eff */
[-C--:B------:R-:W-:Y:S02]  /*5be0*/  LEA.HI.X.SX32 R3, R19, R27.reuse, 0x1, P4 ;  /* 0x0000001b13037211 */ /* 0x080fe400020f0eff */
[-C--:B------:R-:W-:Y:S02]  /*5bf0*/  LEA.HI.X.SX32 R19, R23, R27.reuse, 0x1, P6 ;  /* 0x0000001b17137211 */ /* 0x080fe400030f0eff */
[----:B------:R-:W-:Y:S01]  /*5c00*/  MOV R23, c[0x0][0x198] ;  /* 0x0000660000177a02 */ /* 0x000fe20000000f00 */
[C---:B------:R-:W-:Y:S02]  /*5c10*/  IMAD R7, R0.reuse, 0xef, RZ ;  /* 0x000000ef00077824 */ /* 0x040fe400078e02ff */
[----:B------:R-:W-:Y:S02]  /*5c20*/  IMAD.SHL.U32 R5, R5, 0x2, RZ ;  /* 0x0000000205057824 */ /* 0x000fe400078e00ff */
[----:B------:R-:W-:Y:S02]  /*5c30*/  IMAD R0, R0, 0xf7, RZ ;  /* 0x000000f700007824 */ /* 0x000fe400078e02ff */
[----:B------:R-:W-:Y:S01]  /*5c40*/  IMAD R23, R23, 0xfe, RZ ;  /* 0x000000fe17177824 */ /* 0x000fe200078e02ff */
[-C--:B------:R-:W-:Y:S01]  /*5c50*/  LEA.HI.X.SX32 R9, R7, R27.reuse, 0x1, P5 ;  /* 0x0000001b07097211 */ /* 0x080fe200028f0eff */
[----:B------:R-:W-:Y:S01]  /*5c60*/  STL.64 [R1+0x9c0], R12 ;  /* 0x0009c00c01007387 */ /* 0x000fe20000100a00 */
[----:B------:R-:W-:-:S02]  /*5c70*/  LEA.HI.X.SX32 R7, R0, R27, 0x1, P0 ;  /* 0x0000001b00077211 */ /* 0x000fc400000f0eff */
[----:B------:R-:W-:Y:S01]  /*5c80*/  LEA.HI.X.SX32 R27, R23, R27, 0x1, P1 ;  /* 0x0000001b171b7211 */ /* 0x000fe200008f0eff */
[----:B------:R-:W-:Y:S04]  /*5c90*/  STL.64 [R1+0x9c8], R20 ;  /* 0x0009c81401007387 */ /* 0x000fe80000100a00 */
[----:B------:R-:W-:Y:S04]  /*5ca0*/  STL.64 [R1+0x9d0], R10 ;  /* 0x0009d00a01007387 */ /* 0x000fe80000100a00 */
[----:B------:R0:W-:Y:S04]  /*5cb0*/  STL.64 [R1+0x9d8], R2 ;  /* 0x0009d80201007387 */ /* 0x0001e80000100a00 */
[----:B------:R-:W-:Y:S04]  /*5cc0*/  STL.64 [R1+0x9e0], R8 ;  /* 0x0009e00801007387 */ /* 0x000fe80000100a00 */
[----:B------:R-:W-:Y:S01]  /*5cd0*/  STL.64 [R1+0x9e8], R18 ;  /* 0x0009e81201007387 */ /* 0x000fe20000100a00 */
[----:B0-----:R-:W-:-:S03]  /*5ce0*/  LOP3.LUT R2, R5, 0x10, RZ, 0x3c, !PT ;  /* 0x0000001005027812 */ /* 0x001fc600078e3cff */
[----:B------:R-:W-:Y:S04]  /*5cf0*/  STL.64 [R1+0x9f0], R6 ;  /* 0x0009f00601007387 */ /* 0x000fe80000100a00 */
[----:B------:R-:W-:Y:S04]  /*5d00*/  STL.64 [R1+0x9f8], R26 ;  /* 0x0009f81a01007387 */ /* 0x000fe80000100a00 */
[----:B--2---:R-:W-:Y:S04]  /*5d10*/  STS.U16 [R5+0x1b000], R14 ;  /* 0x01b0000e05007388 */ /* 0x004fe80000000400 */
[----:B---3--:R-:W-:Y:S04]  /*5d20*/  STS.U16 [R5+0x7000], R15 ;  /* 0x0070000f05007388 */ /* 0x008fe80000000400 */
[----:B------:R-:W-:Y:S04]  /*5d30*/  STS.U16 [R5+0xe000], R24 ;  /* 0x00e0001805007388 */ /* 0x000fe80000000400 */
[----:B------:R-:W-:Y:S04]  /*5d40*/  STS.U16 [R5+0x1c000], R25 ;  /* 0x01c0001905007388 */ /* 0x000fe80000000400 */
[----:B------:R-:W-:Y:S04]  /*5d50*/  STS.U16 [R5+0x1d000], R16 ;  /* 0x01d0001005007388 */ /* 0x000fe80000000400 */
[----:B------:R-:W-:Y:S04]  /*5d60*/  STS.U16 [R5+0xf000], R17 ;  /* 0x00f0001105007388 */ /* 0x000fe80000000400 */
[----:B----4-:R-:W-:Y:S04]  /*5d70*/  STS.U16 [R5+0x1e000], R28 ;  /* 0x01e0001c05007388 */ /* 0x010fe80000000400 */
[----:B-----5:R0:W-:Y:S04]  /*5d80*/  STS.U16 [R5+0x1f000], R29 ;  /* 0x01f0001d05007388 */ /* 0x0201e80000000400 */
[----:B------:R1:W-:Y:S04]  /*5d90*/  STS.U16 [R2+0x1200], R4 ;  /* 0x0012000402007388 */ /* 0x0003e80000000400 */
[----:B0-----:R-:W2:Y:S04]  /*5da0*/  LDL.LU R29, [R1+0x394] ;  /* 0x00039400011d7983 */ /* 0x001ea80000300800 */
[----:B------:R0:W-:Y:S04]  /*5db0*/  STL [R1+0xa88], R5 ;  /* 0x000a880501007387 */ /* 0x0001e80000100800 */
[----:B-1----:R-:W3:Y:S04]  /*5dc0*/  LDL.LU R4, [R1+0x390] ;  /* 0x0003900001047983 */ /* 0x002ee80000300800 */
[----:B0-----:R-:W4:Y:S04]  /*5dd0*/  LDL.LU R5, [R1+0x388] ;  /* 0x0003880001057983 */ /* 0x001f280000300800 */
[----:B----4-:R0:W-:Y:S04]  /*5de0*/  STL [R1+0xa8c], R5 ;  /* 0x000a8c0501007387 */ /* 0x0101e80000100800 */
[----:B0-----:R-:W4:Y:S04]  /*5df0*/  LDL.LU R5, [R1+0x38c] ;  /* 0x00038c0001057983 */ /* 0x001f280000300800 */
[----:B------:R-:W5:Y:S04]  /*5e00*/  LDL.LU R26, [R1+0x384] ;  /* 0x00038400011a7983 */ /* 0x000f680000300800 */
        /* <DEDUP_REMOVED lines=23> */
[----:B--2---:R0:W-:Y:S04]  /*5f80*/  STS.U16 [R2+0x10200], R29 ;  /* 0x0102001d02007388 */ /* 0x0041e80000000400 */
[----:B------:R-:W2:Y:S04]  /*5f90*/  LDL.LU R28, [R1+0x320] ;  /* 0x00032000011c7983 */ /* 0x000ea80000300800 */
[----:B---3--:R1:W-:Y:S04]  /*5fa0*/  STS.U16 [R2+0x11200], R4 ;  /* 0x0112000402007388 */ /* 0x0083e80000000400 */
[----:B0-----:R-:W3:Y:S04]  /*5fb0*/  LDL.LU R29, [R1+0x31c] ;  /* 0x00031c00011d7983 */ /* 0x001ee80000300800 */
[----:B-1----:R-:W2:Y:S04]  /*5fc0*/  LDL.LU R4, [R1+0x318] ;  /* 0x0003180001047983 */ /* 0x002ea80000300800 */
[----:B----4-:R0:W-:Y:S04]  /*5fd0*/  STS.U16 [R2+0x12200], R5 ;  /* 0x0122000502007388 */ /* 0x0101e80000000400 */
[----:B0-----:R-:W4:Y:S04]  /*5fe0*/  LDL.LU R5, [R1+0xa8c] ;  /* 0x000a8c0001057983 */ /* 0x001f280000300800 */
[----:B----4-:R0:W-:Y:S04]  /*5ff0*/  STS.U16 [R2+0x13200], R5 ;  /* 0x0132000502007388 */ /* 0x0101e80000000400 */
[----:B0-----:R-:W4:Y:S04]  /*6000*/  LDL.LU R5, [R1+0xa88] ;  /* 0x000a880001057983 */ /* 0x001f280000300800 */
[----:B-----5:R-:W-:Y:S04]  /*6010*/  STS.U16 [R2+0x14200], R26 ;  /* 0x0142001a02007388 */ /* 0x020fe80000000400 */
[----:B------:R-:W-:Y:S04]  /*6020*/  STS.U16 [R2+0x15200], R27 ;  /* 0x0152001b02007388 */ /* 0x000fe80000000400 */
        /* <DEDUP_REMOVED lines=22> */
[----:B--2---:R-:W-:Y:S04]  /*6190*/  STS.U16 [R2+0xe200], R28 ;  /* 0x00e2001c02007388 */ /* 0x004fe80000000400 */
[----:B---3--:R-:W-:Y:S04]  /*61a0*/  STS.U16 [R2+0xf200], R29 ;  /* 0x00f2001d02007388 */ /* 0x008fe80000000400 */
[----:B------:R0:W-:Y:S04]  /*61b0*/  STS.U16 [R2+0x200], R4 ;  /* 0x0002000402007388 */ /* 0x0001e80000000400 */
[----:B0-----:R-:W2:Y:S01]  /*61c0*/  LDL.LU R4, [R1+0x3bc] ;  /* 0x0003bc0001047983 */ /* 0x001ea20000300800 */
[----:B----4-:R-:W-:-:S03]  /*61d0*/  LOP3.LUT R0, R5, 0x20, RZ, 0x3c, !PT ;  /* 0x0000002005007812 */ /* 0x010fc600078e3cff */
[----:B------:R0:W-:Y:S04]  /*61e0*/  STL [R1+0xa7c], R5 ;  /* 0x000a7c0501007387 */ /* 0x0001e80000100800 */
[----:B0-----:R-:W3:Y:S04]  /*61f0*/  LDL.LU R5, [R1+0x304] ;  /* 0x0003040001057983 */ /* 0x001ee80000300800 */
[----:B---3--:R0:W-:Y:S04]  /*6200*/  STL [R1+0xa80], R5 ;  /* 0x000a800501007387 */ /* 0x0081e80000100800 */
[----:B0-----:R-:W3:Y:S04]  /*6210*/  LDL.LU R5, [R1+0x310] ;  /* 0x0003100001057983 */ /* 0x001ee80000300800 */
[----:B---3--:R0:W-:Y:S04]  /*6220*/  STL [R1+0xa84], R5 ;  /* 0x000a840501007387 */ /* 0x0081e80000100800 */
[----:B0-----:R-:W3:Y:S04]  /*6230*/  LDL.LU R5, [R1+0x3c8] ;  /* 0x0003c80001057983 */ /* 0x001ee80000300800 */
[----:B------:R-:W4:Y:S04]  /*6240*/  LDL.LU R26, [R1+0x2f8] ;  /* 0x0002f800011a7983 */ /* 0x000f280000300800 */
[----:B------:R-:W5:Y:S04]  /*6250*/  LDL.LU R27, [R1+0x2f0] ;  /* 0x0002f000011b7983 */ /* 0x000f680000300800 */
[----:B------:R-:W4:Y:S04]  /*6260*/  LDL.LU R6, [R1+0x2e4] ;  /* 0x0002e40001067983 */ /* 0x000f280000300800 */
        /* <DEDUP_REMOVED lines=22> */
[----:B--2---:R0:W-:Y:S04]  /*63d0*/  STS.U16 [R0+0x1400], R4 ;  /* 0x0014000400007388 */ /* 0x0041e80000000400 */
[----:B------:R-:W2:Y:S04]  /*63e0*/  LDL.LU R29, [R1+0x200] ;  /* 0x00020000011d7983 */ /* 0x000ea80000300800 */
[----:B0-----:R-:W2:Y:S04]  /*63f0*/  LDL.LU R4, [R1+0x1fc] ;  /* 0x0001fc0001047983 */ /* 0x001ea80000300800 */
[----:B---3--:R0:W-:Y:S04]  /*6400*/  STS.U16 [R0+0x2400], R5 ;  /* 0x0024000500007388 */ /* 0x0081e80000000400 */
[----:B0-----:R-:W3:Y:S04]  /*6410*/  LDL.LU R5, [R1+0xa84] ;  /* 0x000a840001057983 */ /* 0x001ee80000300800 */
[----:B---3--:R0:W-:Y:S04]  /*6420*/  STS.U16 [R0+0x3400], R5 ;  /* 0x0034000500007388 */ /* 0x0081e80000000400 */
[----:B0-----:R-:W3:Y:S04]  /*6430*/  LDL.LU R5, [R1+0xa80] ;  /* 0x000a800001057983 */ /* 0x001ee80000300800 */
[----:B---3--:R0:W-:Y:S04]  /*6440*/  STS.U16 [R0+0x4400], R5 ;  /* 0x0044000500007388 */ /* 0x0081e80000000400 */
[----:B----4-:R-:W-:Y:S04]  /*6450*/  STS.U16 [R0+0x5400], R26 ;  /* 0x0054001a00007388 */ /* 0x010fe80000000400 */
        /* <DEDUP_REMOVED lines=25> */
[----:B0-----:R-:W2:Y:S04]  /*65f0*/  LDL.LU R5, [R1+0xa7c] ;  /* 0x000a7c0001057983 */ /* 0x001ea80000300800 */
[----:B------:R0:W-:Y:S04]  /*6600*/  STS.U16 [R0+0xe400], R4 ;  /* 0x00e4000400007388 */ /* 0x0001e80000000400 */
[----:B0-----:R-:W3:Y:S04]  /*6610*/  LDL.LU R4, [R1+0x1f4] ;  /* 0x0001f40001047983 */ /* 0x001ee80000300800 */
[----:B------:R-:W4:Y:S04]  /*6620*/  LDL.LU R26, [R1+0x2b4] ;  /* 0x0002b400011a7983 */ /* 0x000f280000300800 */
[----:B----4-:R0:W-:Y:S04]  /*6630*/  STL [R1+0xa70], R26 ;  /* 0x000a701a01007387 */ /* 0x0101e80000100800 */
[----:B0-----:R-:W4:Y:S04]  /*6640*/  LDL.LU R26, [R1+0x2c4] ;  /* 0x0002c400011a7983 */ /* 0x001f280000300800 */
[----:B----4-:R0:W-:Y:S04]  /*6650*/  STL [R1+0xa74], R26 ;  /* 0x000a741a01007387 */ /* 0x0101e80000100800 */
[----:B0-----:R-:W4:Y:S04]  /*6660*/  LDL.LU R26, [R1+0x2d4] ;  /* 0x0002d400011a7983 */ /* 0x001f280000300800 */
[----:B----4-:R2:W-:Y:S04]  /*6670*/  STL [R1+0xa78], R26 ;  /* 0x000a781a01007387 */ /* 0x0105e80000100800 */
        /* <DEDUP_REMOVED lines=15> */
[----:B------:R-:W4:Y:S01]  /*6770*/  LDL.LU R22, [R1+0x1a0] ;  /* 0x0001a00001167983 */ /* 0x000f220000300800 */
[----:B--2---:R-:W-:-:S03]  /*6780*/  LOP3.LUT R26, R5, 0x20, RZ, 0x3c, !PT ;  /* 0x00000020051a7812 */ /* 0x004fc600078e3cff */
[----:B------:R-:W2:Y:S04]  /*6790*/  LDL.LU R23, [R1+0x19c] ;  /* 0x00019c0001177983 */ /* 0x000ea80000300800 */
        /* <DEDUP_REMOVED lines=8> */
[----:B---3--:R0:W-:Y:S04]  /*6820*/  STS.U16 [R26+0xf400], R4 ;  /* 0x00f400041a007388 */ /* 0x0081e80000000400 */
[----:B0-----:R-:W3:Y:S01]  /*6830*/  LDL.LU R26, [R1+0xa78] ;  /* 0x000a7800011a7983 */ /* 0x001ee20000300800 */
[----:B------:R-:W-:-:S03]  /*6840*/  LOP3.LUT R2, R5, 0x30, RZ, 0x3c, !PT ;  /* 0x0000003005027812 */ /* 0x000fc600078e3cff */
[----:B------:R-:W2:Y:S04]  /*6850*/  LDL.LU R4, [R1+0x174] ;  /* 0x0001740001047983 */ /* 0x000ea80000300800 */
[----:B---3--:R0:W-:Y:S04]  /*6860*/  STS.U16 [R2+0x600], R26 ;  /* 0x0006001a02007388 */ /* 0x0081e80000000400 */
[----:B0-----:R-:W3:Y:S04]  /*6870*/  LDL.LU R26, [R1+0xa74] ;  /* 0x000a7400011a7983 */ /* 0x001ee80000300800 */
[----:B---3--:R0:W-:Y:S04]  /*6880*/  STS.U16 [R2+0x1600], R26 ;  /* 0x0016001a02007388 */ /* 0x0081e80000000400 */
[----:B0-----:R-:W3:Y:S04]  /*6890*/  LDL.LU R26, [R1+0xa70] ;  /* 0x000a7000011a7983 */ /* 0x001ee80000300800 */
[----:B---3--:R-:W-:Y:S04]  /*68a0*/  STS.U16 [R2+0x2600], R26 ;  /* 0x0026001a02007388 */ /* 0x008fe80000000400 */
[----:B----4-:R-:W-:Y:S04]  /*68b0*/  STS.U16 [R2+0x3600], R27 ;  /* 0x0036001b02007388 */ /* 0x010fe80000000400 */
[----:B-----5:R-:W-:Y:S04]  /*68c0*/  STS.U16 [R2+0x10600], R6 ;  /* 0x0106000602007388 */ /* 0x020fe80000000400 */
[----:B------:R-:W-:Y:S04]  /*68d0*/  STS.U16 [R2+0x11600], R7 ;  /* 0x0116000702007388 */ /* 0x000fe80000000400 */
[----:B------:R0:W-:Y:S02]  /*68e0*/  STS.U16 [R2+0x12600], R0 ;  /* 0x0126000002007388 */ /* 0x0001e40000000400 */
[----:B0-----:R-:W-:-:S05]  /*68f0*/  LOP3.LUT R0, R5, 0x40, RZ, 0x3c, !PT ;  /* 0x0000004005007812 */ /* 0x001fca00078e3cff */
[----:B------:R0:W-:Y:S04]  /*6900*/  STL [R1+0xa6c], R0 ;  /* 0x000a6c0001007387 */ /* 0x0001e80000100800 */
[----:B0-----:R-:W3:Y:S04]  /*6910*/  LDL.LU R0, [R1+0x170] ;  /* 0x0001700001007983 */ /* 0x001ee80000300800 */
[----:B------:R-:W4:Y:S04]  /*6920*/  LDL.LU R26, [R1+0x3b8] ;  /* 0x0003b800011a7983 */ /* 0x000f280000300800 */
[----:B----4-:R0:W-:Y:S04]  /*6930*/  STL [R1+0xa5c], R26 ;  /* 0x000a5c1a01007387 */ /* 0x0101e80000100800 */
[----:B0-----:R-:W4:Y:S04]  /*6940*/  LDL.LU R26, [R1+0x2cc] ;  /* 0x0002cc00011a7983 */ /* 0x001f280000300800 */
[----:B----4-:R0:W-:Y:S04]  /*6950*/  STL [R1+0xa60], R26 ;  /* 0x000a601a01007387 */ /* 0x0101e80000100800 */
[----:B0-----:R-:W4:Y:S04]  /*6960*/  LDL.LU R26, [R1+0x15c] ;  /* 0x00015c00011a7983 */ /* 0x001f280000300800 */
[----:B------:R-:W-:Y:S04]  /*6970*/  STS.U16 [R2+0x13600], R18 ;  /* 0x0136001202007388 */ /* 0x000fe80000000400 */
[----:B------:R-:W-:Y:S04]  /*6980*/  STS.U16 [R2+0x14600], R19 ;  /* 0x0146001302007388 */ /* 0x000fe80000000400 */
[----:B----4-:R0:W-:Y:S04]  /*6990*/  STL [R1+0xa68], R26 ;  /* 0x000a681a01007387 */ /* 0x0101e80000100800 */
[----:B0-----:R-:W2:Y:S04]  /*69a0*/  LDL.LU R26, [R1+0x168] ;  /* 0x00016800011a7983 */ /* 0x001ea80000300800 */
[----:B------:R-:W5:Y:S04]  /*69b0*/  LDL.LU R27, [R1+0x2bc] ;  /* 0x0002bc00011b7983 */ /* 0x000f680000300800 */
[----:B------:R0:W-:Y:S04]  /*69c0*/  STS.U16 [R2+0x15600], R8 ;  /* 0x0156000802007388 */ /* 0x0001e80000000400 */
[----:B------:R1:W-:Y:S04]  /*69d0*/  STS.U16 [R2+0x16600], R9 ;  /* 0x0166000902007388 */ /* 0x0003e80000000400 */
        /* <DEDUP_REMOVED lines=17> */
[----:B------:R2:W-:Y:S04]  /*6af0*/  STS.U16 [R2+0xc600], R4 ;  /* 0x00c6000402007388 */ /* 0x0005e80000000400 */
[----:B-----5:R5:W-:Y:S04]  /*6b00*/  STL [R1+0xa64], R27 ;  /* 0x000a641b01007387 */ /* 0x020be80000100800 */
[----:B------:R-:W4:Y:S04]  /*6b10*/  LDL.LU R6, [R1+0x3c4] ;  /* 0x0003c40001067983 */ /* 0x000f280000300800 */
[----:B------:R-:W4:Y:S04]  /*6b20*/  LDL.LU R7, [R1+0x2b8] ;  /* 0x0002b80001077983 */ /* 0x000f280000300800 */
[----:B------:R-:W4:Y:S04]  /*6b30*/  LDL.LU R18, [R1+0x308] ;  /* 0x0003080001127983 */ /* 0x000f280000300800 */
[----:B------:R-:W4:Y:S04]  /*6b40*/  LDL.LU R19, [R1+0x2ac] ;  /* 0x0002ac0001137983 */ /* 0x000f280000300800 */
[----:B0-----:R-:W4:Y:S04]  /*6b50*/  LDL.LU R8, [R1+0x300] ;  /* 0x0003000001087983 */ /* 0x001f280000300800 */
[----:B-1----:R-:W4:Y:S04]  /*6b60*/  LDL.LU R9, [R1+0x2a0] ;  /* 0x0002a00001097983 */ /* 0x002f280000300800 */
[----:B--2---:R-:W2:Y:S04]  /*6b70*/  LDL.LU R2, [R1+0x2ec] ;  /* 0x0002ec0001027983 */ /* 0x004ea80000300800 */
        /* <DEDUP_REMOVED lines=8> */
[----:B------:R-:W2:Y:S01]  /*6c00*/  LDL.LU R23, [R1+0x144] ;  /* 0x0001440001177983 */ /* 0x000ea20000300800 */
[----:B-----5:R-:W-:-:S03]  /*6c10*/  LOP3.LUT R27, R5, 0x30, RZ, 0x3c, !PT ;  /* 0x00000030051b7812 */ /* 0x020fc600078e3cff */
[----:B------:R-:W5:Y:S04]  /*6c20*/  LDL.LU R14, [R1+0x140] ;  /* 0x00014000010e7983 */ /* 0x000f680000300800 */
        /* <DEDUP_REMOVED lines=9> */
[----:B------:R1:W-:Y:S04]  /*6cc0*/  STS.U16 [R27+0xe600], R26 ;  /* 0x00e6001a1b007388 */ /* 0x0003e80000000400 */
[----:B0-----:R-:W3:Y:S04]  /*6cd0*/  LDL.LU R0, [R1+0xa6c] ;  /* 0x000a6c0001007983 */ /* 0x001ee80000300800 */
[----:B-1----:R-:W2:Y:S04]  /*6ce0*/  LDL.LU R26, [R1+0xa68] ;  /* 0x000a6800011a7983 */ /* 0x002ea80000300800 */
[----:B--2---:R0:W-:Y:S04]  /*6cf0*/  STS.U16 [R27+0xf600], R26 ;  /* 0x00f6001a1b007388 */ /* 0x0041e80000000400 */
[----:B0-----:R-:W2:Y:S04]  /*6d00*/  LDL.LU R27, [R1+0xa64] ;  /* 0x000a6400011b7983 */ /* 0x001ea80000300800 */
[----:B------:R-:W3:Y:S04]  /*6d10*/  LDL.LU R26, [R1+0xa60] ;  /* 0x000a6000011a7983 */ /* 0x000ee80000300800 */
[----:B---3--:R0:W-:Y:S04]  /*6d20*/  STS.U16 [R0+0x1800], R26 ;  /* 0x0018001a00007388 */ /* 0x0081e80000000400 */
[----:B0-----:R-:W3:Y:S04]  /*6d30*/  LDL.LU R26, [R1+0xa5c] ;  /* 0x000a5c00011a7983 */ /* 0x001ee80000300800 */
[----:B---3--:R-:W-:Y:S04]  /*6d40*/  STS.U16 [R0+0x2800], R26 ;  /* 0x0028001a00007388 */ /* 0x008fe80000000400 */
[----:B--2---:R-:W-:Y:S04]  /*6d50*/  STS.U16 [R0+0x3800], R27 ;  /* 0x0038001b00007388 */ /* 0x004fe80000000400 */
[----:B----4-:R-:W-:Y:S04]  /*6d60*/  STS.U16 [R0+0x4800], R6 ;  /* 0x0048000600007388 */ /* 0x010fe80000000400 */
        /* <DEDUP_REMOVED lines=23> */
[----:B------:R0:W-:Y:S02]  /*6ee0*/  STS.U16 [R0+0x1b800], R4 ;  /* 0x01b8000400007388 */ /* 0x0001e40000000400 */
[----:B0-----:R-:W-:-:S05]  /*6ef0*/  LOP3.LUT R0, R5, 0x50, RZ, 0x3c, !PT ;  /* 0x0000005005007812 */ /* 0x001fca00078e3cff */
[----:B------:R0:W-:Y:S04]  /*6f00*/  STL [R1+0xa54], R0 ;  /* 0x000a540001007387 */ /* 0x0001e80000100800 */
[----:B0-----:R-:W2:Y:S04]  /*6f10*/  LDL.LU R0, [R1+0x118] ;  /* 0x0001180001007983 */ /* 0x001ea80000300800 */
[----:B--2---:R0:W-:Y:S04]  /*6f20*/  STL [R1+0xa58], R0 ;  /* 0x000a580001007387 */ /* 0x0041e80000100800 */
[----:B0-----:R-:W2:Y:S04]  /*6f30*/  LDL.LU R0, [R1+0x11c] ;  /* 0x00011c0001007983 */ /* 0x001ea80000300800 */
[----:B------:R-:W3:Y:S04]  /*6f40*/  LDL.LU R26, [R1+0x110] ;  /* 0x00011000011a7983 */ /* 0x000ee80000300800 */
[----:B---3--:R0:W-:Y:S04]  /*6f50*/  STL [R1+0xa50], R26 ;  /* 0x000a501a01007387 */ /* 0x0081e80000100800 */
[----:B0-----:R-:W3:Y:S04]  /*6f60*/  LDL.LU R26, [R1+0x114] ;  /* 0x00011400011a7983 */ /* 0x001ee80000300800 */
[----:B------:R-:W4:Y:S04]  /*6f70*/  LDL.LU R27, [R1+0x3c0] ;  /* 0x0003c000011b7983 */ /* 0x000f280000300800 */
[----:B----4-:R0:W-:Y:S04]  /*6f80*/  STL [R1+0xa4c], R27 ;  /* 0x000a4c1b01007387 */ /* 0x0101e80000100800 */
[----:B------:R-:W4:Y:S04]  /*6f90*/  LDL.LU R6, [R1+0x314] ;  /* 0x0003140001067983 */ /* 0x000f280000300800 */
[----:B------:R-:W5:Y:S04]  /*6fa0*/  LDL.LU R7, [R1+0x2fc] ;  /* 0x0002fc0001077983 */ /* 0x000f680000300800 */
[----:B------:R-:W3:Y:S04]  /*6fb0*/  LDL.LU R18, [R1+0x2e8] ;  /* 0x0002e80001127983 */ /* 0x000ee80000300800 */
        /* <DEDUP_REMOVED lines=13> */
[----:B------:R-:W3:Y:S01]  /*7090*/  LDL.LU R14, [R1+0x108] ;  /* 0x00010800010e7983 */ /* 0x000ee20000300800 */
[----:B0-----:R-:W-:-:S03]  /*70a0*/  LOP3.LUT R27, R5, 0x40, RZ, 0x3c, !PT ;  /* 0x00000040051b7812 */ /* 0x001fc600078e3cff */
        /* <DEDUP_REMOVED lines=9> */
[----:B--2---:R0:W-:Y:S04]  /*7140*/  STS.U16 [R27+0x1c800], R0 ;  /* 0x01c800001b007388 */ /* 0x0041e80000000400 */
[----:B0-----:R-:W2:Y:S04]  /*7150*/  LDL.LU R0, [R1+0xa58] ;  /* 0x000a580001007983 */ /* 0x001ea80000300800 */
[----:B--2---:R0:W-:Y:S04]  /*7160*/  STS.U16 [R27+0x1d800], R0 ;  /* 0x01d800001b007388 */ /* 0x0041e80000000400 */
[----:B---3--:R1:W-:Y:S04]  /*7170*/  STS.U16 [R27+0x1e800], R26 ;  /* 0x01e8001a1b007388 */ /* 0x0083e80000000400 */
[----:B0-----:R-:W2:Y:S04]  /*7180*/  LDL.LU R0, [R1+0xa54] ;  /* 0x000a540001007983 */ /* 0x001ea80000300800 */
[----:B-1----:R-:W3:Y:S04]  /*7190*/  LDL.LU R26, [R1+0xa50] ;  /* 0x000a5000011a7983 */ /* 0x002ee80000300800 */
[----:B---3--:R0:W-:Y:S04]  /*71a0*/  STS.U16 [R27+0x1f800], R26 ;  /* 0x01f8001a1b007388 */ /* 0x0081e80000000400 */
[----:B0-----:R-:W2:Y:S04]  /*71b0*/  LDL.LU R27, [R1+0xa4c] ;  /* 0x000a4c00011b7983 */ /* 0x001ea80000300800 */
[----:B--2---:R-:W-:Y:S04]  /*71c0*/  STS.U16 [R0+0xa00], R27 ;  /* 0x000a001b00007388 */ /* 0x004fe80000000400 */
        /* <DEDUP_REMOVED lines=25> */
[----:B------:R1:W-:Y:S04]  /*7360*/  STS.U16 [R0+0x1aa00], R5 ;  /* 0x01aa000500007388 */ /* 0x0003e80000000400 */
[----:B0-----:R-:W2:Y:S04]  /*7370*/  LDL.LU R29, [R1+0xe0] ;  /* 0x0000e000011d7983 */ /* 0x001ea80000300800 */
[----:B-1----:R-:W3:Y:S04]  /*7380*/  LDL.LU R0, [R1+0x290] ;  /* 0x0002900001007983 */ /* 0x002ee80000300800 */
[----:B---3--:R0:W-:Y:S04]  /*7390*/  STL [R1+0xa1c], R0 ;  /* 0x000a1c0001007387 */ /* 0x0081e80000100800 */
[----:B0-----:R-:W3:Y:S04]  /*73a0*/  LDL.LU R0, [R1+0x294] ;  /* 0x0002940001007983 */ /* 0x001ee80000300800 */
        /* <DEDUP_REMOVED lines=20> */
[----:B------:R-:W4:Y:S04]  /*74f0*/  LDL.LU.64 R26, [R1+0xb0] ;  /* 0x0000b000011a7983 */ /* 0x000f280000300a00 */
[----:B----4-:R0:W-:Y:S04]  /*7500*/  STL.64 [R1+0xa00], R26 ;  /* 0x000a001a01007387 */ /* 0x0101e80000100a00 */
[----:B0-----:R-:W4:Y:S04]  /*7510*/  LDL.LU.64 R26, [R1+0xb8] ;  /* 0x0000b800011a7983 */ /* 0x001f280000300a00 */
[----:B----4-:R0:W-:Y:S04]  /*7520*/  STL.64 [R1+0xa08], R26 ;  /* 0x000a081a01007387 */ /* 0x0101e80000100a00 */
[----:B0-----:R-:W4:Y:S04]  /*7530*/  LDL.LU.64 R26, [R1+0xc0] ;  /* 0x0000c000011a7983 */ /* 0x001f280000300a00 */
[----:B------:R-:W0:Y:S04]  /*7540*/  S2R R5, SR_TID.X ;  /* 0x0000000000057919 */ /* 0x000e280000002100 */
[----:B----4-:R1:W-:Y:S04]  /*7550*/  STL.64 [R1+0xa10], R26 ;  /* 0x000a101a01007387 */ /* 0x0103e80000100a00 */
[----:B-1----:R-:W4:Y:S01]  /*7560*/  LDL.LU.64 R26, [R1+0xc8] ;  /* 0x0000c800011a7983 */ /* 0x002f220000300a00 */
[----:B0-----:R-:W-:-:S03]  /*7570*/  LOP3.LUT R5, R5, 0xff, RZ, 0xc0, !PT ;  /* 0x000000ff05057812 */ /* 0x001fc600078ec0ff */
[----:B----4-:R-:W-:Y:S04]  /*7580*/  STL [R1+0xa3c], R26 ;  /* 0x000a3c1a01007387 */ /* 0x010fe80000100800 */
[----:B------:R0:W-:Y:S04]  /*7590*/  STL [R1+0xa18], R27 ;  /* 0x000a181b01007387 */ /* 0x0001e80000100800 */
[----:B------:R-:W4:Y:S04]  /*75a0*/  LDL.LU.64 R6, [R1+0xa8] ;  /* 0x0000a80001067983 */ /* 0x000f280000300a00 */
[----:B------:R-:W5:Y:S01]  /*75b0*/  LDL.LU.64 R18, [R1+0xa0] ;  /* 0x0000a00001127983 */ /* 0x000f620000300a00 */
[----:B0-----:R-:W-:-:S03]  /*75c0*/  SHF.L.U32 R27, R5, 0x1, RZ ;  /* 0x00000001051b7819 */ /* 0x001fc600000006ff */
[----:B------:R-:W4:Y:S04]  /*75d0*/  LDL.LU.64 R4, [R1+0x98] ;  /* 0x0000980001047983 */ /* 0x000f280000300a00 */
[----:B------:R-:W4:Y:S01]  /*75e0*/  LDL.LU.64 R8, [R1+0x90] ;  /* 0x0000900001087983 */ /* 0x000f220000300a00 */
[----:B------:R-:W-:-:S03]  /*75f0*/  LOP3.LUT R26, R27, 0x50, RZ, 0x3c, !PT ;  /* 0x000000501b1a7812 */ /* 0x000fc600078e3cff */
[----:B------:R-:W4:Y:S04]  /*7600*/  LDL.LU.64 R2, [R1+0x88] ;  /* 0x0000880001027983 */ /* 0x000f280000300a00 */
[----:B------:R-:W4:Y:S04]  /*7610*/  LDL.LU.64 R10, [R1+0x78] ;  /* 0x00007800010a7983 */ /* 0x000f280000300a00 */
[----:B------:R-:W4:Y:S04]  /*7620*/  LDL.LU.64 R20, [R1+0x68] ;  /* 0x0000680001147983 */ /* 0x000f280000300a00 */
[----:B------:R-:W4:Y:S04]  /*7630*/  LDL.LU.64 R12, [R1+0x58] ;  /* 0x00005800010c7983 */ /* 0x000f280000300a00 */
[----:B------:R-:W4:Y:S04]  /*7640*/  LDL.LU.64 R22, [R1+0x48] ;  /* 0x0000480001167983 */ /* 0x000f280000300a00 */
[----:B------:R-:W4:Y:S04]  /*7650*/  LDL.LU.64 R14, [R1+0x38] ;  /* 0x00003800010e7983 */ /* 0x000f280000300a00 */
[----:B------:R-:W4:Y:S04]  /*7660*/  LDL.LU.64 R24, [R1+0x28] ;  /* 0x0000280001187983 */ /* 0x000f280000300a00 */
[----:B--2---:R0:W-:Y:S04]  /*7670*/  STS.U16 [R26+0x1ba00], R29 ;  /* 0x01ba001d1a007388 */ /* 0x0041e80000000400 */
[----:B------:R-:W2:Y:S04]  /*7680*/  LDL.LU.64 R16, [R1+0x18] ;  /* 0x0000180001107983 */ /* 0x000ea80000300a00 */
[----:B---3--:R1:W-:Y:S04]  /*7690*/  STS.U16 [R26+0x1ca00], R0 ;  /* 0x01ca00001a007388 */ /* 0x0083e80000000400 */
[----:B0-----:R-:W3:Y:S04]  /*76a0*/  LDL.LU.64 R28, [R1+0x8] ;  /* 0x00000800011c7983 */ /* 0x001ee80000300a00 */
[----:B-1----:R-:W2:Y:S04]  /*76b0*/  LDL.LU R0, [R1+0xa48] ;  /* 0x000a480001007983 */ /* 0x002ea80000300800 */
[----:B--2---:R0:W-:Y:S04]  /*76c0*/  STS.U16 [R26+0x1da00], R0 ;  /* 0x01da00001a007388 */ /* 0x0041e80000000400 */
[----:B0-----:R-:W2:Y:S04]  /*76d0*/  LDL.LU R0, [R1+0xa44] ;  /* 0x000a440001007983 */ /* 0x001ea80000300800 */
[----:B--2---:R0:W-:Y:S04]  /*76e0*/  STS.U16 [R26+0x1ea00], R0 ;  /* 0x01ea00001a007388 */ /* 0x0041e80000000400 */
[----:B0-----:R-:W2:Y:S01]  /*76f0*/  LDL.LU R0, [R1+0xa40] ;  /* 0x000a400001007983 */ /* 0x001ea20000300800 */
[----:B------:R-:W-:-:S03]  /*7700*/  LOP3.LUT R27, R27, 0x60, RZ, 0x3c, !PT ;  /* 0x000000601b1b7812 */ /* 0x000fc600078e3cff */
[----:B--2---:R0:W-:Y:S04]  /*7710*/  STS.U16 [R26+0x1fa00], R0 ;  /* 0x01fa00001a007388 */ /* 0x0041e80000000400 */
[----:B0-----:R-:W2:Y:S04]  /*7720*/  LDL.LU R26, [R1+0xa3c] ;  /* 0x000a3c00011a7983 */ /* 0x001ea80000300800 */
[----:B------:R-:W2:Y:S04]  /*7730*/  LDL.LU R0, [R1+0xa38] ;  /* 0x000a380001007983 */ /* 0x000ea80000300800 */
[----:B--2---:R0:W-:Y:S04]  /*7740*/  STS.U16 [R27+0xc00], R0 ;  /* 0x000c00001b007388 */ /* 0x0041e80000000400 */
[----:B0-----:R-:W2:Y:S04]  /*7750*/  LDL.LU R0, [R1+0xa34] ;  /* 0x000a340001007983 */ /* 0x001ea80000300800 */
        /* <DEDUP_REMOVED lines=14> */
[----:B--2---:R0:W2:Y:S04]  /*7840*/  LDG.E.U16 R0, [R26.64] ;  /* 0x000000061a007981 */ /* 0x0040a8000c1e1500 */
[----:B0-----:R-:W3:Y:S04]  /*7850*/  LDL.LU.64 R26, [R1+0xa10] ;  /* 0x000a1000011a7983 */ /* 0x001ee80000300a00 */
[----:B--2---:R3:W-:Y:S04]  /*7860*/  STL [R1+0xc8], R0 ;  /* 0x0000c80001007387 */ /* 0x0047e80000100800 */
[----:B---3--:R0:W2:Y:S04]  /*7870*/  LDG.E.U16 R0, [R26.64] ;  /* 0x000000061a007981 */ /* 0x0080a8000c1e1500 */
        /* <DEDUP_REMOVED lines=8> */
[----:B----4-:R0:W2:Y:S04]  /*7900*/  LDG.E.U16 R0, [R6.64] ;  /* 0x0000000606007981 */ /* 0x0100a8000c1e1500 */
[----:B---3--:R1:W3:Y:S04]  /*7910*/  LDG.E.U16 R26, [R26.64] ;  /* 0x000000061a1a7981 */ /* 0x0082e8000c1e1500 */
[----:B0-----:R-:W4:Y:S04]  /*7920*/  LDL.LU.64 R6, [R1+0x9f0] ;  /* 0x0009f00001067983 */ /* 0x001f280000300a00 */
[----:B--2---:R5:W-:Y:S04]  /*7930*/  STL [R1+0xa8], R0 ;  /* 0x0000a80001007387 */ /* 0x004be80000100800 */
[----:B-----5:R0:W2:Y:S04]  /*7940*/  LDG.E.U16 R0, [R18.64] ;  /* 0x0000000612007981 */ /* 0x0200a8000c1e1500 */
[----:B----4-:R4:W5:Y:S04]  /*7950*/  LDG.E.U16 R6, [R6.64] ;  /* 0x0000000606067981 */ /* 0x010968000c1e1500 */
[----:B0-----:R-:W3:Y:S04]  /*7960*/  LDL.LU.64 R18, [R1+0x9e8] ;  /* 0x0009e80001127983 */ /* 0x001ee80000300a00 */
[----:B--2---:R0:W-:Y:S04]  /*7970*/  STL [R1+0xa0], R0 ;  /* 0x0000a00001007387 */ /* 0x0041e80000100800 */
[----:B0-----:R0:W2:Y:S04]  /*7980*/  LDG.E.U16 R0, [R4.64] ;  /* 0x0000000604007981 */ /* 0x0010a8000c1e1500 */
[----:B0-----:R-:W3:Y:S04]  /*7990*/  LDL.LU.64 R4, [R1+0x70] ;  /* 0x0000700001047983 */ /* 0x001ee80000300a00 */
[----:B--2---:R0:W-:Y:S04]  /*79a0*/  STL [R1+0x98], R0 ;  /* 0x0000980001007387 */ /* 0x0041e80000100800 */
[----:B0-----:R0:W2:Y:S04]  /*79b0*/  LDG.E.U16 R0, [R8.64] ;  /* 0x0000000608007981 */ /* 0x0010a8000c1e1500 */
[----:B0-----:R-:W3:Y:S04]  /*79c0*/  LDL.LU.64 R8, [R1+0x9e0] ;  /* 0x0009e00001087983 */ /* 0x001ee80000300a00 */
[----:B--2---:R0:W-:Y:S04]  /*79d0*/  STL [R1+0x90], R0 ;  /* 0x0000900001007387 */ /* 0x0041e80000100800 */
[----:B0-----:R0:W2:Y:S04]  /*79e0*/  LDG.E.U16 R0, [R2.64] ;  /* 0x0000000602007981 */ /* 0x0010a8000c1e1500 */
[----:B---3--:R3:W3:Y:S04]  /*79f0*/  LDG.E.U16 R8, [R8.64] ;  /* 0x0000000608087981 */ /* 0x0086e8000c1e1500 */
        /* <DEDUP_REMOVED lines=30> */
[----:B---3--:R0:W2:Y:S04]  /*7be0*/  LDG.E.U16 R0, [R28.64] ;  /* 0x000000061c007981 */ /* 0x0080a8000c1e1500 */
[----:B0-----:R0:W3:Y:S04]  /*7bf0*/  LDG.E.U16 R29, [R24.64] ;  /* 0x00000006181d7981 */ /* 0x0010e8000c1e1500 */
[----:B------:R1:W2:Y:S04]  /*7c00*/  LDG.E.U16 R28, [R22.64] ;  /* 0x00000006161c7981 */ /* 0x0002a8000c1e1500 */
[----:B0-----:R0:W4:Y:S04]  /*7c10*/  LDG.E.U16 R24, [R20.64] ;  /* 0x0000000614187981 */ /* 0x001128000c1e1500 */
[----:B-1----:R1:W4:Y:S04]  /*7c20*/  LDG.E.U16 R22, [R2.64] ;  /* 0x0000000602167981 */ /* 0x002328000c1e1500 */
[----:B0-----:R0:W5:Y:S04]  /*7c30*/  LDG.E.U16 R20, [R18.64] ;  /* 0x0000000612147981 */ /* 0x001168000c1e1500 */
[----:B---3--:R-:W-:Y:S04]  /*7c40*/  STL [R1+0x970], R29 ;  /* 0x0009701d01007387 */ /* 0x008fe80000100800 */
[----:B--2---:R2:W-:Y:S04]  /*7c50*/  STL [R1+0x974], R28 ;  /* 0x0009741c01007387 */ /* 0x0045e80000100800 */
[----:B--2---:R-:W2:Y:S04]  /*7c60*/  LDL.LU.64 R28, [R1+0x10] ;  /* 0x00001000011c7983 */ /* 0x004ea80000300a00 */
[----:B----4-:R3:W-:Y:S04]  /*7c70*/  STL [R1+0x978], R24 ;  /* 0x0009781801007387 */ /* 0x0107e80000100800 */
[----:B---3--:R-:W3:Y:S04]  /*7c80*/  LDL.LU.64 R24, [R1+0x20] ;  /* 0x0000200001187983 */ /* 0x008ee80000300a00 */
[----:B-1----:R-:W4:Y:S04]  /*7c90*/  LDL.LU.64 R2, [R1+0x80] ;  /* 0x0000800001027983 */ /* 0x002f280000300a00 */
[----:B------:R1:W-:Y:S04]  /*7ca0*/  STL [R1+0x97c], R22 ;  /* 0x00097c1601007387 */ /* 0x0003e80000100800 */
[----:B-1----:R-:W2:Y:S04]  /*7cb0*/  LDL.LU.64 R22, [R1+0x30] ;  /* 0x0000300001167983 */ /* 0x002ea80000300a00 */
[----:B0-----:R-:W2:Y:S04]  /*7cc0*/  LDL.LU.64 R18, [R1+0x50] ;  /* 0x0000500001127983 */ /* 0x001ea80000300a00 */
[----:B----4-:R-:W4:Y:S04]  /*7cd0*/  LDG.E.U16 R3, [R2.64] ;  /* 0x0000000602037981 */ /* 0x010f28000c1e1500 */
[----:B-----5:R0:W-:Y:S04]  /*7ce0*/  STL [R1+0x980], R20 ;  /* 0x0009801401007387 */ /* 0x0201e80000100800 */
[----:B0-----:R-:W5:Y:S04]  /*7cf0*/  LDL.LU.64 R20, [R1+0x40] ;  /* 0x0000400001147983 */ /* 0x001f680000300a00 */
[----:B--2---:R5:W2:Y:S04]  /*7d00*/  LDG.E.U16 R18, [R18.64] ;  /* 0x0000000612127981 */ /* 0x004aa8000c1e1500 */
[----:B----4-:R0:W-:Y:S04]  /*7d10*/  STL [R1+0x954], R3 ;  /* 0x0009540301007387 */ /* 0x0101e80000100800 */
[----:B0-----:R-:W4:Y:S04]  /*7d20*/  LDL.LU.64 R2, [R1+0x60] ;  /* 0x0000600001027983 */ /* 0x001f280000300a00 */
[----:B------:R0:W-:Y:S04]  /*7d30*/  STL [R1+0x8], R0 ;  /* 0x0000080001007387 */ /* 0x0001e80000100800 */
[----:B-----5:R1:W5:Y:S04]  /*7d40*/  LDG.E.U16 R19, [R20.64] ;  /* 0x0000000614137981 */ /* 0x020368000c1e1500 */
[----:B0-----:R0:W2:Y:S04]  /*7d50*/  LDG.E.U16 R0, [R4.64] ;  /* 0x0000000604007981 */ /* 0x0010a8000c1e1500 */
[----:B-1----:R3:W5:Y:S04]  /*7d60*/  LDG.E.U16 R21, [R22.64] ;  /* 0x0000000616157981 */ /* 0x002768000c1e1500 */
[----:B0-----:R-:W5:Y:S04]  /*7d70*/  LDL.LU.64 R4, [R1+0x990] ;  /* 0x0009900001047983 */ /* 0x001f680000300a00 */
[----:B---3--:R0:W3:Y:S04]  /*7d80*/  LDG.E.U16 R23, [R24.64] ;  /* 0x0000000618177981 */ /* 0x0080e8000c1e1500 */
[----:B0-----:R0:W3:Y:S04]  /*7d90*/  LDG.E.U16 R25, [R28.64] ;  /* 0x000000061c197981 */ /* 0x0010e8000c1e1500 */
[----:B----4-:R-:W4:Y:S04]  /*7da0*/  LDG.E.U16 R2, [R2.64] ;  /* 0x0000000602027981 */ /* 0x010f28000c1e1500 */
[----:B0-----:R-:W0:Y:S04]  /*7db0*/  S2R R29, SR_TID.X ;  /* 0x00000000001d7919 */ /* 0x001e280000002100 */
[----:B--2---:R-:W-:Y:S04]  /*7dc0*/  STL [R1+0x958], R0 ;  /* 0x0009580001007387 */ /* 0x004fe80000100800 */
[----:B-----5:R1:W2:Y:S01]  /*7dd0*/  LDG.E.U16 R27, [R4.64] ;  /* 0x00000006041b7981 */ /* 0x0202a2000c1e1500 */
[----:B0-----:R-:W-:-:S04]  /*7de0*/  LOP3.LUT R29, R29, 0xff, RZ, 0xc0, !PT ;  /* 0x000000ff1d1d7812 */ /* 0x001fc800078ec0ff */
[----:B------:R-:W-:Y:S01]  /*7df0*/  SHF.L.U32 R29, R29, 0x1, RZ ;  /* 0x000000011d1d7819 */ /* 0x000fe200000006ff */
[----:B----4-:R-:W-:Y:S04]  /*7e00*/  STL [R1+0x95c], R2 ;  /* 0x00095c0201007387 */ /* 0x010fe80000100800 */
[----:B------:R-:W-:Y:S04]  /*7e10*/  STL [R1+0x960], R18 ;  /* 0x0009601201007387 */ /* 0x000fe80000100800 */
[----:B------:R0:W-:Y:S04]  /*7e20*/  STL [R1+0x964], R19 ;  /* 0x0009641301007387 */ /* 0x0001e80000100800 */
[----:B------:R-:W4:Y:S04]  /*7e30*/  LDL.LU R20, [R1+0x1c8] ;  /* 0x0001c80001147983 */ /* 0x000f280000300800 */
[----:B0-----:R-:W5:Y:S04]  /*7e40*/  LDL.LU R19, [R1+0x88] ;  /* 0x0000880001137983 */ /* 0x001f680000300800 */
[----:B------:R-:W2:Y:S04]  /*7e50*/  LDL.LU R18, [R1+0x78] ;  /* 0x0000780001127983 */ /* 0x000ea80000300800 */
[----:B------:R-:W2:Y:S04]  /*7e60*/  LDL.LU R2, [R1+0x68] ;  /* 0x0000680001027983 */ /* 0x000ea80000300800 */
[----:B------:R-:W2:Y:S04]  /*7e70*/  LDL.LU R0, [R1+0x58] ;  /* 0x0000580001007983 */ /* 0x000ea80000300800 */
[----:B------:R-:W2:Y:S04]  /*7e80*/  LDL.LU R3, [R1+0x48] ;  /* 0x0000480001037983 */ /* 0x000ea80000300800 */
[----:B------:R0:W-:Y:S04]  /*7e90*/  STL [R1+0x968], R21 ;  /* 0x0009681501007387 */ /* 0x0001e80000100800 */
[----:B0-----:R-:W2:Y:S04]  /*7ea0*/  LDL.LU R21, [R1+0x148] ;  /* 0x0001480001157983 */ /* 0x001ea80000300800 */
[----:B---3--:R0:W-:Y:S04]  /*7eb0*/  STL [R1+0x96c], R23 ;  /* 0x00096c1701007387 */ /* 0x0081e80000100800 */
[----:B-1----:R-:W3:Y:S04]  /*7ec0*/  LDL.LU.64 R4, [R1+0x988] ;  /* 0x0009880001047983 */ /* 0x002ee80000300a00 */
[----:B------:R-:W2:Y:S04]  /*7ed0*/  LDL.LU R17, [R1+0x158] ;  /* 0x0001580001117983 */ /* 0x000ea80000300800 */
[----:B------:R-:W2:Y:S04]  /*7ee0*/  LDL.LU R15, [R1+0x164] ;  /* 0x00016400010f7983 */ /* 0x000ea80000300800 */
[----:B------:R-:W2:Y:S01]  /*7ef0*/  LDL.LU R13, [R1+0x17c] ;  /* 0x00017c00010d7983 */ /* 0x000ea20000300800 */
[----:B0-----:R-:W-:-:S03]  /*7f00*/  LOP3.LUT R23, R29, 0x60, RZ, 0x3c, !PT ;  /* 0x000000601d177812 */ /* 0x001fc600078e3cff */
[----:B------:R-:W2:Y:S04]  /*7f10*/  LDL.LU R11, [R1+0x188] ;  /* 0x00018800010b7983 */ /* 0x000ea80000300800 */
[----:B------:R-:W2:Y:S04]  /*7f20*/  LDL.LU R22, [R1+0x38] ;  /* 0x0000380001167983 */ /* 0x000ea80000300800 */
[----:B------:R-:W2:Y:S04]  /*7f30*/  LDL.LU R24, [R1+0x28] ;  /* 0x0000280001187983 */ /* 0x000ea80000300800 */
[----:B------:R-:W2:Y:S04]  /*7f40*/  LDL.LU R28, [R1+0x18] ;  /* 0x00001800011c7983 */ /* 0x000ea80000300800 */
[----:B------:R-:W2:Y:S04]  /*7f50*/  LDL.LU R29, [R1+0xc] ;  /* 0x00000c00011d7983 */ /* 0x000ea80000300800 */
[----:B------:R-:W2:Y:S04]  /*7f60*/  LDL.LU R9, [R1+0x1a4] ;  /* 0x0001a40001097983 */ /* 0x000ea80000300800 */
[----:B------:R-:W2:Y:S04]  /*7f70*/  LDL.LU R7, [R1+0x1b0] ;  /* 0x0001b00001077983 */ /* 0x000ea80000300800 */
[----:B----4-:R0:W-:Y:S04]  /*7f80*/  STS.U16 [R23+0x8c00], R20 ;  /* 0x008c001417007388 */ /* 0x0101e80000000400 */
[----:B---3--:R1:W3:Y:S04]  /*7f90*/  LDG.E.U16 R4, [R4.64] ;  /* 0x0000000604047981 */ /* 0x0082e8000c1e1500 */
[----:B-1----:R-:W4:Y:S04]  /*7fa0*/  LDL.LU R5, [R1+0x8] ;  /* 0x0000080001057983 */ /* 0x002f280000300800 */
[----:B0-----:R-:W3:Y:S04]  /*7fb0*/  LDL.LU R20, [R1+0x980] ;  /* 0x0009800001147983 */ /* 0x001ee80000300800 */
[----:B--2---:R-:W-:Y:S04]  /*7fc0*/  STS.U16 [R23+0x9c00], R7 ;  /* 0x009c000717007388 */ /* 0x004fe80000000400 */
[----:B------:R-:W-:Y:S04]  /*7fd0*/  STS.U16 [R23+0xac00], R9 ;  /* 0x00ac000917007388 */ /* 0x000fe80000000400 */
[----:B------:R-:W-:Y:S04]  /*7fe0*/  STS.U16 [R23+0xbc00], R11 ;  /* 0x00bc000b17007388 */ /* 0x000fe80000000400 */
[----:B------:R-:W-:Y:S04]  /*7ff0*/  STS.U16 [R23+0xcc00], R13 ;  /* 0x00cc000d17007388 */ /* 0x000fe80000000400 */
[----:B------:R-:W-:Y:S04]  /*8000*/  STS.U16 [R23+0xdc00], R15 ;  /* 0x00dc000f17007388 */ /* 0x000fe80000000400 */
[----:B------:R-:W-:Y:S04]  /*8010*/  STS.U16 [R23+0xec00], R17 ;  /* 0x00ec001117007388 */ /* 0x000fe80000000400 */
[----:B------:R0:W-:Y:S04]  /*8020*/  STS.U16 [R23+0xfc00], R21 ;  /* 0x00fc001517007388 */ /* 0x0001e80000000400 */
[----:B-----5:R1:W-:Y:S04]  /*8030*/  STS.U16 [R23+0x10c00], R19 ;  /* 0x010c001317007388 */ /* 0x0203e80000000400 */
[----:B------:R2:W-:Y:S04]  /*8040*/  STS.U16 [R23+0x11c00], R18 ;  /* 0x011c001217007388 */ /* 0x0005e80000000400 */
[----:B0-----:R-:W5:Y:S04]  /*8050*/  LDL.LU R21, [R1+0x328] ;  /* 0x0003280001157983 */ /* 0x001f680000300800 */
[----:B-1----:R-:W3:Y:S04]  /*8060*/  LDL.LU R19, [R1+0x30c] ;  /* 0x00030c0001137983 */ /* 0x002ee80000300800 */
[----:B------:R0:W-:Y:S04]  /*8070*/  STS.U16 [R23+0x12c00], R2 ;  /* 0x012c000217007388 */ /* 0x0001e80000000400 */
[----:B--2---:R-:W2:Y:S04]  /*8080*/  LDL.LU R18, [R1+0x2f4] ;  /* 0x0002f40001127983 */ /* 0x004ea80000300800 */
[----:B------:R1:W-:Y:S04]  /*8090*/  STS.U16 [R23+0x13c00], R0 ;  /* 0x013c000017007388 */ /* 0x0003e80000000400 */
[----:B0-----:R-:W2:Y:S04]  /*80a0*/  LDL.LU R2, [R1+0x2d8] ;  /* 0x0002d80001027983 */ /* 0x001ea80000300800 */
[----:B------:R0:W-:Y:S04]  /*80b0*/  STS.U16 [R23+0x14c00], R3 ;  /* 0x014c000317007388 */ /* 0x0001e80000000400 */
[----:B-1----:R-:W2:Y:S04]  /*80c0*/  LDL.LU R0, [R1+0x1c4] ;  /* 0x0001c40001007983 */ /* 0x002ea80000300800 */
[----:B0-----:R-:W2:Y:S04]  /*80d0*/  LDL.LU R3, [R1+0x198] ;  /* 0x0001980001037983 */ /* 0x001ea80000300800 */
[----:B------:R-:W2:Y:S04]  /*80e0*/  LDL.LU R7, [R1+0xb0] ;  /* 0x0000b00001077983 */ /* 0x000ea80000300800 */
[----:B------:R-:W2:Y:S04]  /*80f0*/  LDL.LU R9, [R1+0xa8] ;  /* 0x0000a80001097983 */ /* 0x000ea80000300800 */
[----:B------:R-:W2:Y:S04]  /*8100*/  LDL.LU R11, [R1+0xa0] ;  /* 0x0000a000010b7983 */ /* 0x000ea80000300800 */
[----:B------:R-:W2:Y:S04]  /*8110*/  LDL.LU R13, [R1+0x98] ;  /* 0x00009800010d7983 */ /* 0x000ea80000300800 */
[----:B------:R-:W2:Y:S04]  /*8120*/  LDL.LU R15, [R1+0x90] ;  /* 0x00009000010f7983 */ /* 0x000ea80000300800 */
[----:B------:R0:W-:Y:S04]  /*8130*/  STS.U16 [R23+0x15c00], R22 ;  /* 0x015c001617007388 */ /* 0x0001e80000000400 */
[----:B------:R1:W-:Y:S04]  /*8140*/  STS.U16 [R23+0x16c00], R24 ;  /* 0x016c001817007388 */ /* 0x0003e80000000400 */
[----:B------:R1:W-:Y:S04]  /*8150*/  STS.U16 [R23+0x17c00], R28 ;  /* 0x017c001c17007388 */ /* 0x0003e80000000400 */
[----:B0-----:R-:W2:Y:S04]  /*8160*/  LDL.LU R22, [R1+0x97c] ;  /* 0x00097c0001167983 */ /* 0x001ea80000300800 */
[----:B-1----:R-:W2:Y:S04]  /*8170*/  LDL.LU R24, [R1+0x978] ;  /* 0x0009780001187983 */ /* 0x002ea80000300800 */
[----:B------:R-:W2:Y:S04]  /*8180*/  LDL.LU R28, [R1+0x974] ;  /* 0x00097400011c7983 */ /* 0x000ea80000300800 */
[----:B------:R0:W-:Y:S04]  /*8190*/  STS.U16 [R23+0x18c00], R29 ;  /* 0x018c001d17007388 */ /* 0x0001e80000000400 */
[----:B0-----:R-:W2:Y:S04]  /*81a0*/  LDL.LU R29, [R1+0x970] ;  /* 0x00097000011d7983 */ /* 0x001ea80000300800 */
[----:B------:R-:W0:Y:S02]  /*81b0*/  S2R R17, SR_TID.X ;  /* 0x0000000000117919 */ /* 0x000e240000002100 */
[----:B0-----:R-:W-:-:S02]  /*81c0*/  LOP3.LUT R17, R17, 0xff, RZ, 0xc0, !PT ;  /* 0x000000ff11117812 */ /* 0x001fc400078ec0ff */
[----:B----4-:R-:W-:Y:S04]  /*81d0*/  STS.U16 [R23+0x19c00], R5 ;  /* 0x019c000517007388 */ /* 0x010fe80000000400 */
[----:B--2---:R0:W-:Y:S04]  /*81e0*/  STS.U16 [R23+0x1ac00], R29 ;  /* 0x01ac001d17007388 */ /* 0x0041e80000000400 */
[----:B------:R1:W-:Y:S04]  /*81f0*/  STS.U16 [R23+0x1bc00], R28 ;  /* 0x01bc001c17007388 */ /* 0x0003e80000000400 */
[----:B------:R2:W-:Y:S01]  /*8200*/  STS.U16 [R23+0x1cc00], R24 ;  /* 0x01cc001817007388 */ /* 0x0005e20000000400 */
[----:B0-----:R-:W-:-:S03]  /*8210*/  SHF.L.U32 R29, R17, 0x1, RZ ;  /* 0x00000001111d7819 */ /* 0x001fc600000006ff */
[----:B------:R0:W-:Y:S04]  /*8220*/  STS.U16 [R23+0x1dc00], R22 ;  /* 0x01dc001617007388 */ /* 0x0001e80000000400 */
[----:B-1----:R-:W4:Y:S01]  /*8230*/  LDL.LU R28, [R1+0xb8] ;  /* 0x0000b800011c7983 */ /* 0x002f220000300800 */
[----:B------:R-:W-:-:S03]  /*8240*/  LOP3.LUT R5, R29, 0x70, RZ, 0x3c, !PT ;  /* 0x000000701d057812 */ /* 0x000fc600078e3cff */
[----:B--2---:R-:W2:Y:S04]  /*8250*/  LDL.LU R24, [R1+0xc0] ;  /* 0x0000c00001187983 */ /* 0x004ea80000300800 */
[----:B0-----:R-:W2:Y:S04]  /*8260*/  LDL.LU R22, [R1+0xc8] ;  /* 0x0000c80001167983 */ /* 0x001ea80000300800 */
[----:B---3--:R0:W-:Y:S04]  /*8270*/  STS.U16 [R23+0x1ec00], R20 ;  /* 0x01ec001417007388 */ /* 0x0081e80000000400 */
[----:B------:R1:W-:Y:S04]  /*8280*/  STS.U16 [R23+0x1fc00], R26 ;  /* 0x01fc001a17007388 */ /* 0x0003e80000000400 */
[----:B0-----:R-:W3:Y:S04]  /*8290*/  LDL.LU R20, [R1+0x14c] ;  /* 0x00014c0001147983 */ /* 0x001ee80000300800 */
[----:B-1----:R-:W2:Y:S04]  /*82a0*/  LDL.LU R23, [R1+0x96c] ;  /* 0x00096c0001177983 */ /* 0x002ea80000300800 */
[----:B------:R-:W2:Y:S04]  /*82b0*/  LDL.LU R26, [R1+0x16c] ;  /* 0x00016c00011a7983 */ /* 0x000ea80000300800 */
[----:B-----5:R0:W-:Y:S04]  /*82c0*/  STS.U16 [R5+0xe00], R21 ;  /* 0x000e001505007388 */ /* 0x0201e80000000400 */
[----:B------:R1:W-:Y:S04]  /*82d0*/  STS.U16 [R5+0x1e00], R19 ;  /* 0x001e001305007388 */ /* 0x0003e80000000400 */
[----:B------:R5:W-:Y:S04]  /*82e0*/  STS.U16 [R5+0x2e00], R18 ;  /* 0x002e001205007388 */ /* 0x000be80000000400 */
[----:B0-----:R-:W4:Y:S04]  /*82f0*/  LDL.LU R21, [R1+0x968] ;  /* 0x0009680001157983 */ /* 0x001f280000300800 */
[----:B-1----:R-:W4:Y:S04]  /*8300*/  LDL.LU R19, [R1+0x964] ;  /* 0x0009640001137983 */ /* 0x002f280000300800 */
[----:B-----5:R-:W5:Y:S04]  /*8310*/  LDL.LU R18, [R1+0x960] ;  /* 0x0009600001127983 */ /* 0x020f680000300800 */
[----:B------:R0:W-:Y:S04]  /*8320*/  STS.U16 [R5+0x3e00], R2 ;  /* 0x003e000205007388 */ /* 0x0001e80000000400 */
[----:B------:R1:W-:Y:S04]  /*8330*/  STS.U16 [R5+0x4e00], R0 ;  /* 0x004e000005007388 */ /* 0x0003e80000000400 */
[----:B------:R1:W-:Y:S04]  /*8340*/  STS.U16 [R5+0x5e00], R3 ;  /* 0x005e000305007388 */ /* 0x0003e80000000400 */
[----:B0-----:R-:W5:Y:S04]  /*8350*/  LDL.LU R2, [R1+0x95c] ;  /* 0x00095c0001027983 */ /* 0x001f680000300800 */
[----:B-1----:R-:W5:Y:S04]  /*8360*/  LDL.LU R0, [R1+0x958] ;  /* 0x0009580001007983 */ /* 0x002f680000300800 */
[----:B------:R-:W5:Y:S04]  /*8370*/  LDL.LU R3, [R1+0x954] ;  /* 0x0009540001037983 */ /* 0x000f680000300800 */
[----:B--2---:R-:W-:Y:S04]  /*8380*/  STS.U16 [R5+0x6e00], R26 ;  /* 0x006e001a05007388 */ /* 0x004fe80000000400 */
[----:B---3--:R-:W-:Y:S04]  /*8390*/  STS.U16 [R5+0x7e00], R20 ;  /* 0x007e001405007388 */ /* 0x008fe80000000400 */
[----:B------:R-:W-:Y:S04]  /*83a0*/  STS.U16 [R5+0x8e00], R22 ;  /* 0x008e001605007388 */ /* 0x000fe80000000400 */
[----:B------:R-:W-:Y:S04]  /*83b0*/  STS.U16 [R5+0x9e00], R24 ;  /* 0x009e001805007388 */ /* 0x000fe80000000400 */
[----:B----4-:R-:W-:Y:S04]  /*83c0*/  STS.U16 [R5+0xae00], R28 ;  /* 0x00ae001c05007388 */ /* 0x010fe80000000400 */
[----:B------:R-:W-:Y:S04]  /*83d0*/  STS.U16 [R5+0xbe00], R7 ;  /* 0x00be000705007388 */ /* 0x000fe80000000400 */
[----:B------:R-:W-:Y:S04]  /*83e0*/  STS.U16 [R5+0xce00], R9 ;  /* 0x00ce000905007388 */ /* 0x000fe80000000400 */
[----:B------:R-:W-:Y:S04]  /*83f0*/  STS.U16 [R5+0xde00], R11 ;  /* 0x00de000b05007388 */ /* 0x000fe80000000400 */
[----:B------:R-:W-:Y:S04]  /*8400*/  STS.U16 [R5+0xee00], R13 ;  /* 0x00ee000d05007388 */ /* 0x000fe80000000400 */
[----:B------:R-:W-:Y:S04]  /*8410*/  STS.U16 [R5+0xfe00], R15 ;  /* 0x00fe000f05007388 */ /* 0x000fe80000000400 */
[----:B-----5:R0:W-:Y:S04]  /*8420*/  STS.U16 [R5+0x10e00], R3 ;  /* 0x010e000305007388 */ /* 0x0201e80000000400 */
[----:B------:R1:W-:Y:S04]  /*8430*/  STS.U16 [R5+0x11e00], R0 ;  /* 0x011e000005007388 */ /* 0x0003e80000000400 */
[----:B------:R2:W-:Y:S01]  /*8440*/  STS.U16 [R5+0x12e00], R2 ;  /* 0x012e000205007388 */ /* 0x0005e20000000400 */
[----:B0-----:R-:W-:-:S02]  /*8450*/  MOV R3, 0xff800000 ;  /* 0xff80000000037802 */ /* 0x001fc40000000f00 */
[----:B-1----:R-:W-:Y:S01]  /*8460*/  MOV R0, 0xff800000 ;  /* 0xff80000000007802 */ /* 0x002fe20000000f00 */
[----:B--2---:R-:W-:-:S05]  /*8470*/  IMAD.MOV.U32 R2, RZ, RZ, 0x3f800000 ;  /* 0x3f800000ff027424 */ /* 0x004fca00078e00ff */
[----:B------:R0:W-:Y:S04]  /*8480*/  STL [R1+0x714], R2 ;  /* 0x0007140201007387 */ /* 0x0001e80000100800 */
[----:B------:R-:W-:Y:S01]  /*8490*/  STL [R1+0x6c0], R0 ;  /* 0x0006c00001007387 */ /* 0x000fe20000100800 */
[----:B0-----:R-:W-:-:S03]  /*84a0*/  MOV R2, 0xff800000 ;  /* 0xff80000000027802 */ /* 0x001fc60000000f00 */
[----:B------:R0:W-:Y:S04]  /*84b0*/  STL [R1+0x6c4], R3 ;  /* 0x0006c40301007387 */ /* 0x0001e80000100800 */
[----:B------:R1:W-:Y:S04]  /*84c0*/  STL [R1+0x6c8], R2 ;  /* 0x0006c80201007387 */ /* 0x0003e80000100800 */
[----:B------:R2:W-:Y:S01]  /*84d0*/  STL [R1+0x6cc], R0 ;  /* 0x0006cc0001007387 */ /* 0x0005e20000100800 */
[----:B0-----:R-:W-:Y:S01]  /*84e0*/  IMAD.MOV.U32 R3, RZ, RZ, 0x3f800000 ;  /* 0x3f800000ff037424 */ /* 0x001fe200078e00ff */
[----:B-1----:R-:W-:-:S04]  /*84f0*/  MOV R2, 0x3f800000 ;  /* 0x3f80000000027802 */ /* 0x002fc80000000f00 */
[----:B------:R-:W-:Y:S01]  /*8500*/  STL [R1+0x718], R3 ;  /* 0x0007180301007387 */ /* 0x000fe20000100800 */
[----:B--2---:R-:W-:-:S03]  /*8510*/  MOV R0, 0x3f800000 ;  /* 0x3f80000000007802 */ /* 0x004fc60000000f00 */
[----:B------:R-:W-:Y:S04]  /*8520*/  STL [R1+0x71c], R2 ;  /* 0x00071c0201007387 */ /* 0x000fe80000100800 */
[----:B------:R-:W-:Y:S04]  /*8530*/  STL [R1+0x4b0], RZ ;  /* 0x0004b0ff01007387 */ /* 0x000fe80000100800 */
[----:B------:R0:W-:Y:S04]  /*8540*/  STL [R1+0x720], R0 ;  /* 0x0007200001007387 */ /* 0x0001e80000100800 */
[----:B------:R-:W-:Y:S04]  /*8550*/  STL [R1+0x4b4], RZ ;  /* 0x0004b4ff01007387 */ /* 0x000fe80000100800 */
        /* <DEDUP_REMOVED lines=227> */
[----:B------:R-:W0:Y:S04]  /*9390*/  S2R R15, SR_CTAID.X ;  /* 0x00000000000f7919 */ /* 0x000e280000002500 */
        /* <DEDUP_REMOVED lines=19> */
[----:B------:R-:W-:Y:S01]  /*94d0*/  STL [R1+0x5f0], RZ ;  /* 0x0005f0ff01007387 */ /* 0x000fe20000100800 */
[----:B0-----:R-:W-:-:S03]  /*94e0*/  SHF.L.U32 R0, R15, 0x8, RZ ;  /* 0x000000080f007819 */ /* 0x001fc600000006ff */
[----:B------:R-:W-:Y:S04]  /*94f0*/  STL [R1+0x5f4], RZ ;  /* 0x0005f4ff01007387 */ /* 0x000fe80000100800 */
[----:B------:R-:W-:Y:S04]  /*9500*/  STL [R1+0x5f8], RZ ;  /* 0x0005f8ff01007387 */ /* 0x000fe80000100800 */
[----:B------:R-:W-:Y:S04]  /*9510*/  STL [R1+0x5fc], RZ ;  /* 0x0005fcff01007387 */ /* 0x000fe80000100800 */
[----:B------:R-:W0:Y:S04]  /*9520*/  S2R R28, SR_TID.X ;  /* 0x00000000001c7919 */ /* 0x000e280000002100 */
[----:B------:R-:W-:Y:S01]  /*9530*/  STL [R1+0x610], RZ ;  /* 0x000610ff01007387 */ /* 0x000fe20000100800 */
[----:B------:R-:W-:-:S03]  /*9540*/  IADD3 R2, R0, 0x100, RZ ;  /* 0x0000010000027810 */ /* 0x000fc60007ffe0ff */
[----:B------:R-:W-:Y:S04]  /*9550*/  STL [R1+0x614], RZ ;  /* 0x000614ff01007387 */ /* 0x000fe80000100800 */
[----:B------:R-:W-:Y:S04]  /*9560*/  STL [R1+0x618], RZ ;  /* 0x000618ff01007387 */ /* 0x000fe80000100800 */
[----:B------:R-:W-:Y:S01]  /*9570*/  STL [R1+0x61c], RZ ;  /* 0x00061cff01007387 */ /* 0x000fe20000100800 */
[----:B------:R-:W-:-:S03]  /*9580*/  ISETP.GE.AND P0, PT, R2, 0x1, PT ;  /* 0x000000010200780c */ /* 0x000fc60003f06270 */
        /* <DEDUP_REMOVED lines=8> */
[----:B------:R2:W-:Y:S04]  /*9610*/  STS.U16 [R5+0x1be00], R12 ;  /* 0x01be000c05007388 */ /* 0x0005e80000000400 */
[----:B------:R-:W-:Y:S01]  /*9620*/  STS.U16 [R5+0x1ce00], R10 ;  /* 0x01ce000a05007388 */ /* 0x000fe20000000400 */
[----:B0-----:R-:W-:-:S03]  /*9630*/  SHF.L.U32 R11, R28, 0x3, RZ ;  /* 0x000000031c0b7819 */ /* 0x001fc600000006ff */
[----:B------:R-:W-:Y:S01]  /*9640*/  STS.U16 [R5+0x1de00], R8 ;  /* 0x01de000805007388 */ /* 0x000fe20000000400 */
[C---:B-1----:R-:W-:Y:S01]  /*9650*/  IMAD.SHL.U32 R14, R28.reuse, 0x2, RZ ;  /* 0x000000021c0e7824 */ /* 0x042fe200078e00ff */
[C---:B--2---:R-:W-:Y:S02]  /*9660*/  LOP3.LUT R12, R28.reuse, 0x1c, RZ, 0xc0, !PT ;  /* 0x0000001c1c0c7812 */ /* 0x044fe400078ec0ff */
[----:B------:R-:W-:Y:S04]  /*9670*/  STS.U16 [R5+0x1ee00], R6 ;  /* 0x01ee000605007388 */ /* 0x000fe80000000400 */
[----:B------:R0:W-:Y:S02]  /*9680*/  STS.U16 [R5+0x1fe00], R4 ;  /* 0x01fe000405007388 */ /* 0x0001e40000000400 */
[----:B0-----:R-:W-:Y:S01]  /*9690*/  LOP3.LUT R4, R28, 0xe0, RZ, 0xc0, !PT ;  /* 0x000000e01c047812 */ /* 0x001fe200078ec0ff */
[----:B------:R-:W-:Y:S05]  /*96a0*/  @!P0 BRA `(.L_x_0) ;  /* 0x0001572000008947 */ /* 0x000fea0003800000 */
[----:B------:R-:W-:Y:S01]  /*96b0*/  SHF.R.U32.HI R10, RZ, 0x5, R28 ;  /* 0x00000005ff0a7819 */ /* 0x000fe2000001161c */
[----:B------:R-:W0:Y:S01]  /*96c0*/  S2R R15, SR_CTAID.Y ;  /* 0x00000000000f7919 */ /* 0x000e220000002600 */
[----:B------:R-:W-:Y:S01]  /*96d0*/  MOV R5, c[0x0][0x1b8] ;  /* 0x00006e0000057a02 */ /* 0x000fe20000000f00 */
[----:B------:R-:W-:Y:S01]  /*96e0*/  IMAD R3, R17, c[0x0][0x1a8], RZ ;  /* 0x00006a0011037a24 */ /* 0x000fe200078e02ff */
[----:B------:R-:W-:-:S02]  /*96f0*/  SGXT.U32 R10, R10, 0x3 ;  /* 0x000000030a0a781a */ /* 0x000fc40000000000 */
[----:B------:R-:W-:Y:S02]  /*9700*/  SHF.R.U32.HI R4, RZ, 0x1, R4 ;  /* 0x00000001ff047819 */ /* 0x000fe40000011604 */
[----:B------:R-:W-:Y:S01]  /*9710*/  LOP3.LUT R20, R28, 0x1f, RZ, 0xc0, !PT ;  /* 0x0000001f1c147812 */ /* 0x000fe200078ec0ff */
[----:B------:R-:W-:Y:S01]  /*9720*/  IMAD R10, R10, c[0x0][0x1b8], RZ ;  /* 0x00006e000a0a7a24 */ /* 0x000fe200078e02ff */
[----:B------:R-:W-:Y:S02]  /*9730*/  LEA.HI R4, R12, R4, RZ, 0x1e ;  /* 0x000000040c047211 */ /* 0x000fe400078ff0ff */
[----:B------:R-:W-:Y:S01]  /*9740*/  SHF.L.U32 R9, R3, 0x1, RZ ;  /* 0x0000000103097819 */ /* 0x000fe200000006ff */
[----:B------:R-:W-:Y:S01]  /*9750*/  IMAD R20, R20, c[0x0][0x1b4], RZ ;  /* 0x00006d0014147a24 */ /* 0x000fe200078e02ff */
[----:B------:R-:W-:Y:S01]  /*9760*/  LEA R7, R5, R10, 0x3 ;  /* 0x0000000a05077211 */ /* 0x000fe200078e18ff */
[----:B------:R-:W-:Y:S01]  /*9770*/  IMAD.HI R3, R3, 0x2, RZ ;  /* 0x0000000203037827 */ /* 0x000fe200078e02ff */
[----:B------:R-:W-:-:S02]  /*9780*/  IADD3 R25, R0, R4, RZ ;  /* 0x0000000400197210 */ /* 0x000fc40007ffe0ff */
[----:B------:R-:W-:Y:S01]  /*9790*/  LOP3.LUT R19, R14, 0x10, RZ, 0xc0, !PT ;  /* 0x000000100e137812 */ /* 0x000fe200078ec0ff */
[----:B------:R-:W-:Y:S01]  /*97a0*/  IMAD R13, R5, 0x8, R7 ;  /* 0x00000008050d7824 */ /* 0x000fe200078e0207 */
[C---:B------:R-:W-:Y:S01]  /*97b0*/  LOP3.LUT R14, R28.reuse, 0x7, RZ, 0xc0, !PT ;  /* 0x000000071c0e7812 */ /* 0x040fe200078ec0ff */
[----:B------:R-:W-:Y:S01]  /*97c0*/  IMAD.SHL.U32 R4, R28, 0x100, RZ ;  /* 0x000001001c047824 */ /* 0x000fe200078e00ff */
[----:B------:R-:W-:Y:S01]  /*97d0*/  LOP3.LUT R18, R11, 0x30, RZ, 0xc0, !PT ;  /* 0x000000300b127812 */ /* 0x000fe200078ec0ff */
[----:B------:R-:W-:Y:S01]  /*97e0*/  STL [R1+0x988], R25 ;  /* 0x0009881901007387 */ /* 0x000fe20000100800 */
[----:B------:R-:W-:Y:S01]  /*97f0*/  LEA R17, R5, R13, 0x3 ;  /* 0x0000000d05117211 */ /* 0x000fe200078e18ff */
[C---:B0-----:R-:W-:Y:S01]  /*9800*/  IMAD R2, R15.reuse, c[0x0][0x1a0], RZ ;  /* 0x000068000f027a24 */ /* 0x041fe200078e02ff */
[----:B------:R-:W-:Y:S01]  /*9810*/  SHF.L.U32 R11, R20, 0x1, RZ ;  /* 0x00000001140b7819 */ /* 0x000fe200000006ff */
[----:B------:R-:W-:Y:S01]  /*9820*/  IMAD R0, R15, c[0x0][0x1b0], RZ ;  /* 0x00006c000f007a24 */ /* 0x000fe200078e02ff */
[----:B------:R-:W-:Y:S01]  /*9830*/  LEA R18, R14, R18, 0x6 ;  /* 0x000000120e127211 */ /* 0x000fe200078e30ff */
[----:B------:R-:W-:Y:S01]  /*9840*/  IMAD R8, R5, 0x8, R17 ;  /* 0x0000000805087824 */ /* 0x000fe200078e0211 */
[C---:B------:R-:W-:Y:S01]  /*9850*/  SHF.L.U32 R6, R2.reuse, 0x1, RZ ;  /* 0x0000000102067819 */ /* 0x040fe200000006ff */
[----:B------:R-:W-:Y:S01]  /*9860*/  IMAD.HI R2, R2, 0x2, RZ ;  /* 0x0000000202027827 */ /* 0x000fe200078e02ff */
[----:B------:R-:W-:-:S02]  /*9870*/  LOP3.LUT R19, R19, 0xe0, R28, 0xf8, !PT ;  /* 0x000000e013137812 */ /* 0x000fc400078ef81c */
[----:B------:R-:W-:Y:S01]  /*9880*/  LEA R12, R5, R8, 0x3 ;  /* 0x00000008050c7211 */ /* 0x000fe200078e18ff */
[----:B------:R-:W-:Y:S01]  /*9890*/  IMAD R21, R14, 0x210, RZ ;  /* 0x000002100e157824 */ /* 0x000fe200078e02ff */
[----:B------:R-:W-:Y:S01]  /*98a0*/  IADD3 R22, P0, P1, R9, c[0x0][0x168], R6 ;  /* 0x00005a0009167a10 */ /* 0x000fe2000791e006 */
[----:B------:R-:W-:Y:S01]  /*98b0*/  IMAD.HI R14, R20, 0x2, RZ ;  /* 0x00000002140e7827 */ /* 0x000fe200078e02ff */
[----:B------:R-:W-:Y:S02]  /*98c0*/  LEA R16, R5, R12, 0x3 ;  /* 0x0000000c05107211 */ /* 0x000fe400078e18ff */
[C---:B------:R-:W-:Y:S01]  /*98d0*/  SHF.L.U32 R6, R0.reuse, 0x1, RZ ;  /* 0x0000000100067819 */ /* 0x040fe200000006ff */
[----:B------:R-:W-:Y:S01]  /*98e0*/  IMAD.HI R0, R0, 0x2, RZ ;  /* 0x0000000200007827 */ /* 0x000fe200078e02ff */
[----:B------:R-:W-:Y:S02]  /*98f0*/  IADD3.X R23, R3, c[0x0][0x16c], R2, P0, P1 ;  /* 0x00005b0003177a10 */ /* 0x000fe400007e2402 */
[----:B------:R-:W-:-:S02]  /*9900*/  LEA R2, R5, R16, 0x3 ;  /* 0x0000001005027211 */ /* 0x000fc400078e18ff */
[----:B------:R-:W-:Y:S01]  /*9910*/  IADD3 R6, P0, P1, R11, c[0x0][0x170], R6 ;  /* 0x00005c000b067a10 */ /* 0x000fe2000791e006 */
[----:B------:R-:W-:Y:S01]  /*9920*/  STL.64 [R1+0x6b0], R22 ;  /* 0x0006b01601007387 */ /* 0x000fe20000100a00 */
[----:B------:R-:W-:Y:S02]  /*9930*/  LEA R9, R5, R2, 0x3 ;  /* 0x0000000205097211 */ /* 0x000fe400078e18ff */
[----:B------:R-:W-:Y:S01]  /*9940*/  LOP3.LUT R4, R4, 0x1000, RZ, 0xc0, !PT ;  /* 0x0000100004047812 */ /* 0x000fe200078ec0ff */
[----:B------:R0:W-:Y:S01]  /*9950*/  STL.64 [R1+0x990], R22 ;  /* 0x0009901601007387 */ /* 0x0001e20000100a00 */
[----:B------:R-:W-:Y:S01]  /*9960*/  LOP3.LUT R19, R21, R19, RZ, 0x3c, !PT ;  /* 0x0000001315137212 */ /* 0x000fe200078e3cff */
[----:B------:R-:W-:Y:S01]  /*9970*/  IMAD R15, R5, 0x8, R9 ;  /* 0x00000008050f7824 */ /* 0x000fe200078e0209 */
[----:B------:R-:W-:Y:S02]  /*9980*/  IADD3.X R0, R14, c[0x0][0x174], R0, P0, P1 ;  /* 0x00005d000e007a10 */ /* 0x000fe400007e2400 */
[----:B------:R-:W-:-:S02]  /*9990*/  IADD3 R19, R4, R19, RZ ;  /* 0x0000001304137210 */ /* 0x000fc40007ffe0ff */
[----:B------:R-:W-:Y:S02]  /*99a0*/  LEA R3, R5, R15, 0x3 ;  /* 0x0000000f05037211 */ /* 0x000fe400078e18ff */
[-C--:B------:R-:W-:Y:S01]  /*99b0*/  LEA R26, P1, R7, R6.reuse, 0x1 ;  /* 0x00000006071a7211 */ /* 0x080fe200078208ff */
[----:B------:R-:W-:Y:S01]  /*99c0*/  STL [R1+0x400], R19 ;  /* 0x0004001301007387 */ /* 0x000fe20000100800 */
[C---:B0-----:R-:W-:Y:S01]  /*99d0*/  LEA R22, P0, R10.reuse, R6, 0x1 ;  /* 0x000000060a167211 */ /* 0x041fe200078008ff */
[----:B------:R-:W-:Y:S01]  /*99e0*/  IMAD R11, R5, 0x8, R3 ;  /* 0x00000008050b7824 */ /* 0x000fe200078e0203 */
[-C--:B------:R-:W-:Y:S02]  /*99f0*/  LEA.HI.X.SX32 R27, R7, R0.reuse, 0x1, P1 ;  /* 0x00000000071b7211 */ /* 0x080fe400008f0eff */
[----:B------:R-:W-:Y:S02]  /*9a00*/  LEA.HI.X.SX32 R23, R10, R0, 0x1, P0 ;  /* 0x000000000a177211 */ /* 0x000fe400000f0eff */
[----:B------:R-:W-:-:S02]  /*9a10*/  LEA R24, P0, R13, R6, 0x1 ;  /* 0x000000060d187211 */ /* 0x000fc400078008ff */
[----:B------:R-:W-:Y:S01]  /*9a20*/  LEA R14, R5, R11, 0x3 ;  /* 0x0000000b050e7211 */ /* 0x000fe200078e18ff */
[----:B------:R0:W-:Y:S01]  /*9a30*/  STL.64 [R1+0x918], R22 ;  /* 0x0009181601007387 */ /* 0x0001e20000100a00 */
[----:B------:R-:W-:Y:S02]  /*9a40*/  LEA.HI.X.SX32 R25, R13, R0, 0x1, P0 ;  /* 0x000000000d197211 */ /* 0x000fe400000f0eff */
[C---:B------:R-:W-:Y:S01]  /*9a50*/  LEA R4, R5.reuse, R14, 0x3 ;  /* 0x0000000e05047211 */ /* 0x040fe200078e18ff */
[----:B------:R1:W-:Y:S04]  /*9a60*/  STL.64 [R1+0x910], R26 ;  /* 0x0009101a01007387 */ /* 0x0003e80000100a00 */
[----:B------:R-:W-:Y:S01]  /*9a70*/  IMAD R10, R5, 0x8, R4 ;  /* 0x00000008050a7824 */ /* 0x000fe200078e0204 */
[----:B0-----:R-:W-:-:S04]  /*9a80*/  LEA R22, P2, R17, R6, 0x1 ;  /* 0x0000000611167211 */ /* 0x001fc800078408ff */
[----:B------:R-:W-:Y:S02]  /*9a90*/  LEA R13, R5, R10, 0x3 ;  /* 0x0000000a050d7211 */ /* 0x000fe400078e18ff */
[----:B------:R-:W-:Y:S02]  /*9aa0*/  LEA.HI.X.SX32 R23, R17, R0, 0x1, P2 ;  /* 0x0000000011177211 */ /* 0x000fe400010f0eff */
[C---:B-1----:R-:W-:Y:S02]  /*9ab0*/  LEA R26, P1, R12.reuse, R6, 0x1 ;  /* 0x000000060c1a7211 */ /* 0x042fe400078208ff */
[----:B------:R-:W-:Y:S01]  /*9ac0*/  LEA R7, R5, R13, 0x3 ;  /* 0x0000000d05077211 */ /* 0x000fe200078e18ff */
[----:B------:R0:W-:Y:S04]  /*9ad0*/  STL.64 [R1+0x900], R22 ;  /* 0x0009001601007387 */ /* 0x0001e80000100a00 */
[----:B------:R1:W-:Y:S01]  /*9ae0*/  STL.64 [R1+0x908], R24 ;  /* 0x0009081801007387 */ /* 0x0003e20000100a00 */
[----:B------:R-:W-:-:S02]  /*9af0*/  LEA.HI.X.SX32 R27, R12, R0, 0x1, P1 ;  /* 0x000000000c1b7211 */ /* 0x000fc400008f0eff */
[-C--:B0-----:R-:W-:Y:S02]  /*9b00*/  LEA R22, P0, R8, R6.reuse, 0x1 ;  /* 0x0000000608167211 */ /* 0x081fe400078008ff */
[----:B-1----:R-:W-:Y:S02]  /*9b10*/  LEA R24, P2, R16, R6, 0x1 ;  /* 0x0000000610187211 */ /* 0x002fe400078408ff */
[-C--:B------:R-:W-:Y:S02]  /*9b20*/  LEA.HI.X.SX32 R23, R8, R0.reuse, 0x1, P0 ;  /* 0x0000000008177211 */ /* 0x080fe400000f0eff */
[----:B------:R-:W-:-:S03]  /*9b30*/  LEA.HI.X.SX32 R25, R16, R0, 0x1, P2 ;  /* 0x0000000010197211 */ /* 0x000fc600010f0eff */
[----:B------:R0:W-:Y:S01]  /*9b40*/  STL.64 [R1+0x8f8], R22 ;  /* 0x0008f81601007387 */ /* 0x0001e20000100a00 */
[----:B------:R-:W-:-:S04]  /*9b50*/  LEA R16, P0, R2, R6, 0x1 ;  /* 0x0000000602107211 */ /* 0x000fc800078008ff */
[----:B------:R-:W-:Y:S01]  /*9b60*/  LEA.HI.X.SX32 R17, R2, R0, 0x1, P0 ;  /* 0x0000000002117211 */ /* 0x000fe200000f0eff */
[----:B0-----:R-:W2:Y:S01]  /*9b70*/  LDL.LU.64 R22, [R1+0x990] ;  /* 0x0009900001167983 */ /* 0x001ea20000300a00 */
[----:B------:R-:W-:-:S03]  /*9b80*/  LEA R8, R5, R7, 0x3 ;  /* 0x0000000705087211 */ /* 0x000fc600078e18ff */
[----:B------:R0:W-:Y:S02]  /*9b90*/  STL.64 [R1+0x8f0], R26 ;  /* 0x0008f01a01007387 */ /* 0x0001e40000100a00 */
[C---:B------:R-:W-:Y:S02]  /*9ba0*/  IMAD R12, R5.reuse, 0x8, R8 ;  /* 0x00000008050c7824 */ /* 0x040fe400078e0208 */
[----:B------:R1:W-:Y:S03]  /*9bb0*/  STL.64 [R1+0x8e8], R24 ;  /* 0x0008e81801007387 */ /* 0x0003e60000100a00 */
[----:B------:R-:W-:Y:S01]  /*9bc0*/  LEA R2, R5, R12, 0x3 ;  /* 0x0000000c05027211 */ /* 0x000fe200078e18ff */
[----:B------:R3:W-:Y:S01]  /*9bd0*/  STL.64 [R1+0x8e0], R16 ;  /* 0x0008e01001007387 */ /* 0x0007e20000100a00 */
[-C--:B0-----:R-:W-:Y:S02]  /*9be0*/  LEA R26, P1, R9, R6.reuse, 0x1 ;  /* 0x00000006091a7211 */ /* 0x081fe400078208ff */
[----:B-1----:R-:W-:-:S02]  /*9bf0*/  LEA R24, P2, R15, R6, 0x1 ;  /* 0x000000060f187211 */ /* 0x002fc400078408ff */
[-C--:B------:R-:W-:Y:S02]  /*9c00*/  LEA.HI.X.SX32 R27, R9, R0.reuse, 0x1, P1 ;  /* 0x00000000091b7211 */ /* 0x080fe400008f0eff */
[----:B------:R-:W-:Y:S02]  /*9c10*/  LEA.HI.X.SX32 R25, R15, R0, 0x1, P2 ;  /* 0x000000000f197211 */ /* 0x000fe400010f0eff */
[C---:B---3--:R-:W-:Y:S02]  /*9c20*/  LEA R16, P2, R14.reuse, R6, 0x1 ;  /* 0x000000060e107211 */ /* 0x048fe400078408ff */
        /* <DEDUP_REMOVED lines=9> */
[C---:B------:R-:W-:Y:S02]  /*9cc0*/  LEA R14, P0, R4.reuse, R6, 0x1 ;  /* 0x00000006040e7211 */ /* 0x040fe400078008ff */
[C---:B------:R-:W-:Y:S02]  /*9cd0*/  LEA R11, R5.reuse, R9, 0x3 ;  /* 0x00000009050b7211 */ /* 0x040fe400078e18ff */
[----:B------:R-:W-:Y:S01]  /*9ce0*/  LEA.HI.X.SX32 R15, R4, R0, 0x1, P0 ;  /* 0x00000000040f7211 */ /* 0x000fe200000f0eff */
[----:B0-----:R-:W3:Y:S02]  /*9cf0*/  LDL.LU R25, [R1+0x988] ;  /* 0x0009880001197983 */ /* 0x001ee40000300800 */
[C---:B------:R-:W-:Y:S01]  /*9d00*/  IMAD R3, R5.reuse, 0x8, R11 ;  /* 0x0000000805037824 */ /* 0x040fe200078e020b */
[----:B------:R-:W-:Y:S01]  /*9d10*/  UMOV UR4, URZ ;  /* 0x0000003f00047c82 */ /* 0x000fe20008000000 */
[----:B------:R0:W-:Y:S03]  /*9d20*/  STL.64 [R1+0x8c0], R26 ;  /* 0x0008c01a01007387 */ /* 0x0001e60000100a00 */
[----:B------:R-:W-:Y:S01]  /*9d30*/  LEA R4, R5, R3, 0x3 ;  /* 0x0000000305047211 */ /* 0x000fe200078e18ff */
[----:B------:R1:W-:Y:S04]  /*9d40*/  STL.64 [R1+0x8b8], R16 ;  /* 0x0008b81001007387 */ /* 0x0003e80000100a00 */
[----:B------:R4:W-:Y:S01]  /*9d50*/  STL.64 [R1+0x8b0], R14 ;  /* 0x0008b00e01007387 */ /* 0x0009e20000100a00 */
[----:B0-----:R-:W-:-:S02]  /*9d60*/  LEA R26, P1, R10, R6, 0x1 ;  /* 0x000000060a1a7211 */ /* 0x001fc400078208ff */
[C---:B-1----:R-:W-:Y:S02]  /*9d70*/  LEA R16, P2, R13.reuse, R6, 0x1 ;  /* 0x000000060d107211 */ /* 0x042fe400078408ff */
[-C--:B------:R-:W-:Y:S02]  /*9d80*/  LEA.HI.X.SX32 R27, R10, R0.reuse, 0x1, P1 ;  /* 0x000000000a1b7211 */ /* 0x080fe400008f0eff */
[----:B------:R-:W-:Y:S02]  /*9d90*/  LEA.HI.X.SX32 R17, R13, R0, 0x1, P2 ;  /* 0x000000000d117211 */ /* 0x000fe400010f0eff */
[C---:B----4-:R-:W-:Y:S01]  /*9da0*/  LEA R14, P2, R12.reuse, R6, 0x1 ;  /* 0x000000060c0e7211 */ /* 0x050fe200078408ff */
[----:B------:R0:W-:Y:S01]  /*9db0*/  STL.64 [R1+0x8a8], R26 ;  /* 0x0008a81a01007387 */ /* 0x0001e20000100a00 */
[----:B------:R-:W-:Y:S02]  /*9dc0*/  LEA R10, R5, R4, 0x3 ;  /* 0x00000004050a7211 */ /* 0x000fe400078e18ff */
[----:B------:R-:W-:Y:S01]  /*9dd0*/  LEA.HI.X.SX32 R15, R12, R0, 0x1, P2 ;  /* 0x000000000c0f7211 */ /* 0x000fe200010f0eff */
[----:B------:R1:W-:Y:S01]  /*9de0*/  STL.64 [R1+0x8a0], R16 ;  /* 0x0008a01001007387 */ /* 0x0003e20000100a00 */
[----:B0-----:R-:W-:-:S02]  /*9df0*/  LEA R26, P0, R7, R6, 0x1 ;  /* 0x00000006071a7211 */ /* 0x001fc400078008ff */
[C---:B-1----:R-:W-:Y:S02]  /*9e00*/  LEA R16, P1, R8.reuse, R6, 0x1 ;  /* 0x0000000608107211 */ /* 0x042fe400078208ff */
[-C--:B------:R-:W-:Y:S02]  /*9e10*/  LEA.HI.X.SX32 R27, R7, R0.reuse, 0x1, P0 ;  /* 0x00000000071b7211 */ /* 0x080fe400000f0eff */
[----:B------:R-:W-:Y:S02]  /*9e20*/  LEA.HI.X.SX32 R17, R8, R0, 0x1, P1 ;  /* 0x0000000008117211 */ /* 0x000fe400008f0eff */
[C---:B------:R-:W-:Y:S01]  /*9e30*/  LEA R7, R5.reuse, R10, 0x3 ;  /* 0x0000000a05077211 */ /* 0x040fe200078e18ff */
[----:B------:R0:W-:Y:S04]  /*9e40*/  STL.64 [R1+0x898], R26 ;  /* 0x0008981a01007387 */ /* 0x0001e80000100a00 */
[----:B------:R1:W-:Y:S01]  /*9e50*/  STL.64 [R1+0x890], R16 ;  /* 0x0008901001007387 */ /* 0x0003e20000100a00 */
[----:B------:R-:W-:-:S03]  /*9e60*/  IMAD R8, R5, 0x8, R7 ;  /* 0x0000000805087824 */ /* 0x000fc600078e0207 */
[----:B------:R4:W-:Y:S01]  /*9e70*/  STL.64 [R1+0x888], R14 ;  /* 0x0008880e01007387 */ /* 0x0009e20000100a00 */
[CC--:B0-----:R-:W-:Y:S02]  /*9e80*/  LEA R26, P0, R2.reuse, R6.reuse, 0x1 ;  /* 0x00000006021a7211 */ /* 0x0c1fe400078008ff */
[----:B-1----:R-:W-:Y:S02]  /*9e90*/  LEA R16, P1, R9, R6, 0x1 ;  /* 0x0000000609107211 */ /* 0x002fe400078208ff */
[----:B------:R-:W-:Y:S02]  /*9ea0*/  LEA.HI.X.SX32 R27, R2, R0, 0x1, P0 ;  /* 0x00000000021b7211 */ /* 0x000fe400000f0eff */
[----:B----4-:R-:W-:Y:S02]  /*9eb0*/  LEA R14, P2, R11, R6, 0x1 ;  /* 0x000000060b0e7211 */ /* 0x010fe400078408ff */
[-C--:B------:R-:W-:Y:S01]  /*9ec0*/  LEA.HI.X.SX32 R17, R9, R0.reuse, 0x1, P1 ;  /* 0x0000000009117211 */ /* 0x080fe200008f0eff */
[----:B------:R-:W-:Y:S01]  /*9ed0*/  STL.64 [R1+0x880], R26 ;  /* 0x0008801a01007387 */ /* 0x000fe20000100a00 */
[----:B------:R-:W-:-:S02]  /*9ee0*/  LEA.HI.X.SX32 R15, R11, R0, 0x1, P2 ;  /* 0x000000000b0f7211 */ /* 0x000fc400010f0eff */
[C---:B------:R-:W-:Y:S01]  /*9ef0*/  LEA R9, R5.reuse, R8, 0x3 ;  /* 0x0000000805097211 */ /* 0x040fe200078e18ff */
[----:B------:R0:W-:Y:S01]  /*9f00*/  STL.64 [R1+0x878], R16 ;  /* 0x0008781001007387 */ /* 0x0001e20000100a00 */
[C---:B------:R-:W-:Y:S02]  /*9f10*/  LEA R12, P2, R10.reuse, R6, 0x1 ;  /* 0x000000060a0c7211 */ /* 0x040fe400078408ff */
[----:B------:R-:W-:Y:S01]  /*9f20*/  LEA R2, R5, R9, 0x3 ;  /* 0x0000000905027211 */ /* 0x000fe200078e18ff */
[----:B------:R1:W-:Y:S01]  /*9f30*/  STL.64 [R1+0x870], R14 ;  /* 0x0008700e01007387 */ /* 0x0003e20000100a00 */
[----:B------:R-:W-:Y:S02]  /*9f40*/  LEA.HI.X.SX32 R13, R10, R0, 0x1, P2 ;  /* 0x000000000a0d7211 */ /* 0x000fe400010f0eff */
[-C--:B0-----:R-:W-:Y:S02]  /*9f50*/  LEA R16, P0, R3, R6.reuse, 0x1 ;  /* 0x0000000603107211 */ /* 0x081fe400078008ff */
[----:B-1----:R-:W-:-:S02]  /*9f60*/  LEA R14, P1, R4, R6, 0x1 ;  /* 0x00000006040e7211 */ /* 0x002fc400078208ff */
[-C--:B------:R-:W-:Y:S02]  /*9f70*/  LEA.HI.X.SX32 R17, R3, R0.reuse, 0x1, P0 ;  /* 0x0000000003117211 */ /* 0x080fe400000f0eff */
[----:B------:R-:W-:Y:S02]  /*9f80*/  LEA.HI.X.SX32 R15, R4, R0, 0x1, P1 ;  /* 0x00000000040f7211 */ /* 0x000fe400008f0eff */
[C---:B------:R-:W-:Y:S01]  /*9f90*/  LEA R3, R5.reuse, R2, 0x3 ;  /* 0x0000000205037211 */ /* 0x040fe200078e18ff */
[----:B------:R0:W-:Y:S04]  /*9fa0*/  STL.64 [R1+0x868], R16 ;  /* 0x0008681001007387 */ /* 0x0001e80000100a00 */
[----:B------:R1:W-:Y:S01]  /*9fb0*/  STL.64 [R1+0x768], R14 ;  /* 0x0007680e01007387 */ /* 0x0003e20000100a00 */
[----:B------:R-:W-:-:S03]  /*9fc0*/  IMAD R4, R5, 0x8, R3 ;  /* 0x0000000805047824 */ /* 0x000fc600078e0203 */
[----:B------:R4:W-:Y:S02]  /*9fd0*/  STL.64 [R1+0x760], R12 ;  /* 0x0007600c01007387 */ /* 0x0009e40000100a00 */
[----:B------:R-:W-:Y:S02]  /*9fe0*/  LEA R5, R5, R4, 0x3 ;  /* 0x0000000405057211 */ /* 0x000fe400078e18ff */
[-C--:B0-----:R-:W-:Y:S02]  /*9ff0*/  LEA R16, P0, R7, R6.reuse, 0x1 ;  /* 0x0000000607107211 */ /* 0x081fe400078008ff */
[-C--:B------:R-:W-:Y:S02]  /*a000*/  LEA R10, P3, R5, R6.reuse, 0x1 ;  /* 0x00000006050a7211 */ /* 0x080fe400078608ff */
[----:B-1----:R-:W-:Y:S02]  /*a010*/  LEA R14, P1, R8, R6, 0x1 ;  /* 0x00000006080e7211 */ /* 0x002fe400078208ff */
[----:B------:R-:W-:-:S02]  /*a020*/  LEA.HI.X.SX32 R17, R7, R0, 0x1, P0 ;  /* 0x0000000007117211 */ /* 0x000fc400000f0eff */
[C---:B----4-:R-:W-:Y:S02]  /*a030*/  LEA R12, P2, R9.reuse, R6, 0x1 ;  /* 0x00000006090c7211 */ /* 0x050fe400078408ff */
[-C--:B------:R-:W-:Y:S01]  /*a040*/  LEA.HI.X.SX32 R15, R8, R0.reuse, 0x1, P1 ;  /* 0x00000000080f7211 */ /* 0x080fe200008f0eff */
[----:B------:R0:W-:Y:S01]  /*a050*/  STL.64 [R1+0x758], R16 ;  /* 0x0007581001007387 */ /* 0x0001e20000100a00 */
[-C--:B------:R-:W-:Y:S02]  /*a060*/  LEA.HI.X.SX32 R13, R9, R0.reuse, 0x1, P2 ;  /* 0x00000000090d7211 */ /* 0x080fe400010f0eff */
[----:B------:R-:W-:Y:S01]  /*a070*/  LEA.HI.X.SX32 R11, R5, R0, 0x1, P3 ;  /* 0x00000000050b7211 */ /* 0x000fe200018f0eff */
[----:B------:R1:W-:Y:S01]  /*a080*/  STL.64 [R1+0x750], R14 ;  /* 0x0007500e01007387 */ /* 0x0003e20000100a00 */
[----:B------:R-:W-:-:S03]  /*a090*/  MOV R5, 0x3f800000 ;  /* 0x3f80000000057802 */ /* 0x000fc60000000f00 */
[----:B------:R4:W-:Y:S01]  /*a0a0*/  STL.64 [R1+0x748], R12 ;  /* 0x0007480c01007387 */ /* 0x0009e20000100a00 */
[CC--:B0-----:R-:W-:Y:S02]  /*a0b0*/  LEA R16, P0, R2.reuse, R6.reuse, 0x1 ;  /* 0x0000000602107211 */ /* 0x0c1fe400078008ff */
[C---:B-1----:R-:W-:Y:S02]  /*a0c0*/  LEA R14, P1, R3.reuse, R6, 0x1 ;  /* 0x00000006030e7211 */ /* 0x042fe400078208ff */
[----:B------:R-:W-:Y:S02]  /*a0d0*/  LEA.HI.X.SX32 R17, R2, R0, 0x1, P0 ;  /* 0x0000000002117211 */ /* 0x000fe400000f0eff */
[C---:B----4-:R-:W-:Y:S02]  /*a0e0*/  LEA R12, P2, R4.reuse, R6, 0x1 ;  /* 0x00000006040c7211 */ /* 0x050fe400078408ff */
[-C--:B------:R-:W-:Y:S01]  /*a0f0*/  LEA.HI.X.SX32 R15, R3, R0.reuse, 0x1, P1 ;  /* 0x00000000030f7211 */ /* 0x080fe200008f0eff */
[----:B------:R-:W-:Y:S01]  /*a100*/  STL.64 [R1+0x740], R16 ;  /* 0x0007401001007387 */ /* 0x000fe20000100a00 */
[----:B------:R-:W-:Y:S01]  /*a110*/  LEA.HI.X.SX32 R13, R4, R0, 0x1, P2 ;  /* 0x00000000040d7211 */ /* 0x000fe200010f0eff */
[----:B------:R-:W-:Y:S01]  /*a120*/  IMAD.MOV.U32 R3, RZ, RZ, 0x3f800000 ;  /* 0x3f800000ff037424 */ /* 0x000fe200078e00ff */
[----:B------:R-:W-:Y:S01]  /*a130*/  MOV R4, 0xff800000 ;  /* 0xff80000000047802 */ /* 0x000fe20000000f00 */
[----:B------:R0:W-:Y:S01]  /*a140*/  STL.64 [R1+0x738], R14 ;  /* 0x0007380e01007387 */ /* 0x0001e20000100a00 */
[----:B------:R-:W-:-:S02]  /*a150*/  MOV R0, c[0x0][0x1a4] ;  /* 0x0000690000007a02 */ /* 0x000fc40000000f00 */
[----:B------:R-:W-:Y:S01]  /*a160*/  SHF.R.U32.HI R2, RZ, 0x2, R28 ;  /* 0x00000002ff027819 */ /* 0x000fe2000001161c */
[----:B------:R-:W-:Y:S02]  /*a170*/  STL.64 [R1+0x730], R12 ;  /* 0x0007300c01007387 */ /* 0x000fe40000100a00 */
[C---:B------:R-:W-:Y:S01]  /*a180*/  IMAD R6, R0.reuse, 0x6, RZ ;  /* 0x0000000600067824 */ /* 0x040fe200078e02ff */
[----:B------:R-:W-:Y:S01]  /*a190*/  LOP3.LUT R2, R29, 0x30, R2, 0x78, !PT ;  /* 0x000000301d027812 */ /* 0x000fe200078e7802 */
[----:B------:R1:W-:Y:S01]  /*a1a0*/  STL.64 [R1+0x728], R10 ;  /* 0x0007280a01007387 */ /* 0x0003e20000100a00 */
[C---:B------:R-:W-:Y:S02]  /*a1b0*/  IMAD R7, R0.reuse, 0xc, RZ ;  /* 0x0000000c00077824 */ /* 0x040fe400078e02ff */
[C---:B------:R-:W-:Y:S01]  /*a1c0*/  IMAD R8, R0.reuse, 0x18, RZ ;  /* 0x0000001800087824 */ /* 0x040fe200078e02ff */
[----:B------:R4:W-:Y:S01]  /*a1d0*/  STL [R1+0xe4], R4 ;  /* 0x0000e40401007387 */ /* 0x0009e20000100800 */
[----:B------:R-:W-:-:S02]  /*a1e0*/  IMAD R9, R0, 0x1a, RZ ;  /* 0x0000001a00097824 */ /* 0x000fc400078e02ff */
[C---:B------:R-:W-:Y:S01]  /*a1f0*/  IMAD R28, R0.reuse, 0x5, RZ ;  /* 0x00000005001c7824 */ /* 0x040fe200078e02ff */
[----:B------:R-:W-:Y:S01]  /*a200*/  STL [R1+0x3f4], RZ ;  /* 0x0003f4ff01007387 */ /* 0x000fe20000100800 */
[C---:B------:R-:W-:Y:S02]  /*a210*/  IMAD R29, R0.reuse, 0x34, RZ ;  /* 0x00000034001d7824 */ /* 0x040fe400078e02ff */
[C---:B0-----:R-:W-:Y:S01]  /*a220*/  IMAD R14, R0.reuse, 0x22, RZ ;  /* 0x00000022000e7824 */ /* 0x041fe200078e02ff */
[----:B------:R-:W-:Y:S01]  /*a230*/  STL [R1+0x714], R3 ;  /* 0x0007140301007387 */ /* 0x000fe20000100800 */
[C---:B-1----:R-:W-:Y:S01]  /*a240*/  IMAD R10, R0.reuse, 0xe, RZ ;  /* 0x0000000e000a7824 */ /* 0x042fe200078e02ff */
[----:B----4-:R-:W-:Y:S01]  /*a250*/  MOV R4, 0x3f800000 ;  /* 0x3f80000000047802 */ /* 0x010fe20000000f00 */
[C---:B------:R-:W-:Y:S01]  /*a260*/  IMAD R11, R0.reuse, 0x1c, RZ ;  /* 0x0000001c000b7824 */ /* 0x040fe200078e02ff */
[----:B------:R-:W-:Y:S01]  /*a270*/  STL [R1+0x3f0], RZ ;  /* 0x0003f0ff01007387 */ /* 0x000fe20000100800 */
[----:B------:R-:W-:-:S02]  /*a280*/  IMAD R16, R0, 0x26, RZ ;  /* 0x0000002600107824 */ /* 0x000fc400078e02ff */
[C---:B------:R-:W-:Y:S01]  /*a290*/  IMAD R17, R0.reuse, 0x28, RZ ;  /* 0x0000002800117824 */ /* 0x040fe200078e02ff */
[----:B------:R0:W-:Y:S01]  /*a2a0*/  STL [R1+0x718], R5 ;  /* 0x0007180501007387 */ /* 0x0001e20000100800 */
[C---:B------:R-:W-:Y:S02]  /*a2b0*/  IMAD R15, R0.reuse, 0x24, RZ ;  /* 0x00000024000f7824 */ /* 0x040fe400078e02ff */
[C---:B------:R-:W-:Y:S01]  /*a2c0*/  IMAD R2, R0.reuse, 0x12, RZ ;  /* 0x0000001200027824 */ /* 0x040fe200078e02ff */
[----:B------:R1:W-:Y:S01]  /*a2d0*/  STL [R1+0x71c], R4 ;  /* 0x00071c0401007387 */ /* 0x0003e20000100800 */
[C---:B------:R-:W-:Y:S02]  /*a2e0*/  IMAD R19, R0.reuse, 0x2a, RZ ;  /* 0x0000002a00137824 */ /* 0x040fe400078e02ff */
[C---:B------:R-:W-:Y:S01]  /*a2f0*/  IMAD R24, R0.reuse, 0x9, RZ ;  /* 0x0000000900187824 */ /* 0x040fe200078e02ff */
[----:B------:R4:W-:Y:S01]  /*a300*/  STL [R1+0x720], R3 ;  /* 0x0007200301007387 */ /* 0x0009e20000100800 */
[C---:B------:R-:W-:Y:S01]  /*a310*/  IMAD R26, R0.reuse, 0x13, RZ ;  /* 0x00000013001a7824 */ /* 0x040fe200078e02ff */
[----:B0-----:R-:W-:Y:S01]  /*a320*/  MOV R5, 0xff800000 ;  /* 0xff80000000057802 */ /* 0x001fe20000000f00 */
[----:B------:R-:W-:-:S02]  /*a330*/  IMAD R27, R0, 0x32, RZ ;  /* 0x00000032001b7824 */ /* 0x000fc400078e02ff */
[----:B------:R-:W-:Y:S02]  /*a340*/  IMAD R20, R0, 0x2c, RZ ;  /* 0x0000002c00147824 */ /* 0x000fe400078e02ff */
[----:B-1----:R-:W-:Y:S01]  /*a350*/  IMAD.MOV.U32 R4, RZ, RZ, -0x800000 ;  /* 0xff800000ff047424 */ /* 0x002fe200078e00ff */
[----:B------:R0:W-:Y:S01]  /*a360*/  STL [R1+0xe8], R5 ;  /* 0x0000e80501007387 */ /* 0x0001e20000100800 */
[----:B----4-:R-:W-:-:S03]  /*a370*/  MOV R3, 0xff800000 ;  /* 0xff80000000037802 */ /* 0x010fc60000000f00 */
[----:B------:R1:W-:Y:S04]  /*a380*/  STL [R1+0xec], R4 ;  /* 0x0000ec0401007387 */ /* 0x0003e80000100800 */
[----:B------:R-:W-:Y:S01]  /*a390*/  STL [R1+0x4b0], RZ ;  /* 0x0004b0ff01007387 */ /* 0x000fe20000100800 */
[----:B0-----:R-:W-:-:S03]  /*a3a0*/  IMAD R5, R0, 0x16, RZ ;  /* 0x0000001600057824 */ /* 0x001fc600078e02ff */
[----:B------:R0:W-:Y:S01]  /*a3b0*/  STL [R1+0xf0], R3 ;  /* 0x0000f00301007387 */ /* 0x0001e20000100800 */
[----:B-1----:R-:W-:-:S03]  /*a3c0*/  IMAD R4, R0, 0x14, RZ ;  /* 0x0000001400047824 */ /* 0x002fc600078e02ff */
[----:B------:R-:W-:Y:S04]  /*a3d0*/  STL [R1+0x4b4], RZ ;  /* 0x0004b4ff01007387 */ /* 0x000fe80000100800 */
[----:B------:R-:W-:Y:S01]  /*a3e0*/  STL [R1+0x4b8], RZ ;  /* 0x0004b8ff01007387 */ /* 0x000fe20000100800 */
[----:B0-----:R-:W-:-:S03]  /*a3f0*/  IMAD R3, R0, 0xa, RZ ;  /* 0x0000000a00037824 */ /* 0x001fc600078e02ff */
[----:B------:R-:W-:Y:S04]  /*a400*/  STL [R1+0x4bc], RZ ;  /* 0x0004bcff01007387 */ /* 0x000fe80000100800 */
[----:B------:R-:W-:Y:S04]  /*a410*/  STL [R1+0x4a0], RZ ;  /* 0x0004a0ff01007387 */ /* 0x000fe80000100800 */
[----:B------:R-:W-:Y:S04]  /*a420*/  STL [R1+0x4a4], RZ ;  /* 0x0004a4ff01007387 */ /* 0x000fe80000100800 */
[----:B------:R-:W-:Y:S04]  /*a430*/  STL [R1+0x4a8], RZ ;  /* 0x0004a8ff01007387 */ /* 0x000fe80000100800 */
[----:B------:R-:W-:Y:S01]  /*a440*/  STL [R1+0x4ac], RZ ;  /* 0x0004acff01007387 */ /* 0x000fe20000100800 */
[----:B--2---:R-:W-:Y:S01]  /*a450*/  MOV R12, R22 ;  /* 0x00000016000c7202 */ /* 0x004fe20000000f00 */
[----:B------:R-:W-:-:S02]  /*a460*/  IMAD R22, R0, 0x2e, RZ ;  /* 0x0000002e00167824 */ /* 0x000fc400078e02ff */
[----:B------:R-:W-:Y:S01]  /*a470*/  STL [R1+0x490], RZ ;  /* 0x000490ff01007387 */ /* 0x000fe20000100800 */
[----:B------:R-:W-:Y:S01]  /*a480*/  MOV R13, R23 ;  /* 0x00000017000d7202 */ /* 0x000fe20000000f00 */
[----:B------:R-:W-:Y:S02]  /*a490*/  IMAD R23, R0, 0x11, RZ ;  /* 0x0000001100177824 */ /* 0x000fe400078e02ff */
        /* <DEDUP_REMOVED lines=223> */
[----:B------:R3:W-:Y:S04]  /*b290*/  STL.64 [R1+0x960], R6 ;  /* 0x0009600601007387 */ /* 0x0007e80000100a00 */
[----:B------:R0:W-:Y:S04]  /*b2a0*/  STL [R1+0x978], R7 ;  /* 0x0009780701007387 */ /* 0x0001e80000100800 */
[----:B------:R-:W-:Y:S04]  /*b2b0*/  STL.64 [R1+0x958], R8 ;  /* 0x0009580801007387 */ /* 0x000fe80000100a00 */
[----:B------:R1:W-:Y:S01]  /*b2c0*/  STL.64 [R1+0x980], R28 ;  /* 0x0009801c01007387 */ /* 0x0003e20000100a00 */
[----:B---3--:R-:W-:-:S02]  /*b2d0*/  IMAD.MOV.U32 R6, RZ, RZ, R25 ;  /* 0x000000ffff067224 */ /* 0x008fc400078e0019 */
[C---:B------:R-:W-:Y:S01]  /*b2e0*/  IMAD R25, R0.reuse, 0x30, RZ ;  /* 0x0000003000197824 */ /* 0x040fe200078e02ff */
[----:B0-----:R-:W0:Y:S04]  /*b2f0*/  S2R R7, SR_TID.X ;  /* 0x0000000000077919 */ /* 0x001e280000002100 */
[----:B------:R-:W-:Y:S01]  /*b300*/  STL.64 [R1+0x968], R10 ;  /* 0x0009680a01007387 */ /* 0x000fe20000100a00 */
[----:B-1----:R-:W-:Y:S01]  /*b310*/  MOV R28, R12 ;  /* 0x0000000c001c7202 */ /* 0x002fe20000000f00 */
[C---:B------:R-:W-:Y:S01]  /*b320*/  IMAD R12, R0.reuse, 0x1e, RZ ;  /* 0x0000001e000c7824 */ /* 0x040fe200078e02ff */
[----:B------:R-:W-:Y:S02]  /*b330*/  MOV R29, R13 ;  /* 0x0000000d001d7202 */ /* 0x000fe40000000f00 */
[----:B------:R-:W-:-:S05]  /*b340*/  SHF.L.U32 R13, R0, 0x1, RZ ;  /* 0x00000001000d7819 */ /* 0x000fca00000006ff */
[----:B------:R1:W-:Y:S04]  /*b350*/  STL.64 [R1+0x970], R12 ;  /* 0x0009700c01007387 */ /* 0x0003e80000100a00 */
[----:B------:R2:W-:Y:S01]  /*b360*/  STL [R1+0x97c], R13 ;  /* 0x00097c0d01007387 */ /* 0x0005e20000100800 */
[----:B0-----:R-:W-:-:S04]  /*b370*/  SHF.L.U32 R7, R7, 0x1, RZ ;  /* 0x0000000107077819 */ /* 0x001fc800000006ff */
[--C-:B------:R-:W-:Y:S01]  /*b380*/  LOP3.LUT R21, R21, 0x30, R7.reuse, 0x78, !PT ;  /* 0x0000003015157812 */ /* 0x100fe200078e7807 */
[----:B-1----:R-:W-:Y:S01]  /*b390*/  IMAD.MOV.U32 R12, RZ, RZ, R28 ;  /* 0x000000ffff0c7224 */ /* 0x002fe200078e001c */
[----:B------:R-:W-:Y:S02]  /*b3a0*/  LOP3.LUT R7, R18, 0x30, R7, 0x78, !PT ;  /* 0x0000003012077812 */ /* 0x000fe400078e7807 */
[----:B--2---:R-:W-:Y:S02]  /*b3b0*/  MOV R13, R29 ;  /* 0x0000001d000d7202 */ /* 0x004fe40000000f00 */
[-C--:B------:R-:W-:Y:S01]  /*b3c0*/  IADD3 R10, P5, R14, R12.reuse, RZ ;  /* 0x0000000c0e0a7210 */ /* 0x080fe20007fbe0ff */
[----:B------:R-:W-:Y:S01]  /*b3d0*/  STL [R1+0x3fc], R7 ;  /* 0x0003fc0701007387 */ /* 0x000fe20000100800 */
[-C--:B------:R-:W-:Y:S02]  /*b3e0*/  IADD3 R28, P0, R16, R12.reuse, RZ ;  /* 0x0000000c101c7210 */ /* 0x080fe40007f1e0ff */
[----:B------:R-:W-:Y:S01]  /*b3f0*/  MOV R16, R12 ;  /* 0x0000000c00107202 */ /* 0x000fe20000000f00 */
[----:B------:R0:W-:Y:S01]  /*b400*/  STL [R1+0x7e0], R10 ;  /* 0x0007e00a01007387 */ /* 0x0001e20000100800 */
[----:B------:R-:W-:Y:S01]  /*b410*/  IMAD.MOV.U32 R14, RZ, RZ, R10 ;  /* 0x000000ffff0e7224 */ /* 0x000fe200078e000a */
[----:B------:R-:W-:-:S02]  /*b420*/  MOV R18, R6 ;  /* 0x0000000600127202 */ /* 0x000fc40000000f00 */
[----:B------:R-:W-:Y:S02]  /*b430*/  IADD3 R6, P3, R15, R12, RZ ;  /* 0x0000000c0f067210 */ /* 0x000fe40007f7e0ff */
[----:B------:R-:W-:Y:S02]  /*b440*/  MOV R15, R11 ;  /* 0x0000000b000f7202 */ /* 0x000fe40000000f00 */
[----:B------:R-:W-:Y:S02]  /*b450*/  IADD3 R8, P4, R19, R16, RZ ;  /* 0x0000001013087210 */ /* 0x000fe40007f9e0ff */
[----:B0-----:R-:W-:Y:S02]  /*b460*/  IADD3 R10, P2, R17, R12, RZ ;  /* 0x0000000c110a7210 */ /* 0x001fe40007f5e0ff */
[----:B------:R-:W-:Y:S01]  /*b470*/  MOV R17, R13 ;  /* 0x0000000d00117202 */ /* 0x000fe20000000f00 */
[----:B------:R0:W-:Y:S01]  /*b480*/  STL [R1+0x7c0], R8 ;  /* 0x0007c00801007387 */ /* 0x0001e20000100800 */
[----:B------:R-:W-:-:S02]  /*b490*/  IADD3 R12, P1, R2, R16, RZ ;  /* 0x00000010020c7210 */ /* 0x000fc40007f3e0ff */
[-C--:B------:R-:W-:Y:S02]  /*b4a0*/  LEA.HI.X.SX32 R15, R23, R17.reuse, 0x1, P5 ;  /* 0x00000011170f7211 */ /* 0x080fe400028f0eff */
[-C--:B------:R-:W-:Y:S02]  /*b4b0*/  LEA.HI.X.SX32 R13, R24, R17.reuse, 0x1, P1 ;  /* 0x00000011180d7211 */ /* 0x080fe400008f0eff */
[-C--:B------:R-:W-:Y:S01]  /*b4c0*/  LEA.HI.X.SX32 R7, R2, R17.reuse, 0x1, P3 ;  /* 0x0000001102077211 */ /* 0x080fe200018f0eff */
[----:B------:R-:W-:Y:S01]  /*b4d0*/  STL [R1+0x7e4], R15 ;  /* 0x0007e40f01007387 */ /* 0x000fe20000100800 */
[-C--:B------:R-:W-:Y:S02]  /*b4e0*/  LEA.HI.X.SX32 R29, R26, R17.reuse, 0x1, P0 ;  /* 0x000000111a1d7211 */ /* 0x080fe400000f0eff */
[----:B------:R-:W-:Y:S02]  /*b4f0*/  IADD3 R14, P5, R22, R16, RZ ;  /* 0x00000010160e7210 */ /* 0x000fe40007fbe0ff */
[----:B------:R1:W2:Y:S01]  /*b500*/  LDL.64 R22, [R1+0x7c0] ;  /* 0x0007c00001167983 */ /* 0x0002a20000100a00 */
[----:B------:R-:W-:Y:S01]  /*b510*/  IMAD R9, R0, 0x15, RZ ;  /* 0x0000001500097824 */ /* 0x000fe200078e02ff */
[----:B------:R-:W-:-:S02]  /*b520*/  LEA.HI.X.SX32 R11, R4, R17, 0x1, P2 ;  /* 0x00000011040b7211 */ /* 0x000fc400010f0eff */
[----:B------:R-:W-:Y:S01]  /*b530*/  STL.64 [R1+0x820], R12 ;  /* 0x0008200c01007387 */ /* 0x000fe20000100a00 */
[----:B------:R-:W-:Y:S01]  /*b540*/  IMAD R19, R0, 0xb, RZ ;  /* 0x0000000b00137824 */ /* 0x000fe200078e02ff */
[-C--:B0-----:R-:W-:Y:S02]  /*b550*/  IADD3 R8, P6, R20, R16.reuse, RZ ;  /* 0x0000001014087210 */ /* 0x081fe40007fde0ff */
[----:B------:R-:W-:Y:S04]  /*b560*/  STL.64 [R1+0x7d8], R6 ;  /* 0x0007d80601007387 */ /* 0x000fe80000100a00 */
[----:B------:R0:W-:Y:S04]  /*b570*/  STL.64 [R1+0x7d0], R28 ;  /* 0x0007d01c01007387 */ /* 0x0001e80000100a00 */
[----:B0-----:R-:W3:Y:S01]  /*b580*/  LDL.LU.64 R28, [R1+0x980] ;  /* 0x00098000011c7983 */ /* 0x001ee20000300a00 */
[----:B------:R-:W-:-:S02]  /*b590*/  IADD3 R12, P1, R3, R16, RZ ;  /* 0x00000010030c7210 */ /* 0x000fc40007f3e0ff */
[----:B------:R-:W-:-:S04]  /*b5a0*/  IADD3 R6, P3, R4, R16, RZ ;  /* 0x0000001004067210 */ /* 0x000fc80007f7e0ff */
[-C--:B------:R-:W-:Y:S02]  /*b5b0*/  LEA.HI.X.SX32 R7, R3, R17.reuse, 0x1, P3 ;  /* 0x0000001103077211 */ /* 0x080fe400018f0eff */
[----:B---3--:R-:W-:-:S05]  /*b5c0*/  LEA.HI.X.SX32 R13, R28, R17, 0x1, P1 ;  /* 0x000000111c0d7211 */ /* 0x008fca00008f0eff */
[----:B------:R0:W-:Y:S04]  /*b5d0*/  STL.64 [R1+0x840], R12 ;  /* 0x0008400c01007387 */ /* 0x0001e80000100a00 */
[----:B0-----:R-:W3:Y:S04]  /*b5e0*/  LDL.LU R13, [R1+0x97c] ;  /* 0x00097c00010d7983 */ /* 0x001ee80000300800 */
[----:B------:R0:W-:Y:S04]  /*b5f0*/  STL.64 [R1+0x818], R6 ;  /* 0x0008180601007387 */ /* 0x0001e80000100a00 */
[----:B0-----:R-:W4:Y:S01]  /*b600*/  LDL.LU R7, [R1+0x978] ;  /* 0x0009780001077983 */ /* 0x001f220000300800 */
[----:B------:R-:W-:-:S02]  /*b610*/  IADD3 R12, P1, R27, R16, RZ ;  /* 0x000000101b0c7210 */ /* 0x000fc40007f3e0ff */
[-C--:B------:R-:W-:Y:S02]  /*b620*/  IADD3 R6, P3, R5, R16.reuse, RZ ;  /* 0x0000001005067210 */ /* 0x080fe40007f7e0ff */
[----:B------:R-:W-:Y:S01]  /*b630*/  IADD3 R26, P2, R29, R16, RZ ;  /* 0x000000101d1a7210 */ /* 0x000fe20007f5e0ff */
[----:B------:R0:W-:Y:S01]  /*b640*/  STL [R1+0x7a0], R12 ;  /* 0x0007a00c01007387 */ /* 0x0001e20000100800 */
[----:B------:R-:W-:Y:S01]  /*b650*/  IMAD.MOV.U32 R2, RZ, RZ, R12 ;  /* 0x000000ffff027224 */ /* 0x000fe200078e000c */
[-C--:B--2---:R-:W-:Y:S02]  /*b660*/  LEA.HI.X.SX32 R23, R9, R17.reuse, 0x1, P4 ;  /* 0x0000001109177211 */ /* 0x084fe400020f0eff */
[----:B------:R-:W-:Y:S02]  /*b670*/  MOV R28, R6 ;  /* 0x00000006001c7202 */ /* 0x000fe40000000f00 */
[----:B------:R-:W-:Y:S02]  /*b680*/  LEA.HI.X.SX32 R9, R5, R17, 0x1, P6 ;  /* 0x0000001105097211 */ /* 0x000fe400030f0eff */
[----:B---3--:R-:W-:-:S02]  /*b690*/  MOV R3, R13 ;  /* 0x0000000d00037202 */ /* 0x008fc40000000f00 */
[----:B0-----:R-:W2:Y:S04]  /*b6a0*/  LDL.LU.64 R12, [R1+0x970] ;  /* 0x00097000010c7983 */ /* 0x001ea80000300a00 */
[----:B------:R0:W-:Y:S01]  /*b6b0*/  STL.64 [R1+0x7c8], R10 ;  /* 0x0007c80a01007387 */ /* 0x0001e20000100a00 */
[----:B----4-:R-:W-:-:S03]  /*b6c0*/  MOV R29, R7 ;  /* 0x00000007001d7202 */ /* 0x010fc60000000f00 */
[----:B0-----:R-:W3:Y:S01]  /*b6d0*/  LDL.LU.64 R10, [R1+0x968] ;  /* 0x00096800010a7983 */ /* 0x001ee20000300a00 */
[----:B------:R-:W-:-:S03]  /*b6e0*/  LEA.HI.X.SX32 R29, R19, R17, 0x1, P3 ;  /* 0x00000011131d7211 */ /* 0x000fc600018f0eff */
[----:B------:R0:W-:Y:S04]  /*b6f0*/  STL [R1+0x810], R6 ;  /* 0x0008100601007387 */ /* 0x0001e80000100800 */
[----:B0-----:R-:W4:Y:S04]  /*b700*/  LDL.LU.64 R6, [R1+0x960] ;  /* 0x0009600001067983 */ /* 0x001f280000300a00 */
[----:B------:R-:W-:Y:S04]  /*b710*/  STL [R1+0x7c4], R23 ;  /* 0x0007c41701007387 */ /* 0x000fe80000100800 */
[----:B------:R-:W-:Y:S04]  /*b720*/  STL [R1+0x798], R26 ;  /* 0x0007981a01007387 */ /* 0x000fe80000100800 */
[----:B------:R-:W-:Y:S04]  /*b730*/  STL [R1+0x814], R29 ;  /* 0x0008141d01007387 */ /* 0x000fe80000100800 */
[----:B------:R0:W-:Y:S04]  /*b740*/  STL.64 [R1+0x7b8], R8 ;  /* 0x0007b80801007387 */ /* 0x0001e80000100a00 */
[----:B0-----:R-:W5:Y:S01]  /*b750*/  LDL.LU.64 R8, [R1+0x958] ;  /* 0x0009580001087983 */ /* 0x001f620000300a00 */
[C---:B------:R-:W-:Y:S01]  /*b760*/  IMAD R19, R0.reuse, 0x17, RZ ;  /* 0x0000001700137824 */ /* 0x040fe200078e02ff */
[----:B------:R-:W-:Y:S01]  /*b770*/  IADD3 R24, P0, R25, R16, RZ ;  /* 0x0000001019187210 */ /* 0x000fe20007f1e0ff */
[----:B------:R-:W-:-:S03]  /*b780*/  IMAD R25, R0, 0x3, RZ ;  /* 0x0000000300197824 */ /* 0x000fc600078e02ff */
[----:B------:R-:W-:Y:S01]  /*b790*/  LEA.HI.X.SX32 R15, R19, R17, 0x1, P5 ;  /* 0x00000011130f7211 */ /* 0x000fe200028f0eff */
[----:B------:R-:W-:Y:S01]  /*b7a0*/  IMAD.MOV.U32 R4, RZ, RZ, R26 ;  /* 0x000000ffff047224 */ /* 0x000fe200078e001a */
[----:B------:R-:W-:Y:S01]  /*b7b0*/  MOV R5, R27 ;  /* 0x0000001b00057202 */ /* 0x000fe20000000f00 */
[C---:B------:R-:W-:Y:S02]  /*b7c0*/  IMAD R20, R0.reuse, 0x36, RZ ;  /* 0x0000003600147824 */ /* 0x040fe400078e02ff */
[----:B------:R5:W-:Y:S01]  /*b7d0*/  STL.64 [R1+0x7b0], R14 ;  /* 0x0007b00e01007387 */ /* 0x000be20000100a00 */
[----:B------:R-:W-:Y:S02]  /*b7e0*/  IMAD R19, R0, 0x3a, RZ ;  /* 0x0000003a00137824 */ /* 0x000fe400078e02ff */
[----:B------:R-:W-:Y:S01]  /*b7f0*/  IADD3 R22, P4, R20, R16, RZ ;  /* 0x0000001014167210 */ /* 0x000fe20007f9e0ff */
[C---:B------:R-:W-:Y:S02]  /*b800*/  IMAD R20, R0.reuse, 0x38, RZ ;  /* 0x0000003800147824 */ /* 0x040fe400078e02ff */
[----:B------:R-:W-:-:S05]  /*b810*/  IMAD R3, R0, 0x19, RZ ;  /* 0x0000001900037824 */ /* 0x000fca00078e02ff */
[-C--:B------:R-:W-:Y:S01]  /*b820*/  LEA.HI.X.SX32 R3, R3, R17.reuse, 0x1, P1 ;  /* 0x0000001103037211 */ /* 0x080fe200008f0eff */
[----:B------:R-:W-:Y:S01]  /*b830*/  UMOV UR5, URZ ;  /* 0x0000003f00057c82 */ /* 0x000fe20008000000 */
[CC--:B----4-:R-:W-:Y:S02]  /*b840*/  IADD3 R28, P3, R6.reuse, R16.reuse, RZ ;  /* 0x00000010061c7210 */ /* 0x0d0fe40007f7e0ff */
[----:B------:R-:W-:Y:S02]  /*b850*/  IADD3 R26, P6, R7, R16, RZ ;  /* 0x00000010071a7210 */ /* 0x000fe40007fde0ff */
[-C--:B------:R-:W-:Y:S02]  /*b860*/  LEA.HI.X.SX32 R29, R25, R17.reuse, 0x1, P3 ;  /* 0x00000011191d7211 */ /* 0x080fe400018f0eff */
[----:B------:R-:W-:-:S03]  /*b870*/  LEA.HI.X.SX32 R27, R6, R17, 0x1, P6 ;  /* 0x00000011061b7211 */ /* 0x000fc600030f0eff */
[----:B------:R-:W-:Y:S04]  /*b880*/  STL.64 [R1+0x850], R28 ;  /* 0x0008501c01007387 */ /* 0x000fe80000100a00 */
[----:B------:R0:W-:Y:S01]  /*b890*/  STL.64 [R1+0x838], R26 ;  /* 0x0008381a01007387 */ /* 0x0001e20000100a00 */
[----:B-----5:R-:W-:-:S04]  /*b8a0*/  IADD3 R14, P5, R8, R16, RZ ;  /* 0x00000010080e7210 */ /* 0x020fc80007fbe0ff */
[-C--:B------:R-:W-:Y:S02]  /*b8b0*/  LEA.HI.X.SX32 R15, R7, R17.reuse, 0x1, P5 ;  /* 0x00000011070f7211 */ /* 0x080fe400028f0eff */
[-C--:B0-----:R-:W-:Y:S01]  /*b8c0*/  IADD3 R26, P6, R19, R16.reuse, RZ ;  /* 0x00000010131a7210 */ /* 0x081fe20007fde0ff */
[----:B------:R-:W-:Y:S02]  /*b8d0*/  IMAD R19, R0, 0xd, RZ ;  /* 0x0000000d00137824 */ /* 0x000fe400078e02ff */
[----:B------:R0:W-:Y:S01]  /*b8e0*/  STL.64 [R1+0x808], R14 ;  /* 0x0008080e01007387 */ /* 0x0001e20000100a00 */
[-C--:B------:R-:W-:Y:S01]  /*b8f0*/  IADD3 R28, P3, R20, R16.reuse, RZ ;  /* 0x00000010141c7210 */ /* 0x080fe20007f7e0ff */
[----:B------:R-:W-:Y:S01]  /*b900*/  IMAD R20, R0, 0x3e, RZ ;  /* 0x0000003e00147824 */ /* 0x000fe200078e02ff */
[----:B------:R-:W-:Y:S02]  /*b910*/  LEA.HI.X.SX32 R25, R8, R17, 0x1, P0 ;  /* 0x0000001108197211 */ /* 0x000fe400000f0eff */
[----:B0-----:R-:W-:-:S03]  /*b920*/  IADD3 R14, P5, R9, R16, RZ ;  /* 0x00000010090e7210 */ /* 0x001fc60007fbe0ff */
[----:B------:R0:W-:Y:S01]  /*b930*/  STL.64 [R1+0x7a8], R24 ;  /* 0x0007a81801007387 */ /* 0x0001e20000100a00 */
[----:B------:R-:W-:-:S03]  /*b940*/  LEA.HI.X.SX32 R15, R19, R17, 0x1, P5 ;  /* 0x00000011130f7211 */ /* 0x000fc600028f0eff */
[----:B------:R-:W-:Y:S01]  /*b950*/  STL [R1+0x7a4], R3 ;  /* 0x0007a40301007387 */ /* 0x000fe20000100800 */
[-C--:B------:R-:W-:Y:S01]  /*b960*/  IADD3 R2, P1, R20, R16.reuse, RZ ;  /* 0x0000001014027210 */ /* 0x080fe20007f3e0ff */
[C---:B------:R-:W-:Y:S02]  /*b970*/  IMAD R20, R0.reuse, 0x1b, RZ ;  /* 0x0000001b00147824 */ /* 0x040fe400078e02ff */
[----:B------:R4:W-:Y:S01]  /*b980*/  STL.64 [R1+0x800], R14 ;  /* 0x0008000e01007387 */ /* 0x0009e20000100a00 */
[----:B------:R-:W-:Y:S01]  /*b990*/  IMAD R19, R0, 0x7, RZ ;  /* 0x0000000700137824 */ /* 0x000fe200078e02ff */
[-C--:B------:R-:W-:Y:S02]  /*b9a0*/  LEA.HI.X.SX32 R5, R9, R17.reuse, 0x1, P2 ;  /* 0x0000001109057211 */ /* 0x080fe400010f0eff */
[----:B------:R-:W-:Y:S01]  /*b9b0*/  LEA.HI.X.SX32 R23, R20, R17, 0x1, P4 ;  /* 0x0000001114177211 */ /* 0x000fe200020f0eff */
[----:B0-----:R-:W-:Y:S01]  /*b9c0*/  IMAD R24, R0, 0x3c, RZ ;  /* 0x0000003c00187824 */ /* 0x001fe200078e02ff */
[----:B---3--:R-:W-:-:S02]  /*b9d0*/  IADD3 R6, P2, R11, R16, RZ ;  /* 0x000000100b067210 */ /* 0x008fc40007f5e0ff */
[-C--:B----4-:R-:W-:Y:S01]  /*b9e0*/  IADD3 R14, P5, R10, R16.reuse, RZ ;  /* 0x000000100a0e7210 */ /* 0x090fe20007fbe0ff */
[----:B------:R0:W-:Y:S03]  /*b9f0*/  STL [R1+0x79c], R5 ;  /* 0x00079c0501007387 */ /* 0x0001e60000100800 */
[-C--:B------:R-:W-:Y:S01]  /*ba00*/  LEA.HI.X.SX32 R15, R19, R17.reuse, 0x1, P5 ;  /* 0x00000011130f7211 */ /* 0x080fe200028f0eff */
[----:B------:R-:W-:Y:S01]  /*ba10*/  IMAD R19, R0, 0xf, RZ ;  /* 0x0000000f00137824 */ /* 0x000fe200078e02ff */
[-C--:B--2---:R-:W-:Y:S01]  /*ba20*/  IADD3 R4, P4, R12, R16.reuse, RZ ;  /* 0x000000100c047210 */ /* 0x084fe20007f9e0ff */
[----:B------:R-:W-:Y:S01]  /*ba30*/  IMAD R20, R0, 0x1d, RZ ;  /* 0x0000001d00147824 */ /* 0x000fe200078e02ff */
[----:B------:R-:W-:Y:S01]  /*ba40*/  STL.64 [R1+0x790], R22 ;  /* 0x0007901601007387 */ /* 0x000fe20000100a00 */
[----:B------:R-:W-:Y:S02]  /*ba50*/  IADD3 R24, P0, R24, R16, RZ ;  /* 0x0000001018187210 */ /* 0x000fe40007f1e0ff */
[-C--:B------:R-:W-:Y:S01]  /*ba60*/  LEA.HI.X.SX32 R7, R10, R17.reuse, 0x1, P2 ;  /* 0x000000110a077211 */ /* 0x080fe200010f0eff */
[----:B------:R2:W-:Y:S01]  /*ba70*/  STL.64 [R1+0x830], R14 ;  /* 0x0008300e01007387 */ /* 0x0005e20000100a00 */
[----:B------:R-:W-:-:S02]  /*ba80*/  LEA.HI.X.SX32 R29, R11, R17, 0x1, P3 ;  /* 0x000000110b1d7211 */ /* 0x000fc400018f0eff */
[-C--:B0-----:R-:W-:Y:S02]  /*ba90*/  LEA.HI.X.SX32 R5, R19, R17.reuse, 0x1, P4 ;  /* 0x0000001113057211 */ /* 0x081fe400020f0eff */
[-C--:B------:R-:W-:Y:S01]  /*baa0*/  LEA.HI.X.SX32 R27, R20, R17.reuse, 0x1, P6 ;  /* 0x00000011141b7211 */ /* 0x080fe200030f0eff */
[----:B------:R0:W-:Y:S01]  /*bab0*/  STL.64 [R1+0x7f8], R6 ;  /* 0x0007f80601007387 */ /* 0x0001e20000100a00 */
[-C--:B------:R-:W-:Y:S02]  /*bac0*/  LEA.HI.X.SX32 R25, R12, R17.reuse, 0x1, P0 ;  /* 0x000000110c197211 */ /* 0x080fe400000f0eff */
[----:B--2---:R-:W-:Y:S01]  /*bad0*/  LEA R14, P2, R0, R16, 0x2 ;  /* 0x00000010000e7211 */ /* 0x004fe200078410ff */
[----:B------:R-:W-:Y:S03]  /*bae0*/  STL.64 [R1+0x788], R28 ;  /* 0x0007881c01007387 */ /* 0x000fe60000100a00 */
[----:B------:R-:W-:Y:S01]  /*baf0*/  LEA.HI.X.SX32 R15, R13, R17, 0x1, P2 ;  /* 0x000000110d0f7211 */ /* 0x000fe200010f0eff */
[----:B------:R-:W-:Y:S01]  /*bb00*/  STL.64 [R1+0x7f0], R4 ;  /* 0x0007f00401007387 */ /* 0x000fe20000100a00 */
[----:B------:R-:W-:Y:S01]  /*bb10*/  IMAD.MOV.U32 R19, RZ, RZ, c[0x0][0x1a4] ;  /* 0x00006900ff137624 */ /* 0x000fe200078e00ff */
[----:B------:R-:W-:-:S02]  /*bb20*/  MOV R20, c[0x0][0x1a4] ;  /* 0x0000690000147a02 */ /* 0x000fc40000000f00 */
[----:B------:R-:W-:Y:S04]  /*bb30*/  STL.64 [R1+0x780], R26 ;  /* 0x0007801a01007387 */ /* 0x000fe80000100a00 */
[----:B------:R-:W-:Y:S01]  /*bb40*/  STL.64 [R1+0x778], R24 ;  /* 0x0007781801007387 */ /* 0x000fe20000100a00 */
[----:B------:R-:W-:-:S03]  /*bb50*/  IADD3 R22, P5, R13, R16, RZ ;  /* 0x000000100d167210 */ /* 0x000fc60007fbe0ff */
[----:B------:R2:W-:Y:S01]  /*bb60*/  STL.64 [R1+0x858], R14 ;  /* 0x0008580e01007387 */ /* 0x0005e20000100a00 */
[-C--:B------:R-:W-:Y:S02]  /*bb70*/  LEA R8, P3, R0, R16.reuse, 0x3 ;  /* 0x0000001000087211 */ /* 0x080fe400078618ff */
[----:B------:R-:W-:Y:S02]  /*bb80*/  SHF.L.U32 R20, R20, 0x2, RZ ;  /* 0x0000000214147819 */ /* 0x000fe400000006ff */
[----:B0-----:R-:W-:Y:S02]  /*bb90*/  LEA R6, P6, R0, R16, 0x4 ;  /* 0x0000001000067211 */ /* 0x001fe400078c20ff */
[----:B------:R-:W-:Y:S02]  /*bba0*/  SHF.L.U32 R19, R19, 0x3, RZ ;  /* 0x0000000313137819 */ /* 0x000fe400000006ff */
[----:B--2---:R-:W-:Y:S02]  /*bbb0*/  MOV R15, c[0x0][0x1a4] ;  /* 0x00006900000f7a02 */ /* 0x004fe40000000f00 */
[----:B------:R-:W-:-:S02]  /*bbc0*/  MOV R14, c[0x0][0x1a4] ;  /* 0x00006900000e7a02 */ /* 0x000fc40000000f00 */
[C---:B------:R-:W-:Y:S01]  /*bbd0*/  LEA R4, P4, R0.reuse, R16, 0x5 ;  /* 0x0000001000047211 */ /* 0x040fe200078828ff */
[----:B------:R-:W-:Y:S01]  /*bbe0*/  IMAD.SHL.U32 R15, R15, 0x10, RZ ;  /* 0x000000100f0f7824 */ /* 0x000fe200078e00ff */
[-C--:B------:R-:W-:Y:S01]  /*bbf0*/  LEA.HI.X.SX32 R23, R0, R17.reuse, 0x1, P5 ;  /* 0x0000001100177211 */ /* 0x080fe200028f0eff */
[----:B------:R-:W-:Y:S01]  /*bc00*/  IMAD R14, R14, 0x1f, RZ ;  /* 0x0000001f0e0e7824 */ /* 0x000fe200078e02ff */
[-C--:B------:R-:W-:Y:S02]  /*bc10*/  LEA.HI.X.SX32 R9, R20, R17.reuse, 0x1, P3 ;  /* 0x0000001114097211 */ /* 0x080fe400018f0eff */
[-C--:B------:R-:W-:Y:S01]  /*bc20*/  LEA.HI.X.SX32 R7, R19, R17.reuse, 0x1, P6 ;  /* 0x0000001113077211 */ /* 0x080fe200030f0eff */
[----:B------:R-:W-:Y:S01]  /*bc30*/  STL.64 [R1+0x860], R22 ;  /* 0x0008601601007387 */ /* 0x000fe20000100a00 */
[-C--:B------:R-:W-:Y:S02]  /*bc40*/  LEA.HI.X.SX32 R5, R15, R17.reuse, 0x1, P4 ;  /* 0x000000110f057211 */ /* 0x080fe400020f0eff */
[----:B------:R-:W-:Y:S01]  /*bc50*/  LEA.HI.X.SX32 R3, R14, R17, 0x1, P1 ;  /* 0x000000110e037211 */ /* 0x000fe200008f0eff */
[----:B------:R-:W-:Y:S04]  /*bc60*/  STL.64 [R1+0x848], R8 ;  /* 0x0008480801007387 */ /* 0x000fe80000100a00 */
[----:B------:R-:W-:Y:S04]  /*bc70*/  STL.64 [R1+0x828], R6 ;  /* 0x0008280601007387 */ /* 0x000fe80000100a00 */
[----:B------:R-:W-:Y:S04]  /*bc80*/  STL [R1+0x570], RZ ;  /* 0x000570ff01007387 */ /* 0x000fe80000100800 */
[----:B------:R-:W-:Y:S04]  /*bc90*/  STL.64 [R1+0x7e8], R4 ;  /* 0x0007e80401007387 */ /* 0x000fe80000100a00 */
[----:B------:R0:W-:Y:S04]  /*bca0*/  STL.64 [R1+0x770], R2 ;  /* 0x0007700201007387 */ /* 0x0001e80000100a00 */
        /* <DEDUP_REMOVED lines=15> */
[----:B------:R-:W-:-:S03]  /*bda0*/  IADD3 R0, R18, 0x88, RZ ;  /* 0x0000008812007810 */ /* 0x000fc60007ffe0ff */
[----:B------:R-:W-:Y:S01]  /*bdb0*/  STL [R1+0x5f0], RZ ;  /* 0x0005f0ff01007387 */ /* 0x000fe20000100800 */
[----:B0-----:R-:W-:-:S03]  /*bdc0*/  IADD3 R3, R18, 0x80, RZ ;  /* 0x0000008012037810 */ /* 0x001fc60007ffe0ff */
[----:B------:R-:W-:Y:S01]  /*bdd0*/  STL [R1+0x5f4], RZ ;  /* 0x0005f4ff01007387 */ /* 0x000fe20000100800 */
[----:B------:R-:W-:-:S03]  /*bde0*/  IADD3 R2, R18, 0x8, RZ ;  /* 0x0000000812027810 */ /* 0x000fc60007ffe0ff */
[----:B------:R-:W-:Y:S04]  /*bdf0*/  STL [R1+0x5f8], RZ ;  /* 0x0005f8ff01007387 */ /* 0x000fe80000100800 */
[----:B------:R-:W-:Y:S04]  /*be00*/  STL [R1+0x5fc], RZ ;  /* 0x0005fcff01007387 */ /* 0x000fe80000100800 */
[----:B------:R-:W-:Y:S04]  /*be10*/  STL [R1+0x610], RZ ;  /* 0x000610ff01007387 */ /* 0x000fe80000100800 */
[----:B------:R-:W-:Y:S04]  /*be20*/  STL [R1+0x614], RZ ;  /* 0x000614ff01007387 */ /* 0x000fe80000100800 */
[----:B------:R-:W-:Y:S04]  /*be30*/  STL [R1+0x618], RZ ;  /* 0x000618ff01007387 */ /* 0x000fe80000100800 */
[----:B------:R-:W-:Y:S04]  /*be40*/  STL [R1+0x61c], RZ ;  /* 0x00061cff01007387 */ /* 0x000fe80000100800 */
[----:B------:R0:W-:Y:S04]  /*be50*/  STL [R1+0x92c], R0 ;  /* 0x00092c0001007387 */ /* 0x0001e80000100800 */
[----:B------:R1:W-:Y:S04]  /*be60*/  STL [R1+0x928], R3 ;  /* 0x0009280301007387 */ /* 0x0003e80000100800 */
[----:B------:R1:W-:Y:S01]  /*be70*/  STL [R1+0x930], R2 ;  /* 0x0009300201007387 */ /* 0x0003e20000100800 */
[----:B0-----:R-:W-:-:S03]  /*be80*/  LOP3.LUT R0, R21, 0x40, RZ, 0x3c, !PT ;  /* 0x0000004015007812 */ /* 0x001fc600078e3cff */
.L_x_2:
[----:B------:R-:W2:Y:S04]  /*be90*/  LDL.64 R4, [R1+0x860] ;  /* 0x0008600001047983 */ /* 0x000ea80000100a00 */
[----:B------:R-:W2:Y:S04]  /*bea0*/  LDL R0, [R1+0x3f4] ;  /* 0x0003f40001007983 */ /* 0x000ea80000100800 */
[----:B-1----:R-:W3:Y:S04]  /*beb0*/  LDL.64 R2, [R1+0x6b0] ;  /* 0x0006b00001027983 */ /* 0x002ee80000100a00 */
[----:B0-----:R-:W4:Y:S04]  /*bec0*/  LDL.64 R22, [R1+0x850] ;  /* 0x0008500001167983 */ /* 0x001f280000100a00 */
[----:B------:R-:W5:Y:S04]  /*bed0*/  LDL.64 R24, [R1+0x858] ;  /* 0x0008580001187983 */ /* 0x000f680000100a00 */
[----:B------:R-:W5:Y:S04]  /*bee0*/  LDL.64 R14, [R1+0x820] ;  /* 0x00082000010e7983 */ /* 0x000f680000100a00 */
[----:B------:R-:W5:Y:S04]  /*bef0*/  LDL.64 R6, [R1+0x848] ;  /* 0x0008480001067983 */ /* 0x000f680000100a00 */
[----:B------:R-:W5:Y:S04]  /*bf00*/  LDL.64 R8, [R1+0x840] ;  /* 0x0008400001087983 */ /* 0x000f680000100a00 */
[----:B------:R-:W5:Y:S04]  /*bf10*/  LDL.64 R10, [R1+0x838] ;  /* 0x00083800010a7983 */ /* 0x000f680000100a00 */
[----:B------:R-:W5:Y:S04]  /*bf20*/  LDL.64 R12, [R1+0x818] ;  /* 0x00081800010c7983 */ /* 0x000f680000100a00 */
[----:B------:R-:W5:Y:S04]  /*bf30*/  LDL.64 R20, [R1+0x828] ;  /* 0x0008280001147983 */ /* 0x000f680000100a00 */
[----:B------:R-:W5:Y:S04]  /*bf40*/  LDL.64 R18, [R1+0x810] ;  /* 0x0008100001127983 */ /* 0x000f680000100a00 */
[----:B------:R-:W5:Y:S01]  /*bf50*/  LDL.64 R16, [R1+0x808] ;  /* 0x0008080001107983 */ /* 0x000f620000100a00 */
[----:B--2---:R-:W-:-:S04]  /*bf60*/  IMAD.WIDE R4, R0, 0x2, R4 ;  /* 0x0000000200047825 */ /* 0x004fc800078e0204 */
[C---:B---3--:R-:W-:Y:S01]  /*bf70*/  IMAD.WIDE R2, R0.reuse, 0x2, R2 ;  /* 0x0000000200027825 */ /* 0x048fe200078e0202 */
[----:B------:R4:W2:Y:S04]  /*bf80*/  LDG.E.U16 R27, [R4.64] ;  /* 0x00000006041b7981 */ /* 0x0008a8000c1e1500 */
[----:B------:R5:W3:Y:S01]  /*bf90*/  LDG.E.U16 R28, [R2.64] ;  /* 0x00000006021c7981 */ /* 0x000ae2000c1e1500 */
[----:B----4-:R-:W-:-:S04]  /*bfa0*/  IMAD.WIDE R4, R0, 0x2, R22 ;  /* 0x0000000200047825 */ /* 0x010fc800078e0216 */
[C---:B-----5:R-:W-:Y:S02]  /*bfb0*/  IMAD.WIDE R2, R0.reuse, 0x2, R24 ;  /* 0x0000000200027825 */ /* 0x060fe400078e0218 */
[----:B------:R0:W4:Y:S02]  /*bfc0*/  LDG.E.U16 R25, [R4.64] ;  /* 0x0000000604197981 */ /* 0x000124000c1e1500 */
[C---:B------:R-:W-:Y:S02]  /*bfd0*/  IMAD.WIDE R6, R0.reuse, 0x2, R6 ;  /* 0x0000000200067825 */ /* 0x040fe400078e0206 */
[----:B------:R1:W5:Y:S02]  /*bfe0*/  LDG.E.U16 R26, [R2.64] ;  /* 0x00000006021a7981 */ /* 0x000364000c1e1500 */
[C---:B------:R-:W-:Y:S02]  /*bff0*/  IMAD.WIDE R8, R0.reuse, 0x2, R8 ;  /* 0x0000000200087825 */ /* 0x040fe400078e0208 */
[----:B------:R1:W2:Y:S02]  /*c000*/  LDG.E.U16 R24, [R6.64] ;  /* 0x0000000606187981 */ /* 0x0002a4000c1e1500 */
[----:B0-----:R-:W-:-:S02]  /*c010*/  IMAD.WIDE R4, R0, 0x2, R14 ;  /* 0x0000000200047825 */ /* 0x001fc400078e020e */
[----:B------:R0:W2:Y:S04]  /*c020*/  LDG.E.U16 R22, [R8.64] ;  /* 0x0000000608167981 */ /* 0x0000a8000c1e1500 */
[----:B------:R-:W2:Y:S01]  /*c030*/  LDG.E.U16 R29, [R4.64] ;  /* 0x00000006041d7981 */ /* 0x000ea2000c1e1500 */
[----:B------:R-:W-:-:S03]  /*c040*/  IMAD.WIDE R10, R0, 0x2, R10 ;  /* 0x00000002000a7825 */ /* 0x000fc600078e020a */
[----:B------:R-:W3:Y:S01]  /*c050*/  LDL.64 R14, [R1+0x800] ;  /* 0x00080000010e7983 */ /* 0x000ee20000100a00 */
[----:B-1----:R-:W-:-:S03]  /*c060*/  IMAD.WIDE R6, R0, 0x2, R12 ;  /* 0x0000000200067825 */ /* 0x002fc600078e020c */
[----:B------:R1:W4:Y:S01]  /*c070*/  LDG.E.U16 R23, [R10.64] ;  /* 0x000000060a177981 */ /* 0x000322000c1e1500 */
[----:B------:R-:W-:-:S03]  /*c080*/  IMAD.WIDE R2, R0, 0x2, R20 ;  /* 0x0000000200027825 */ /* 0x000fc600078e0214 */
[----:B------:R-:W4:Y:S01]  /*c090*/  LDL.64 R12, [R1+0x7f8] ;  /* 0x0007f800010c7983 */ /* 0x000f220000100a00 */
[----:B0-----:R-:W-:-:S03]  /*c0a0*/  IMAD.WIDE R8, R0, 0x2, R18 ;  /* 0x0000000200087825 */ /* 0x001fc600078e0212 */
[----:B------:R-:W4:Y:S01]  /*c0b0*/  LDL.64 R20, [R1+0x7e8] ;  /* 0x0007e80001147983 */ /* 0x000f220000100a00 */
[----:B-1----:R-:W-:-:S03]  /*c0c0*/  IMAD.WIDE R10, R0, 0x2, R16 ;  /* 0x00000002000a7825 */ /* 0x002fc600078e0210 */
[----:B------:R-:W4:Y:S04]  /*c0d0*/  LDL.64 R18, [R1+0x7e0] ;  /* 0x0007e00001127983 */ /* 0x000f280000100a00 */
[----:B------:R-:W4:Y:S04]  /*c0e0*/  LDL.64 R16, [R1+0x7d8] ;  /* 0x0007d80001107983 */ /* 0x000f280000100a00 */
[----:B------:R0:W4:Y:S04]  /*c0f0*/  LDG.E.U16 R0, [R2.64] ;  /* 0x0000000602007981 */ /* 0x000128000c1e1500 */
[----:B--2---:R-:W-:Y:S04]  /*c100*/  STL [R1+0x191c], R29 ;  /* 0x00191c1d01007387 */ /* 0x004fe80000100800 */
[----:B---3--:R1:W-:Y:S04]  /*c110*/  STL [R1+0x1c], R28 ;  /* 0x00001c1c01007387 */ /* 0x0083e80000100800 */
[----:B-1----:R-:W2:Y:S04]  /*c120*/  LDG.E.U16 R28, [R6.64] ;  /* 0x00000006061c7981 */ /* 0x002ea8000c1e1500 */
[----:B--2---:R-:W-:Y:S04]  /*c130*/  STL [R1+0x1918], R28 ;  /* 0x0019181c01007387 */ /* 0x004fe80000100800 */
[----:B------:R1:W-:Y:S04]  /*c140*/  STL [R1+0x18], R27 ;  /* 0x0000181b01007387 */ /* 0x0003e80000100800 */
[----:B-1----:R-:W2:Y:S04]  /*c150*/  LDG.E.U16 R27, [R8.64] ;  /* 0x00000006081b7981 */ /* 0x002ea8000c1e1500 */
[----:B--2---:R-:W-:Y:S04]  /*c160*/  STL [R1+0x1920], R27 ;  /* 0x0019201b01007387 */ /* 0x004fe80000100800 */
[----:B-----5:R1:W-:Y:S04]  /*c170*/  STL [R1+0x14], R26 ;  /* 0x0000141a01007387 */ /* 0x0203e80000100800 */
[----:B-1----:R-:W2:Y:S04]  /*c180*/  LDG.E.U16 R26, [R10.64] ;  /* 0x000000060a1a7981 */ /* 0x002ea8000c1e1500 */
[----:B--2---:R1:W-:Y:S04]  /*c190*/  STL [R1+0x1924], R26 ;  /* 0x0019241a01007387 */ /* 0x0043e80000100800 */
[----:B------:R-:W2:Y:S04]  /*c1a0*/  LDL.64 R28, [R1+0x798] ;  /* 0x00079800011c7983 */ /* 0x000ea80000100a00 */
[----:B-1----:R-:W3:Y:S02]  /*c1b0*/  LDL R26, [R1+0x3f4] ;  /* 0x0003f400011a7983 */ /* 0x002ee40000100800 */
[----:B---3--:R-:W-:-:S02]  /*c1c0*/  IMAD.WIDE R10, R26, 0x2, R14 ;  /* 0x000000021a0a7825 */ /* 0x008fc400078e020e */
[----:B------:R-:W3:Y:S02]  /*c1d0*/  LDL.64 R14, [R1+0x7d0] ;  /* 0x0007d000010e7983 */ /* 0x000ee40000100a00 */
[C---:B----4-:R-:W-:Y:S02]  /*c1e0*/  IMAD.WIDE R8, R26.reuse, 0x2, R12 ;  /* 0x000000021a087825 */ /* 0x050fe400078e020c */
[----:B------:R-:W4:Y:S04]  /*c1f0*/  LDL.64 R12, [R1+0x7a8] ;  /* 0x0007a800010c7983 */ /* 0x000f280000100a00 */
[----:B------:R-:W-:Y:S01]  /*c200*/  STL [R1+0x10], R25 ;  /* 0x0000101901007387 */ /* 0x000fe20000100800 */
[----:B0-----:R-:W-:-:S03]  /*c210*/  IMAD.WIDE R2, R26, 0x2, R20 ;  /* 0x000000021a027825 */ /* 0x001fc600078e0214 */
[----:B------:R0:W-:Y:S01]  /*c220*/  STL [R1+0xc], R24 ;  /* 0x00000c1801007387 */ /* 0x0001e20000100800 */
[----:B------:R-:W-:-:S03]  /*c230*/  IMAD.WIDE R6, R26, 0x2, R18 ;  /* 0x000000021a067825 */ /* 0x000fc600078e0212 */
[----:B------:R1:W5:Y:S01]  /*c240*/  LDG.E.U16 R20, [R10.64] ;  /* 0x000000060a147981 */ /* 0x000362000c1e1500 */
[----:B------:R-:W-:-:S03]  /*c250*/  IMAD.WIDE R4, R26, 0x2, R16 ;  /* 0x000000021a047825 */ /* 0x000fc600078e0210 */
[----:B------:R1:W2:Y:S04]  /*c260*/  LDG.E.U16 R2, [R2.64] ;  /* 0x0000000602027981 */ /* 0x0002a8000c1e1500 */
[----:B0-----:R-:W2:Y:S04]  /*c270*/  LDL.64 R24, [R1+0x7b8] ;  /* 0x0007b80001187983 */ /* 0x001ea80000100a00 */
[----:B------:R-:W-:Y:S04]  /*c280*/  STL [R1+0x8], R22 ;  /* 0x0000081601007387 */ /* 0x000fe80000100800 */
[----:B------:R0:W-:Y:S04]  /*c290*/  STL [R1+0x4], R23 ;  /* 0x0000041701007387 */ /* 0x0001e80000100800 */
[----:B------:R-:W2:Y:S04]  /*c2a0*/  LDL.64 R16, [R1+0x788] ;  /* 0x0007880001107983 */ /* 0x000ea80000100a00 */
[----:B------:R-:W2:Y:S04]  /*c2b0*/  LDL.64 R18, [R1+0x780] ;  /* 0x0007800001127983 */ /* 0x000ea80000100a00 */
[----:B0-----:R-:W2:Y:S04]  /*c2c0*/  LDL.64 R22, [R1+0x790] ;  /* 0x0007900001167983 */ /* 0x001ea80000100a00 */
[----:B-1----:R-:W2:Y:S04]  /*c2d0*/  LDL.64 R10, [R1+0x7a0] ;  /* 0x0007a000010a7983 */ /* 0x002ea80000100a00 */
[----:B------:R0:W-:Y:S04]  /*c2e0*/  STL [R1], R0 ;  /* 0x0000000001007387 */ /* 0x0001e80000100800 */
[----:B------:R1:W2:Y:S04]  /*c2f0*/  LDG.E.U16 R3, [R6.64] ;  /* 0x0000000606037981 */ /* 0x0002a8000c1e1500 */
[----:B------:R1:W2:Y:S04]  /*c300*/  LDG.E.U16 R4, [R4.64] ;  /* 0x0000000604047981 */ /* 0x0002a8000c1e1500 */
[----:B0-----:R0:W2:Y:S04]  /*c310*/  LDG.E.U16 R0, [R8.64] ;  /* 0x0000000608007981 */ /* 0x0010a8000c1e1500 */
[----:B0-----:R-:W2:Y:S04]  /*c320*/  LDL.64 R8, [R1+0x7c8] ;  /* 0x0007c80001087983 */ /* 0x001ea80000100a00 */
[----:B------:R-:W4:Y:S01]  /*c330*/  LDL.LU R27, [R1+0x1c] ;  /* 0x00001c00011b7983 */ /* 0x000f220000300800 */
[----:B---3--:R-:W-:-:S05]  /*c340*/  IMAD.WIDE R14, R26, 0x2, R14 ;  /* 0x000000021a0e7825 */ /* 0x008fca00078e020e */
[----:B-1----:R0:W3:Y:S01]  /*c350*/  LDG.E.U16 R5, [R14.64] ;  /* 0x000000060e057981 */ /* 0x0020e2000c1e1500 */
[----:B--2---:R-:W-:-:S04]  /*c360*/  IMAD.WIDE R6, R26, 0x2, R8 ;  /* 0x000000021a067825 */ /* 0x004fc800078e0208 */
[C---:B------:R-:W-:Y:S02]  /*c370*/  IMAD.WIDE R8, R26.reuse, 0x2, R10 ;  /* 0x000000021a087825 */ /* 0x040fe400078e020a */
[----:B------:R1:W2:Y:S02]  /*c380*/  LDG.E.U16 R6, [R6.64] ;  /* 0x0000000606067981 */ /* 0x0002a4000c1e1500 */
[C---:B------:R-:W-:Y:S02]  /*c390*/  IMAD.WIDE R10, R26.reuse, 0x2, R28 ;  /* 0x000000021a0a7825 */ /* 0x040fe400078e021c */
[----:B------:R-:W2:Y:S04]  /*c3a0*/  LDL.LU R29, [R1] ;  /* 0x00000000011d7983 */ /* 0x000ea80000300800 */
[----:B0-----:R-:W2:Y:S01]  /*c3b0*/  LDL.64 R14, [R1+0x7c0] ;  /* 0x0007c000010e7983 */ /* 0x001ea20000100a00 */
[----:B----4-:R-:W-:-:S03]  /*c3c0*/  IMAD.WIDE R12, R26, 0x2, R12 ;  /* 0x000000021a0c7825 */ /* 0x010fc600078e020c */
[----:B------:R0:W4:Y:S01]  /*c3d0*/  LDG.E.U16 R8, [R8.64] ;  /* 0x0000000608087981 */ /* 0x000122000c1e1500 */
[----:B------:R-:W-:-:S03]  /*c3e0*/  IMAD.WIDE R16, R26, 0x2, R16 ;  /* 0x000000021a107825 */ /* 0x000fc600078e0210 */
[----:B-1----:R1:W3:Y:S01]  /*c3f0*/  LDG.E.U16 R7, [R12.64] ;  /* 0x000000060c077981 */ /* 0x0022e2000c1e1500 */
[----:B------:R-:W-:-:S03]  /*c400*/  IMAD.WIDE R18, R26, 0x2, R18 ;  /* 0x000000021a127825 */ /* 0x000fc600078e0212 */
[----:B0-----:R2:W3:Y:S01]  /*c410*/  LDG.E.U16 R9, [R10.64] ;  /* 0x000000060a097981 */ /* 0x0014e2000c1e1500 */
[----:B-1----:R-:W-:-:S03]  /*c420*/  IMAD.WIDE R12, R26, 0x2, R24 ;  /* 0x000000021a0c7825 */ /* 0x002fc600078e0218 */
[----:B------:R0:W3:Y:S04]  /*c430*/  LDG.E.U16 R24, [R16.64] ;  /* 0x0000000610187981 */ /* 0x0000e8000c1e1500 */
[----:B------:R1:W3:Y:S04]  /*c440*/  LDG.E.U16 R25, [R18.64] ;  /* 0x0000000612197981 */ /* 0x0002e8000c1e1500 */
[----:B0-----:R-:W3:Y:S04]  /*c450*/  LDL.64 R16, [R1+0x7b0] ;  /* 0x0007b00001107983 */ /* 0x001ee80000100a00 */
[----:B-1----:R-:W4:Y:S01]  /*c460*/  LDL.64 R18, [R1+0x770] ;  /* 0x0007700001127983 */ /* 0x002f220000100a00 */
[----:B--2---:R-:W-:-:S04]  /*c470*/  IMAD.WIDE R10, R26, 0x2, R14 ;  /* 0x000000021a0a7825 */ /* 0x004fc800078e020e */
[C---:B------:R-:W-:Y:S01]  /*c480*/  IMAD.WIDE R14, R26.reuse, 0x2, R22 ;  /* 0x000000021a0e7825 */ /* 0x040fe200078e0216 */
[----:B------:R0:W2:Y:S04]  /*c490*/  LDG.E.U16 R21, [R10.64] ;  /* 0x000000060a157981 */ /* 0x0000a8000c1e1500 */
[----:B------:R1:W2:Y:S04]  /*c4a0*/  LDG.E.U16 R22, [R12.64] ;  /* 0x000000060c167981 */ /* 0x0002a8000c1e1500 */
[----:B------:R5:W2:Y:S04]  /*c4b0*/  LDG.E.U16 R23, [R14.64] ;  /* 0x000000060e177981 */ /* 0x000aa8000c1e1500 */
[----:B0-----:R-:W2:Y:S04]  /*c4c0*/  LDL.64 R10, [R1+0x778] ;  /* 0x00077800010a7983 */ /* 0x001ea80000100a00 */
[----:B-1----:R-:W2:Y:S04]  /*c4d0*/  LDL.64 R12, [R1+0x830] ;  /* 0x00083000010c7983 */ /* 0x002ea80000100a00 */
[----:B-----5:R-:W5:Y:S04]  /*c4e0*/  LDL.64 R14, [R1+0x7f0] ;  /* 0x0007f000010e7983 */ /* 0x020f680000100a00 */
[----:B------:R-:W0:Y:S01]  /*c4f0*/  S2R R28, SR_TID.X ;  /* 0x00000000001c7919 */ /* 0x000e220000002100 */
[----:B---3--:R-:W-:-:S04]  /*c500*/  IMAD.WIDE R16, R26, 0x2, R16 ;  /* 0x000000021a107825 */ /* 0x008fc800078e0210 */
[----:B----4-:R-:W-:Y:S01]  /*c510*/  IMAD.WIDE R18, R26, 0x2, R18 ;  /* 0x000000021a127825 */ /* 0x010fe200078e0212 */
[----:B0-----:R-:W-:-:S03]  /*c520*/  LOP3.LUT R28, R28, 0xff, RZ, 0xc0, !PT ;  /* 0x000000ff1c1c7812 */ /* 0x001fc600078ec0ff */
[----:B--2---:R-:W-:-:S04]  /*c530*/  IMAD.WIDE R10, R26, 0x2, R10 ;  /* 0x000000021a0a7825 */ /* 0x004fc800078e020a */
[C---:B------:R-:W-:Y:S02]  /*c540*/  IMAD.WIDE R12, R26.reuse, 0x2, R12 ;  /* 0x000000021a0c7825 */ /* 0x040fe400078e020c */
[----:B------:R0:W2:Y:S02]  /*c550*/  LDG.E.U16 R10, [R10.64] ;  /* 0x000000060a0a7981 */ /* 0x0000a4000c1e1500 */
[----:B-----5:R-:W-:Y:S02]  /*c560*/  IMAD.WIDE R14, R26, 0x2, R14 ;  /* 0x000000021a0e7825 */ /* 0x020fe400078e020e */
[----:B------:R-:W3:Y:S04]  /*c570*/  LDL.LU R26, [R1+0x1924] ;  /* 0x00192400011a7983 */ /* 0x000ee80000300800 */
[----:B------:R1:W4:Y:S04]  /*c580*/  LDG.E.U16 R14, [R14.64] ;  /* 0x000000060e0e7981 */ /* 0x000328000c1e1500 */
[----:B0-----:R0:W5:Y:S04]  /*c590*/  LDG.E.U16 R11, [R12.64] ;  /* 0x000000060c0b7981 */ /* 0x001168000c1e1500 */
[----:B0-----:R0:W2:Y:S04]  /*c5a0*/  LDG.E.U16 R12, [R16.64] ;  /* 0x00000006100c7981 */ /* 0x0010a8000c1e1500 */
[----:B------:R0:W2:Y:S01]  /*c5b0*/  LDG.E.U16 R13, [R18.64] ;  /* 0x00000006120d7981 */ /* 0x0000a2000c1e1500 */
[----:B-1----:R-:W-:-:S03]  /*c5c0*/  SHF.L.U32 R15, R28, 0x1, RZ ;  /* 0x000000011c0f7819 */ /* 0x002fc600000006ff */
[----:B------:R-:W-:Y:S06]  /*c5d0*/  BAR.SYNC.DEFER_BLOCKING 0x0 ;  /* 0x0000000000007b1d */ /* 0x000fec0000010000 */
[----:B0-----:R-:W2:Y:S04]  /*c5e0*/  LDL.LU R16, [R1+0x8] ;  /* 0x0000080001107983 */ /* 0x001ea80000300800 */
[----:B------:R-:W2:Y:S04]  /*c5f0*/  LDL.LU R17, [R1+0x4] ;  /* 0x0000040001117983 */ /* 0x000ea80000300800 */
[----:B------:R-:W2:Y:S04]  /*c600*/  LDL.LU R19, [R1+0x18] ;  /* 0x0000180001137983 */ /* 0x000ea80000300800 */
[----:B------:R-:W3:Y:S04]  /*c610*/  LDL.LU R18, [R1+0x10] ;  /* 0x0000100001127983 */ /* 0x000ee80000300800 */
[----:B------:R0:W-:Y:S04]  /*c620*/  STS.U16 [R15+0x20000], R27 ;  /* 0x0200001b0f007388 */ /* 0x0001e80000000400 */
[----:B------:R1:W-:Y:S04]  /*c630*/  STS.U16 [R15+0x21000], R29 ;  /* 0x0210001d0f007388 */ /* 0x0003e80000000400 */
[----:B0-----:R-:W3:Y:S04]  /*c640*/  LDL.LU R27, [R1+0x1920] ;  /* 0x00192000011b7983 */ /* 0x001ee80000300800 */
[----:B-1----:R-:W3:Y:S01]  /*c650*/  LDL.LU R29, [R1+0x191c] ;  /* 0x00191c00011d7983 */ /* 0x002ee20000300800 */
[----:B------:R-:W-:-:S04]  /*c660*/  SHF.L.U32 R28, R28, 0x1, RZ ;  /* 0x000000011c1c7819 */ /* 0x000fc800000006ff */
[----:B------:R-:W-:Y:S01]  /*c670*/  LOP3.LUT R28, R28, 0x10, RZ, 0x3c, !PT ;  /* 0x000000101c1c7812 */ /* 0x000fe200078e3cff */
[----:B------:R0:W-:Y:S04]  /*c680*/  STS.U16 [R15+0x22000], R2 ;  /* 0x022000020f007388 */ /* 0x0001e80000000400 */
[----:B------:R-:W-:Y:S04]  /*c690*/  STS.U16 [R15+0x23000], R7 ;  /* 0x023000070f007388 */ /* 0x000fe80000000400 */
[----:B0-----:R-:W4:Y:S04]  /*c6a0*/  LDL.LU R2, [R1+0xc] ;  /* 0x00000c0001027983 */ /* 0x001f280000300800 */
[----:B--2---:R-:W-:Y:S04]  /*c6b0*/  STS.U16 [R28+0x20200], R19 ;  /* 0x020200131c007388 */ /* 0x004fe80000000400 */
[----:B---3--:R-:W-:Y:S04]  /*c6c0*/  STS.U16 [R28+0x21200], R29 ;  /* 0x0212001d1c007388 */ /* 0x008fe80000000400 */
[----:B------:R0:W-:Y:S04]  /*c6d0*/  STS.U16 [R28+0x22200], R3 ;  /* 0x022200031c007388 */ /* 0x0001e80000000400 */
[----:B------:R1:W-:Y:S04]  /*c6e0*/  STS.U16 [R28+0x23200], R8 ;  /* 0x023200081c007388 */ /* 0x0003e80000000400 */
[----:B0-----:R-:W2:Y:S04]  /*c6f0*/  LDL.LU R3, [R1+0x14] ;  /* 0x0000140001037983 */ /* 0x001ea80000300800 */
[----:B-1----:R-:W3:Y:S04]  /*c700*/  LDL.LU R28, [R1+0x1918] ;  /* 0x00191800011c7983 */ /* 0x002ee80000300800 */
[----:B------:R-:W0:Y:S04]  /*c710*/  S2R R7, SR_TID.X ;  /* 0x0000000000077919 */ /* 0x000e280000002100 */
[----:B------:R-:W1:Y:S01]  /*c720*/  S2R R19, SR_TID.X ;  /* 0x0000000000137919 */ /* 0x000e620000002100 */
[----:B0-----:R-:W-:-:S04]  /*c730*/  LOP3.LUT R7, R7, 0xff, RZ, 0xc0, !PT ;  /* 0x000000ff07077812 */ /* 0x001fc800078ec0ff */
[----:B------:R-:W-:Y:S02]  /*c740*/  SHF.L.U32 R7, R7, 0x1, RZ ;  /* 0x0000000107077819 */ /* 0x000fe400000006ff */
[----:B-1----:R-:W-:Y:S02]  /*c750*/  LOP3.LUT R19, R19, 0xff, RZ, 0xc0, !PT ;  /* 0x000000ff13137812 */ /* 0x002fe400078ec0ff */
[C---:B------:R-:W-:Y:S02]  /*c760*/  LOP3.LUT R29, R7.reuse, 0x20, RZ, 0x3c, !PT ;  /* 0x00000020071d7812 */ /* 0x040fe400078e3cff */
[----:B------:R-:W-:Y:S01]  /*c770*/  LOP3.LUT R7, R7, 0x30, RZ, 0x3c, !PT ;  /* 0x0000003007077812 */ /* 0x000fe200078e3cff */
[----:B------:R-:W-:Y:S02]  /*c780*/  IMAD.SHL.U32 R19, R19, 0x2, RZ ;  /* 0x0000000213137824 */ /* 0x000fe400078e00ff */
[----:B--2---:R-:W-:Y:S04]  /*c790*/  STS.U16 [R29+0x20400], R3 ;  /* 0x020400031d007388 */ /* 0x004fe80000000400 */
[----:B---3--:R-:W-:Y:S04]  /*c7a0*/  STS.U16 [R29+0x21400], R28 ;  /* 0x0214001c1d007388 */ /* 0x008fe80000000400 */
[----:B------:R-:W-:Y:S04]  /*c7b0*/  STS.U16 [R29+0x22400], R4 ;  /* 0x022400041d007388 */ /* 0x000fe80000000400 */
[----:B------:R-:W-:Y:S04]  /*c7c0*/  STS.U16 [R29+0x23400], R9 ;  /* 0x023400091d007388 */ /* 0x000fe80000000400 */
[----:B------:R0:W-:Y:S04]  /*c7d0*/  STS.U16 [R7+0x20600], R18 ;  /* 0x0206001207007388 */ /* 0x0001e80000000400 */
[----:B------:R-:W-:Y:S04]  /*c7e0*/  STS.U16 [R7+0x21600], R27 ;  /* 0x0216001b07007388 */ /* 0x000fe80000000400 */
[----:B------:R-:W-:Y:S01]  /*c7f0*/  STS.U16 [R7+0x22600], R5 ;  /* 0x0226000507007388 */ /* 0x000fe20000000400 */
[----:B0-----:R-:W-:-:S03]  /*c800*/  LOP3.LUT R18, R19, 0x40, RZ, 0x3c, !PT ;  /* 0x0000004013127812 */ /* 0x001fc600078e3cff */
[----:B------:R0:W-:Y:S01]  /*c810*/  STS.U16 [R7+0x23600], R23 ;  /* 0x0236001707007388 */ /* 0x0001e20000000400 */
[----:B------:R-:W-:-:S03]  /*c820*/  LOP3.LUT R3, R15, 0x60, RZ, 0x3c, !PT ;  /* 0x000000600f037812 */ /* 0x000fc600078e3cff */
[----:B----4-:R1:W-:Y:S04]  /*c830*/  STS.U16 [R18+0x20800], R2 ;  /* 0x0208000212007388 */ /* 0x0103e80000000400 */
[----:B------:R-:W-:Y:S01]  /*c840*/  STS.U16 [R18+0x21800], R26 ;  /* 0x0218001a12007388 */ /* 0x000fe20000000400 */
[----:B0-----:R-:W-:-:S03]  /*c850*/  LOP3.LUT R7, R19, 0x50, RZ, 0x3c, !PT ;  /* 0x0000005013077812 */ /* 0x001fc600078e3cff */
[----:B------:R-:W-:Y:S04]  /*c860*/  STS.U16 [R18+0x22800], R6 ;  /* 0x0228000612007388 */ /* 0x000fe80000000400 */
[----:B------:R-:W-:Y:S04]  /*c870*/  STS.U16 [R18+0x23800], R24 ;  /* 0x0238001812007388 */ /* 0x000fe80000000400 */
[----:B------:R-:W-:Y:S04]  /*c880*/  STS.U16 [R7+0x20a00], R16 ;  /* 0x020a001007007388 */ /* 0x000fe80000000400 */
[----:B------:R-:W-:Y:S04]  /*c890*/  STS.U16 [R7+0x21a00], R20 ;  /* 0x021a001407007388 */ /* 0x000fe80000000400 */
[----:B------:R-:W-:Y:S04]  /*c8a0*/  STS.U16 [R7+0x22a00], R21 ;  /* 0x022a001507007388 */ /* 0x000fe80000000400 */
[----:B------:R-:W-:Y:S04]  /*c8b0*/  STS.U16 [R7+0x23a00], R25 ;  /* 0x023a001907007388 */ /* 0x000fe80000000400 */
[----:B------:R-:W-:Y:S04]  /*c8c0*/  STS.U16 [R3+0x20c00], R17 ;  /* 0x020c001103007388 */ /* 0x000fe80000000400 */
[----:B------:R0:W-:Y:S01]  /*c8d0*/  STS.U16 [R3+0x21c00], R0 ;  /* 0x021c000003007388 */ /* 0x0001e20000000400 */
[----:B------:R-:W-:-:S03]  /*c8e0*/  LOP3.LUT R4, R15, 0x70, RZ, 0x3c, !PT ;  /* 0x000000700f047812 */ /* 0x000fc600078e3cff */
[----:B------:R-:W2:Y:S04]  /*c8f0*/  S2R R15, SR_TID.X ;  /* 0x00000000000f7919 */ /* 0x000ea80000002100 */
[----:B-1----:R-:W3:Y:S04]  /*c900*/  LDL R2, [R1+0x400] ;  /* 0x0004000001027983 */ /* 0x002ee80000100800 */
[----:B0-----:R-:W0:Y:S04]  /*c910*/  S2R R0, SR_TID.X ;  /* 0x0000000000007919 */ /* 0x001e280000002100 */
[----:B------:R-:W-:Y:S04]  /*c920*/  STS.U16 [R3+0x22c00], R22 ;  /* 0x022c001603007388 */ /* 0x000fe80000000400 */
[----:B------:R0:W-:Y:S04]  /*c930*/  STS.U16 [R3+0x23c00], R10 ;  /* 0x023c000a03007388 */ /* 0x0001e80000000400 */
[----:B-----5:R-:W-:Y:S04]  /*c940*/  STS.U16 [R4+0x20e00], R11 ;  /* 0x020e000b04007388 */ /* 0x020fe80000000400 */
[----:B------:R-:W-:Y:S04]  /*c950*/  STS.U16 [R4+0x21e00], R14 ;  /* 0x021e000e04007388 */ /* 0x000fe80000000400 */
[----:B------:R-:W-:Y:S04]  /*c960*/  STS.U16 [R4+0x22e00], R12 ;  /* 0x022e000c04007388 */ /* 0x000fe80000000400 */
[----:B------:R-:W-:Y:S04]  /*c970*/  STS.U16 [R4+0x23e00], R13 ;  /* 0x023e000d04007388 */ /* 0x000fe80000000400 */
[----:B------:R-:W-:Y:S01]  /*c980*/  BAR.SYNC.DEFER_BLOCKING 0x0 ;  /* 0x0000000000007b1d */ /* 0x000fe20000010000 */
[----:B0-----:R-:W-:-:S02]  /*c990*/  LOP3.LUT R3, R0, 0x7, RZ, 0xc0, !PT ;  /* 0x0000000700037812 */ /* 0x001fc400078ec0ff */
[----:B--2---:R-:W-:-:S03]  /*c9a0*/  SHF.L.U32 R15, R15, 0x1, RZ ;  /* 0x000000010f0f7819 */ /* 0x004fc600000006ff */
[----:B------:R-:W-:-:S05]  /*c9b0*/  IMAD R3, R3, 0x210, RZ ;  /* 0x0000021003037824 */ /* 0x000fca00078e02ff */
[----:B------:R-:W-:-:S05]  /*c9c0*/  LOP3.LUT R3, R3, 0x30, R15, 0x78, !PT ;  /* 0x0000003003037812 */ /* 0x000fca00078e780f */
[----:B------:R-:W0:Y:S04]  /*c9d0*/  LDSM.16.M88.4 R8, [R3+0x20000] ;  /* 0x020000000308783b */ /* 0x000e280000000200 */
[----:B------:R1:W-:Y:S04]  /*c9e0*/  STL [R1+0x1838], R0 ;  /* 0x0018380001007387 */ /* 0x0003e80000100800 */
[----:B------:R-:W-:Y:S01]  /*c9f0*/  LDSM.16.M88.4 R12, [R3+0x21000] ;  /* 0x02100000030c783b */ /* 0x000fe20000000200 */
[----:B0-----:R-:W-:-:S03]  /*ca00*/  MOV R24, R8 ;  /* 0x0000000800187202 */ /* 0x001fc60000000f00 */
[----:B------:R-:W-:Y:S01]  /*ca10*/  STL.64 [R1+0x18], R10 ;  /* 0x0000180a01007387 */ /* 0x000fe20000100a00 */
[----:B-1----:R-:W-:-:S03]  /*ca20*/  MOV R0, R9 ;  /* 0x0000000900007202 */ /* 0x002fc60000000f00 */
[----:B------:R-:W0:Y:S04]  /*ca30*/  LDSM.16.M88.4 R8, [R3+0x22000] ;  /* 0x022000000308783b */ /* 0x000e280000000200 */
[----:B0-----:R-:W-:Y:S04]  /*ca40*/  STL [R1+0x18e4], R10 ;  /* 0x0018e40a01007387 */ /* 0x001fe80000100800 */
[----:B------:R-:W-:Y:S04]  /*ca50*/  STL.64 [R1], R12 ;  /* 0x0000000c01007387 */ /* 0x000fe80000100a00 */
[----:B------:R-:W-:Y:S04]  /*ca60*/  STL.64 [R1+0x8], R14 ;  /* 0x0000080e01007387 */ /* 0x000fe80000100a00 */
[----:B------:R-:W0:Y:S04]  /*ca70*/  LDSM.16.M88.4 R12, [R3+0x23000] ;  /* 0x02300000030c783b */ /* 0x000e280000000200 */
[----:B------:R-:W-:Y:S04]  /*ca80*/  STL [R1+0x18e0], R11 ;  /* 0x0018e00b01007387 */ /* 0x000fe80000100800 */
[----:B0-----:R-:W-:Y:S04]  /*ca90*/  STL [R1+0x1900], R14 ;  /* 0x0019000e01007387 */ /* 0x001fe80000100800 */
[----:B------:R-:W-:Y:S04]  /*caa0*/  STL [R1+0x18e8], R15 ;  /* 0x0018e80f01007387 */ /* 0x000fe80000100800 */
[----:B------:R0:W-:Y:S04]  /*cab0*/  STL.64 [R1+0x1910], R12 ;  /* 0x0019100c01007387 */ /* 0x0001e80000100a00 */
[----:B0-----:R-:W2:Y:S04]  /*cac0*/  LDL.LU.64 R12, [R1] ;  /* 0x00000000010c7983 */ /* 0x001ea80000300a00 */
[----:B------:R-:W-:Y:S04]  /*cad0*/  STL [R1+0x1770], R3 ;  /* 0x0017700301007387 */ /* 0x000fe80000100800 */
[----:B---3--:R-:W0:Y:S04]  /*cae0*/  LDSM.16.MT88.4 R16, [R2+0x100] ;  /* 0x000100000210783b */ /* 0x008e280000004200 */
[----:B------:R-:W1:Y:S04]  /*caf0*/  LDSM.16.MT88.4 R20, [R2+0x2000] ;  /* 0x002000000214783b */ /* 0x000e680000004200 */
[----:B------:R-:W-:Y:S04]  /*cb00*/  LDSM.16.MT88.4 R4, [R2] ;  /* 0x000000000204783b */ /* 0x000fe80000004200 */
[----:B0-----:R-:W-:Y:S04]  /*cb10*/  STL [R1+0x190c], R17 ;  /* 0x00190c1101007387 */ /* 0x001fe80000100800 */
[----:B------:R-:W-:Y:S04]  /*cb20*/  STL [R1+0x1908], R18 ;  /* 0x0019081201007387 */ /* 0x000fe80000100800 */
[----:B------:R-:W-:Y:S04]  /*cb30*/  STL [R1+0x1904], R19 ;  /* 0x0019041301007387 */ /* 0x000fe80000100800 */
[----:B-1----:R-:W-:Y:S04]  /*cb40*/  STL.64 [R1+0x18f8], R22 ;  /* 0x0018f81601007387 */ /* 0x002fe80000100a00 */
[----:B------:R0:W-:Y:S02]  /*cb50*/  STL.64 [R1+0x18f0], R20 ;  /* 0x0018f01401007387 */ /* 0x0001e40000100a00 */
[----:B0-----:R-:W-:-:S02]  /*cb60*/  IMAD.MOV.U32 R20, RZ, RZ, R24 ;  /* 0x000000ffff147224 */ /* 0x001fc400078e0018 */
[----:B------:R-:W0:Y:S01]  /*cb70*/  LDSM.16.MT88.4 R24, [R2+0x2100] ;  /* 0x002100000218783b */ /* 0x000e220000004200 */
[----:B------:R-:W-:-:S03]  /*cb80*/  MOV R21, R0 ;  /* 0x0000000000157202 */ /* 0x000fc60000000f00 */
[----:B0-----:R-:W-:Y:S04]  /*cb90*/  STL.64 [R1+0x18a8], R26 ;  /* 0x0018a81a01007387 */ /* 0x001fe80000100a00 */
[----:B------:R0:W-:Y:S02]  /*cba0*/  STL.64 [R1+0x18a0], R24 ;  /* 0x0018a01801007387 */ /* 0x0001e40000100a00 */
[C---:B0-----:R-:W-:Y:S02]  /*cbb0*/  HMMA.16816.F32.BF16 R24, R4.reuse, R20, RZ ;  /* 0x000000140418723c */ /* 0x041fe400000418ff */
[----:B------:R0:W-:Y:S11]  /*cbc0*/  STL [R1+0x1830], R2 ;  /* 0x0018300201007387 */ /* 0x0001f60000100800 */
[----:B------:R-:W-:Y:S11]  /*cbd0*/  @!UPT UIADD3 URZ, URZ, URZ, URZ ;  /* 0x0000003f3f3ff290 */ /* 0x000ff6000fffe03f */
[----:B------:R-:W-:Y:S01]  /*cbe0*/  MOV R10, R24 ;  /* 0x00000018000a7202 */ /* 0x000fe20000000f00 */
[----:B0-----:R-:W-:Y:S01]  /*cbf0*/  IMAD.MOV.U32 R2, RZ, RZ, R26 ;  /* 0x000000ffff027224 */ /* 0x001fe200078e001a */
[----:B------:R-:W-:Y:S02]  /*cc00*/  MOV R3, R25 ;  /* 0x0000001900037202 */ /* 0x000fe40000000f00 */
[----:B------:R-:W-:Y:S02]  /*cc10*/  MOV R0, R27 ;  /* 0x0000001b00007202 */ /* 0x000fe40000000f00 */
[C---:B--2---:R-:W-:Y:S01]  /*cc20*/  HMMA.16816.F32.BF16 R24, R4.reuse, R12, RZ ;  /* 0x0000000c0418723c */ /* 0x044fe200000418ff */
[----:B------:R-:W-:Y:S02]  /*cc30*/  MOV R17, R12 ;  /* 0x0000000c00117202 */ /* 0x000fe40000000f00 */
[----:B------:R-:W-:Y:S02]  /*cc40*/  MOV R18, R13 ;  /* 0x0000000d00127202 */ /* 0x000fe40000000f00 */
[----:B------:R-:W2:Y:S11]  /*cc50*/  LDL.LU.64 R12, [R1+0x1910] ;  /* 0x00191000010c7983 */ /* 0x000eb60000300a00 */
[----:B------:R-:W-:Y:S08]  /*cc60*/  @!UPT UIADD3 URZ, URZ, URZ, URZ ;  /* 0x0000003f3f3ff290 */ /* 0x000ff0000fffe03f */
[----:B------:R-:W-:Y:S01]  /*cc70*/  IMAD.MOV.U32 R23, RZ, RZ, R24 ;  /* 0x000000ffff177224 */ /* 0x000fe200078e0018 */
[----:B------:R-:W-:Y:S02]  /*cc80*/  MOV R22, R25 ;  /* 0x0000001900167202 */ /* 0x000fe40000000f00 */
[----:B------:R-:W-:Y:S02]  /*cc90*/  MOV R15, R26 ;  /* 0x0000001a000f7202 */ /* 0x000fe40000000f00 */
[----:B------:R-:W-:Y:S02]  /*cca0*/  MOV R11, R27 ;  /* 0x0000001b000b7202 */ /* 0x000fe40000000f00 */
[C---:B------:R-:W-:Y:S11]  /*ccb0*/  HMMA.16816.F32.BF16 R24, R4.reuse, R8, RZ ;  /* 0x000000080418723c */ /* 0x040ff600000418ff */
[----:B------:R-:W-:Y:S11]  /*ccc0*/  @!UPT UIADD3 URZ, URZ, URZ, URZ ;  /* 0x0000003f3f3ff290 */ /* 0x000ff6000fffe03f */
[----:B------:R-:W-:Y:S02]  /*ccd0*/  @!UPT UIADD3 URZ, URZ, URZ, URZ ;  /* 0x0000003f3f3ff290 */ /* 0x000fe4000fffe03f */
[----:B------:R-:W-:Y:S01]  /*cce0*/  IMAD.MOV.U32 R19, RZ, RZ, R24 ;  /* 0x000000ffff137224 */ /* 0x000fe200078e0018 */
[----:B------:R-:W-:Y:S02]  /*ccf0*/  MOV R14, R25 ;  /* 0x00000019000e7202 */ /* 0x000fe40000000f00 */
[----:B------:R-:W-:Y:S02]  /*cd00*/  MOV R29, R26 ;  /* 0x0000001a001d7202 */ /* 0x000fe40000000f00 */
[----:B------:R-:W-:Y:S02]  /*cd10*/  MOV R28, R27 ;  /* 0x0000001b001c7202 */ /* 0x000fe40000000f00 */
[----:B--2---:R-:W-:Y:S07]  /*cd20*/  HMMA.16816.F32.BF16 R24, R4, R12, RZ ;  /* 0x0000000c0418723c */ /* 0x004fee00000418ff */
[----:B------:R-:W-:Y:S01]  /*cd30*/  IMAD.MOV.U32 R4, RZ, RZ, R17 ;  /* 0x000000ffff047224 */ /* 0x000fe200078e0011 */
[----:B------:R-:W-:Y:S01]  /*cd40*/  MOV R5, R18 ;  /* 0x0000001200057202 */ /* 0x000fe20000000f00 */
[----:B------:R-:W2:Y:S04]  /*cd50*/  LDL.LU R17, [R1+0x190c] ;  /* 0x00190c0001117983 */ /* 0x000ea80000300800 */
[----:B------:R-:W2:Y:S10]  /*cd60*/  LDL.LU R18, [R1+0x1908] ;  /* 0x0019080001127983 */ /* 0x000eb40000300800 */
[----:B------:R-:W-:Y:S04]  /*cd70*/  STL.64 [R1+0x18b8], R26 ;  /* 0x0018b81a01007387 */ /* 0x000fe80000100a00 */
[----:B------:R0:W-:Y:S02]  /*cd80*/  STL.64 [R1+0x18b0], R24 ;  /* 0x0018b01801007387 */ /* 0x0001e40000100a00 */
[----:B0-----:R-:W-:-:S02]  /*cd90*/  MOV R24, R19 ;  /* 0x0000001300187202 */ /* 0x001fc40000000f00 */
[----:B------:R-:W2:Y:S01]  /*cda0*/  LDL.LU R19, [R1+0x1904] ;  /* 0x0019040001137983 */ /* 0x000ea20000300800 */
[----:B------:R-:W-:Y:S01]  /*cdb0*/  IMAD.MOV.U32 R26, RZ, RZ, R29 ;  /* 0x000000ffff1a7224 */ /* 0x000fe200078e001d */
[----:B------:R-:W-:Y:S02]  /*cdc0*/  MOV R27, R28 ;  /* 0x0000001c001b7202 */ /* 0x000fe40000000f00 */
[----:B------:R-:W-:Y:S02]  /*cdd0*/  MOV R25, R14 ;  /* 0x0000000e00197202 */ /* 0x000fe40000000f00 */
[----:B------:R-:W3:Y:S04]  /*cde0*/  LDL.LU R14, [R1+0x1900] ;  /* 0x00190000010e7983 */ /* 0x000ee80000300800 */
[----:B------:R0:W-:Y:S04]  /*cdf0*/  STL.64 [R1+0x18c8], R26 ;  /* 0x0018c81a01007387 */ /* 0x0001e80000100a00 */
[----:B------:R1:W-:Y:S01]  /*ce00*/  STL.64 [R1+0x18c0], R24 ;  /* 0x0018c01801007387 */ /* 0x0003e20000100a00 */
[----:B0-----:R-:W-:Y:S01]  /*ce10*/  IMAD.MOV.U32 R26, RZ, RZ, R15 ;  /* 0x000000ffff1a7224 */ /* 0x001fe200078e000f */
[----:B------:R-:W-:-:S02]  /*ce20*/  MOV R27, R11 ;  /* 0x0000000b001b7202 */ /* 0x000fc40000000f00 */
[----:B-1----:R-:W-:Y:S02]  /*ce30*/  MOV R24, R23 ;  /* 0x0000001700187202 */ /* 0x002fe40000000f00 */
[----:B------:R-:W-:Y:S01]  /*ce40*/  MOV R25, R22 ;  /* 0x0000001600197202 */ /* 0x000fe20000000f00 */
[----:B------:R0:W-:Y:S04]  /*ce50*/  STL.64 [R1+0x18d8], R26 ;  /* 0x0018d81a01007387 */ /* 0x0001e80000100a00 */
[----:B------:R1:W-:Y:S01]  /*ce60*/  STL.64 [R1+0x18d0], R24 ;  /* 0x0018d01801007387 */ /* 0x0003e20000100a00 */
[----:B0-----:R-:W-:Y:S01]  /*ce70*/  IMAD.MOV.U32 R26, RZ, RZ, R2 ;  /* 0x000000ffff1a7224 */ /* 0x001fe200078e0002 */
[----:B-1----:R-:W-:Y:S02]  /*ce80*/  MOV R24, R10 ;  /* 0x0000000a00187202 */ /* 0x002fe40000000f00 */
[----:B------:R-:W-:-:S02]  /*ce90*/  MOV R25, R3 ;  /* 0x0000000300197202 */ /* 0x000fc40000000f00 */
[----:B------:R-:W-:Y:S01]  /*cea0*/  MOV R27, R0 ;  /* 0x00000000001b7202 */ /* 0x000fe20000000f00 */
[C---:B--2---:R-:W-:Y:S08]  /*ceb0*/  HMMA.16816.F32.BF16 R4, R16.reuse, R4, RZ ;  /* 0x000000041004723c */ /* 0x044ff000000418ff */
[C---:B------:R-:W-:Y:S11]  /*cec0*/  HMMA.16816.F32.BF16 R20, R16.reuse, R20, RZ ;  /* 0x000000141014723c */ /* 0x040ff600000418ff */
[----:B------:R-:W-:Y:S05]  /*ced0*/  @!UPT UIADD3 URZ, URZ, URZ, URZ ;  /* 0x0000003f3f3ff290 */ /* 0x000fea000fffe03f */
[----:B------:R-:W-:Y:S01]  /*cee0*/  MOV R15, R4 ;  /* 0x00000004000f7202 */ /* 0x000fe20000000f00 */
[----:B------:R-:W-:Y:S01]  /*cef0*/  IMAD.MOV.U32 R11, RZ, RZ, R6 ;  /* 0x000000ffff0b7224 */ /* 0x000fe200078e0006 */
[----:B------:R-:W-:Y:S02]  /*cf00*/  MOV R10, R5 ;  /* 0x00000005000a7202 */ /* 0x000fe40000000f00 */
[----:B------:R-:W-:Y:S02]  /*cf10*/  MOV R2, R7 ;  /* 0x0000000700027202 */ /* 0x000fe40000000f00 */
[C---:B------:R-:W-:Y:S08]  /*cf20*/  HMMA.16816.F32.BF16 R4, R16.reuse, R8, RZ ;  /* 0x000000081004723c */ /* 0x040ff000000418ff */
[----:B------:R-:W-:Y:S01]  /*cf30*/  HMMA.16816.F32.BF16 R16, R16, R12, RZ ;  /* 0x0000000c1010723c */ /* 0x000fe200000418ff */
[----:B------:R-:W-:Y:S01]  /*cf40*/  IMAD.MOV.U32 R3, RZ, RZ, R22 ;  /* 0x000000ffff037224 */ /* 0x000fe200078e0016 */
[----:B------:R-:W-:-:S02]  /*cf50*/  MOV R0, R23 ;  /* 0x0000001700007202 */ /* 0x000fc40000000f00 */
[----:B------:R-:W-:Y:S01]  /*cf60*/  MOV R29, R20 ;  /* 0x00000014001d7202 */ /* 0x000fe20000000f00 */
[----:B------:R-:W2:Y:S01]  /*cf70*/  LDL.LU.64 R22, [R1+0x18f8] ;  /* 0x0018f80001167983 */ /* 0x000ea20000300a00 */
[----:B------:R-:W-:-:S03]  /*cf80*/  MOV R28, R21 ;  /* 0x00000015001c7202 */ /* 0x000fc60000000f00 */
[----:B------:R-:W2:Y:S06]  /*cf90*/  LDL.LU.64 R20, [R1+0x18f0] ;  /* 0x0018f00001147983 */ /* 0x000eac0000300a00 */
[----:B------:R0:W-:Y:S04]  /*cfa0*/  STL.64 [R1+0x1870], R6 ;  /* 0x0018700601007387 */ /* 0x0001e80000100a00 */
[----:B------:R-:W-:Y:S04]  /*cfb0*/  STL.64 [R1+0x1868], R4 ;  /* 0x0018680401007387 */ /* 0x000fe80000100a00 */
[----:B0-----:R-:W4:Y:S04]  /*cfc0*/  LDL.LU R6, [R1+0x8] ;  /* 0x0000080001067983 */ /* 0x001f280000300800 */
[----:B------:R-:W4:Y:S04]  /*cfd0*/  LDL.LU R7, [R1+0xc] ;  /* 0x00000c0001077983 */ /* 0x000f280000300800 */
[----:B------:R0:W-:Y:S04]  /*cfe0*/  STL.64 [R1+0x1880], R18 ;  /* 0x0018801201007387 */ /* 0x0001e80000100a00 */
[----:B------:R1:W-:Y:S01]  /*cff0*/  STL.64 [R1+0x1878], R16 ;  /* 0x0018781001007387 */ /* 0x0003e20000100a00 */
[----:B0-----:R-:W-:Y:S01]  /*d000*/  IMAD.MOV.U32 R18, RZ, RZ, R11 ;  /* 0x000000ffff127224 */ /* 0x001fe200078e000b */
[----:B------:R-:W-:-:S02]  /*d010*/  MOV R19, R2 ;  /* 0x0000000200137202 */ /* 0x000fc40000000f00 */
[----:B-1----:R-:W-:Y:S02]  /*d020*/  MOV R16, R15 ;  /* 0x0000000f00107202 */ /* 0x002fe40000000f00 */
[----:B------:R-:W-:Y:S01]  /*d030*/  MOV R17, R10 ;  /* 0x0000000a00117202 */ /* 0x000fe20000000f00 */
[----:B------:R-:W3:Y:S04]  /*d040*/  LDL.LU R15, [R1+0x18e8] ;  /* 0x0018e800010f7983 */ /* 0x000ee80000300800 */
[----:B------:R-:W5:Y:S04]  /*d050*/  LDL.LU R10, [R1+0x18e4] ;  /* 0x0018e400010a7983 */ /* 0x000f680000300800 */
[----:B------:R-:W5:Y:S04]  /*d060*/  LDL.LU R11, [R1+0x18e0] ;  /* 0x0018e000010b7983 */ /* 0x000f680000300800 */
[----:B------:R0:W-:Y:S04]  /*d070*/  STL.64 [R1+0x1890], R18 ;  /* 0x0018901201007387 */ /* 0x0001e80000100a00 */
[----:B------:R-:W-:Y:S04]  /*d080*/  STL.64 [R1+0x1888], R16 ;  /* 0x0018881001007387 */ /* 0x000fe80000100a00 */
[----:B0-----:R-:W2:Y:S04]  /*d090*/  LDL.LU R18, [R1+0x18] ;  /* 0x0000180001127983 */ /* 0x001ea80000300800 */
[----:B------:R-:W2:Y:S02]  /*d0a0*/  LDL.LU R19, [R1+0x1c] ;  /* 0x00001c0001137983 */ /* 0x000ea40000300800 */
[----:B--2---:R-:W-:Y:S11]  /*d0b0*/  HMMA.16816.F32.BF16 R24, R20, R18, R24 ;  /* 0x000000121418723c */ /* 0x004ff60000041818 */
[----:B------:R-:W-:Y:S11]  /*d0c0*/  @!UPT UIADD3 URZ, URZ, URZ, URZ ;  /* 0x0000003f3f3ff290 */ /* 0x000ff6000fffe03f */
[----:B------:R-:W-:Y:S02]  /*d0d0*/  @!UPT UIADD3 URZ, URZ, URZ, URZ ;  /* 0x0000003f3f3ff290 */ /* 0x000fe4000fffe03f */
[----:B------:R-:W-:Y:S01]  /*d0e0*/  IMAD.MOV.U32 R9, RZ, RZ, R26 ;  /* 0x000000ffff097224 */ /* 0x000fe200078e001a */
[----:B------:R-:W-:Y:S02]  /*d0f0*/  MOV R8, R27 ;  /* 0x0000001b00087202 */ /* 0x000fe40000000f00 */
[----:B------:R-:W-:Y:S01]  /*d100*/  MOV R13, R24 ;  /* 0x00000018000d7202 */ /* 0x000fe20000000f00 */
[----:B------:R-:W4:Y:S01]  /*d110*/  LDL.LU.64 R26, [R1+0x18d8] ;  /* 0x0018d800011a7983 */ /* 0x000f220000300a00 */
[----:B------:R-:W-:-:S03]  /*d120*/  MOV R12, R25 ;  /* 0x00000019000c7202 */ /* 0x000fc60000000f00 */
[----:B------:R-:W4:Y:S04]  /*d130*/  LDL.LU.64 R24, [R1+0x18d0] ;  /* 0x0018d00001187983 */ /* 0x000f280000300a00 */
[----:B------:R-:W-:Y:S04]  /*d140*/  STL [R1+0x1844], R8 ;  /* 0x0018440801007387 */ /* 0x000fe80000100800 */
[----:B------:R-:W-:Y:S04]  /*d150*/  STL [R1+0x1840], R9 ;  /* 0x0018400901007387 */ /* 0x000fe80000100800 */
[----:B------:R-:W-:Y:S04]  /*d160*/  STL [R1+0x183c], R12 ;  /* 0x00183c0c01007387 */ /* 0x000fe80000100800 */
[----:B------:R-:W-:Y:S01]  /*d170*/  STL [R1+0x1834], R13 ;  /* 0x0018340d01007387 */ /* 0x000fe20000100800 */
[----:B----4-:R-:W-:Y:S11]  /*d180*/  HMMA.16816.F32.BF16 R24, R20, R6, R24 ;  /* 0x000000061418723c */ /* 0x010ff60000041818 */
[----:B------:R-:W-:Y:S11]  /*d190*/  @!UPT UIADD3 URZ, URZ, URZ, URZ ;  /* 0x0000003f3f3ff290 */ /* 0x000ff6000fffe03f */
[----:B------:R-:W-:Y:S01]  /*d1a0*/  @!UPT UIADD3 URZ, URZ, URZ, URZ ;  /* 0x0000003f3f3ff290 */ /* 0x000fe2000fffe03f */
[----:B------:R-:W-:Y:S01]  /*d1b0*/  STL [R1+0x60], R24 ;  /* 0x0000601801007387 */ /* 0x000fe20000100800 */
[----:B------:R-:W-:-:S03]  /*d1c0*/  MOV R2, R25 ;  /* 0x0000001900027202 */ /* 0x000fc60000000f00 */
[----:B------:R0:W-:Y:S04]  /*d1d0*/  STL.64 [R1+0x68], R26 ;  /* 0x0000681a01007387 */ /* 0x0001e80000100a00 */
[----:B0-----:R-:W5:Y:S04]  /*d1e0*/  LDL.LU.64 R26, [R1+0x18c8] ;  /* 0x0018c800011a7983 */ /* 0x001f680000300a00 */
[----:B------:R-:W5:Y:S04]  /*d1f0*/  LDL.LU.64 R24, [R1+0x18c0] ;  /* 0x0018c00001187983 */ /* 0x000f680000300a00 */
[----:B------:R0:W-:Y:S04]  /*d200*/  STL.64 [R1+0x1898], R6 ;  /* 0x0018980601007387 */ /* 0x0001e80000100a00 */
[----:B------:R1:W-:Y:S01]  /*d210*/  STL [R1+0x1848], R2 ;  /* 0x0018480201007387 */ /* 0x0003e20000100800 */
[----:B0-----:R-:W-:Y:S01]  /*d220*/  MOV R7, R0 ;  /* 0x0000000000077202 */ /* 0x001fe20000000f00 */
[C---:B-----5:R-:W-:Y:S11]  /*d230*/  HMMA.16816.F32.BF16 R24, R20.reuse, R10, R24 ;  /* 0x0000000a1418723c */ /* 0x060ff60000041818 */
[----:B------:R-:W-:Y:S11]  /*d240*/  @!UPT UIADD3 URZ, URZ, URZ, URZ ;  /* 0x0000003f3f3ff290 */ /* 0x000ff6000fffe03f */
[----:B------:R-:W-:Y:S02]  /*d250*/  @!UPT UIADD3 URZ, URZ, URZ, URZ ;  /* 0x0000003f3f3ff290 */ /* 0x000fe4000fffe03f */
[----:B------:R-:W-:Y:S01]  /*d260*/  MOV R0, R26 ;  /* 0x0000001a00007202 */ /* 0x000fe20000000f00 */
[----:B------:R-:W-:Y:S01]  /*d270*/  IMAD.MOV.U32 R12, RZ, RZ, R25 ;  /* 0x000000ffff0c7224 */ /* 0x000fe200078e0019 */
[----:B------:R-:W-:Y:S02]  /*d280*/  MOV R13, R27 ;  /* 0x0000001b000d7202 */ /* 0x000fe40000000f00 */
[----:B------:R-:W-:Y:S01]  /*d290*/  MOV R9, R24 ;  /* 0x0000001800097202 */ /* 0x000fe20000000f00 */
[----:B------:R-:W3:Y:S04]  /*d2a0*/  LDL.LU.64 R26, [R1+0x18b8] ;  /* 0x0018b800011a7983 */ /* 0x000ee80000300a00 */
[----:B------:R-:W3:Y:S04]  /*d2b0*/  LDL.LU.64 R24, [R1+0x18b0] ;  /* 0x0018b00001187983 */ /* 0x000ee80000300a00 */
[----:B------:R-:W-:Y:S04]  /*d2c0*/  STL [R1+0x1858], R13 ;  /* 0x0018580d01007387 */ /* 0x000fe80000100800 */
[----:B------:R-:W-:Y:S04]  /*d2d0*/  STL [R1+0x1854], R0 ;  /* 0x0018540001007387 */ /* 0x000fe80000100800 */
[----:B------:R-:W-:Y:S04]  /*d2e0*/  STL [R1+0x1850], R12 ;  /* 0x0018500c01007387 */ /* 0x000fe80000100800 */
[----:B------:R0:W-:Y:S01]  /*d2f0*/  STL [R1+0x184c], R9 ;  /* 0x00184c0901007387 */ /* 0x0001e20000100800 */
[----:B---3--:R-:W-:Y:S11]  /*d300*/  HMMA.16816.F32.BF16 R24, R20, R14, R24 ;  /* 0x0000000e1418723c */ /* 0x008ff60000041818 */
[----:B------:R-:W-:Y:S11]  /*d310*/  @!UPT UIADD3 URZ, URZ, URZ, URZ ;  /* 0x0000003f3f3ff290 */ /* 0x000ff6000fffe03f */
[----:B------:R-:W-:Y:S02]  /*d320*/  @!UPT UIADD3 URZ, URZ, URZ, URZ ;  /* 0x0000003f3f3ff290 */ /* 0x000fe4000fffe03f */
[----:B------:R-:W-:Y:S01]  /*d330*/  MOV R21, R26 ;  /* 0x0000001a00157202 */ /* 0x000fe20000000f00 */
[----:B------:R-:W-:Y:S01]  /*d340*/  IMAD.MOV.U32 R22, RZ, RZ, R25 ;  /* 0x000000ffff167224 */ /* 0x000fe200078e0019 */
[----:B------:R-:W-:Y:S02]  /*d350*/  MOV R20, R27 ;  /* 0x0000001b00147202 */ /* 0x000fe40000000f00 */
[----:B------:R-:W-:Y:S01]  /*d360*/  MOV R23, R24 ;  /* 0x0000001800177202 */ /* 0x000fe20000000f00 */
[----:B------:R-:W2:Y:S04]  /*d370*/  LDL.LU.64 R26, [R1+0x18a8] ;  /* 0x0018a800011a7983 */ /* 0x000ea80000300a00 */
[----:B------:R-:W2:Y:S01]  /*d380*/  LDL.LU.64 R24, [R1+0x18a0] ;  /* 0x0018a00001187983 */ /* 0x000ea20000300a00 */
[----:B------:R-:W-:Y:S01]  /*d390*/  MOV R4, R29 ;  /* 0x0000001d00047202 */ /* 0x000fe20000000f00 */
[----:B------:R-:W-:Y:S01]  /*d3a0*/  IMAD.MOV.U32 R5, RZ, RZ, R28 ;  /* 0x000000ffff057224 */ /* 0x000fe200078e001c */
[----:B------:R-:W-:Y:S01]  /*d3b0*/  MOV R6, R3 ;  /* 0x0000000300067202 */ /* 0x000fe20000000f00 */
[----:B------:R-:W-:Y:S04]  /*d3c0*/  STL [R1+0x1860], R22 ;  /* 0x0018601601007387 */ /* 0x000fe80000100800 */
[----:B------:R3:W-:Y:S02]  /*d3d0*/  STL [R1+0x185c], R23 ;  /* 0x00185c1701007387 */ /* 0x0007e40000100800 */
[C---:B--2---:R-:W-:Y:S02]  /*d3e0*/  HMMA.16816.F32.BF16 R16, R24.reuse, R18, R4 ;  /* 0x000000121810723c */ /* 0x044fe40000041804 */
[----:B------:R-:W2:Y:S11]  /*d3f0*/  LDL.LU.64 R6, [R1+0x1898] ;  /* 0x0018980001067983 */ /* 0x000eb60000300a00 */
[----:B------:R-:W-:Y:S11]  /*d400*/  @!UPT UIADD3 URZ, URZ, URZ, URZ ;  /* 0x0000003f3f3ff290 */ /* 0x000ff6000fffe03f */
[----:B-1----:R-:W-:Y:S01]  /*d410*/  MOV R2, R18 ;  /* 0x0000001200027202 */ /* 0x002fe20000000f00 */
[----:B0-----:R-:W-:Y:S01]  /*d420*/  IMAD.MOV.U32 R9, RZ, RZ, R17 ;  /* 0x000000ffff097224 */ /* 0x001fe200078e0011 */
[----:B------:R-:W-:Y:S02]  /*d430*/  MOV R8, R19 ;  /* 0x0000001300087202 */ /* 0x000fe40000000f00 */
[----:B------:R-:W-:Y:S01]  /*d440*/  MOV R12, R16 ;  /* 0x00000010000c7202 */ /* 0x000fe20000000f00 */
[----:B------:R-:W2:Y:S04]  /*d450*/  LDL.LU.64 R18, [R1+0x1890] ;  /* 0x0018900001127983 */ /* 0x000ea80000300a00 */
[----:B------:R-:W2:Y:S02]  /*d460*/  LDL.LU.64 R16, [R1+0x1888] ;  /* 0x0018880001107983 */ /* 0x000ea40000300a00 */
[C---:B--2---:R-:W-:Y:S02]  /*d470*/  HMMA.16816.F32.BF16 R4, R24.reuse, R6, R16 ;  /* 0x000000061804723c */ /* 0x044fe40000041810 */
[----:B------:R-:W2:Y:S04]  /*d480*/  LDL.LU.64 R18, [R1+0x1880] ;  /* 0x0018800001127983 */ /* 0x000ea80000300a00 */
[----:B------:R-:W2:Y:S11]  /*d490*/  LDL.LU.64 R16, [R1+0x1878] ;  /* 0x0018780001107983 */ /* 0x000eb60000300a00 */
[----:B------:R-:W-:Y:S07]  /*d4a0*/  @!UPT UIADD3 URZ, URZ, URZ, URZ ;  /* 0x0000003f3f3ff290 */ /* 0x000fee000fffe03f */
[----:B------:R-:W-:Y:S01]  /*d4b0*/  MOV R13, R6 ;  /* 0x00000006000d7202 */ /* 0x000fe20000000f00 */
[----:B---3--:R-:W-:Y:S01]  /*d4c0*/  IMAD.MOV.U32 R23, RZ, RZ, R5 ;  /* 0x000000ffff177224 */ /* 0x008fe200078e0005 */
[----:B------:R-:W-:Y:S02]  /*d4d0*/  MOV R0, R7 ;  /* 0x0000000700007202 */ /* 0x000fe40000000f00 */
[----:B------:R-:W-:Y:S01]  /*d4e0*/  MOV R22, R4 ;  /* 0x0000000400167202 */ /* 0x000fe20000000f00 */
[----:B------:R-:W3:Y:S04]  /*d4f0*/  LDL.LU.64 R6, [R1+0x1870] ;  /* 0x0018700001067983 */ /* 0x000ee80000300a00 */
[----:B------:R-:W3:Y:S01]  /*d500*/  LDL.LU.64 R4, [R1+0x1868] ;  /* 0x0018680001047983 */ /* 0x000ee20000300a00 */
[C---:B--2---:R-:W-:Y:S08]  /*d510*/  HMMA.16816.F32.BF16 R16, R24.reuse, R14, R16 ;  /* 0x0000000e1810723c */ /* 0x044ff00000041810 */
[----:B---3--:R-:W-:Y:S11]  /*d520*/  HMMA.16816.F32.BF16 R4, R24, R10, R4 ;  /* 0x0000000a1804723c */ /* 0x008ff60000041804 */
[----:B------:R-:W-:Y:S11]  /*d530*/  @!UPT UIADD3 URZ, URZ, URZ, URZ ;  /* 0x0000003f3f3ff290 */ /* 0x000ff6000fffe03f */
[----:B------:R-:W-:Y:S02]  /*d540*/  @!UPT UIADD3 URZ, URZ, URZ, URZ ;  /* 0x0000003f3f3ff290 */ /* 0x000fe4000fffe03f */
[----:B------:R-:W-:Y:S01]  /*d550*/  MOV R29, R5 ;  /* 0x00000005001d7202 */ /* 0x000fe20000000f00 */
[----:B------:R-:W-:Y:S04]  /*d560*/  STL [R1+0x10], R4 ;  /* 0x0000100401007387 */ /* 0x000fe80000100800 */
[----:B------:R-:W-:Y:S04]  /*d570*/  STL [R1+0x17d8], R29 ;  /* 0x0017d81d01007387 */ /* 0x000fe80000100800 */
[----:B------:R0:W-:Y:S04]  /*d580*/  STL.64 [R1+0x17c0], R18 ;  /* 0x0017c01201007387 */ /* 0x0001e80000100a00 */
[----:B------:R1:W-:Y:S01]  /*d590*/  STL.64 [R1+0x17b8], R16 ;  /* 0x0017b81001007387 */ /* 0x0003e20000100a00 */
[----:B0-----:R-:W-:Y:S01]  /*d5a0*/  IMAD.MOV.U32 R18, RZ, RZ, R13 ;  /* 0x000000ffff127224 */ /* 0x001fe200078e000d */
[----:B------:R-:W-:-:S02]  /*d5b0*/  MOV R19, R0 ;  /* 0x0000000000137202 */ /* 0x000fc40000000f00 */
[----:B-1----:R-:W-:Y:S02]  /*d5c0*/  MOV R16, R22 ;  /* 0x0000001600107202 */ /* 0x002fe40000000f00 */
[----:B------:R-:W2:Y:S01]  /*d5d0*/  LDL.LU R22, [R1+0x1860] ;  /* 0x0018600001167983 */ /* 0x000ea20000300800 */
[----:B------:R-:W-:-:S03]  /*d5e0*/  MOV R17, R23 ;  /* 0x0000001700117202 */ /* 0x000fc60000000f00 */
[----:B------:R-:W3:Y:S04]  /*d5f0*/  LDL.LU R23, [R1+0x185c] ;  /* 0x00185c0001177983 */ /* 0x000ee80000300800 */
[----:B------:R-:W4:Y:S04]  /*d600*/  LDL.LU R13, [R1+0x1858] ;  /* 0x00185800010d7983 */ /* 0x000f280000300800 */
[----:B------:R-:W5:Y:S04]  /*d610*/  LDL.LU R0, [R1+0x1854] ;  /* 0x0018540001007983 */ /* 0x000f680000300800 */
[----:B------:R-:W-:Y:S04]  /*d620*/  STL.64 [R1+0x17d0], R18 ;  /* 0x0017d01201007387 */ /* 0x000fe80000100a00 */
[----:B------:R0:W-:Y:S02]  /*d630*/  STL.64 [R1+0x17c8], R16 ;  /* 0x0017c81001007387 */ /* 0x0001e40000100a00 */
[----:B0-----:R-:W-:-:S02]  /*d640*/  MOV R16, R12 ;  /* 0x0000000c00107202 */ /* 0x001fc40000000f00 */
[----:B------:R-:W4:Y:S01]  /*d650*/  LDL.LU R12, [R1+0x1850] ;  /* 0x00185000010c7983 */ /* 0x000f220000300800 */
[----:B------:R-:W-:-:S03]  /*d660*/  MOV R17, R9 ;  /* 0x0000000900117202 */ /* 0x000fc60000000f00 */
[----:B------:R-:W4:Y:S01]  /*d670*/  LDL.LU R9, [R1+0x184c] ;  /* 0x00184c0001097983 */ /* 0x000f220000300800 */
[----:B------:R-:W-:-:S03]  /*d680*/  IMAD.MOV.U32 R18, RZ, RZ, R2 ;  /* 0x000000ffff127224 */ /* 0x000fc600078e0002 */
[----:B------:R-:W4:Y:S01]  /*d690*/  LDL.LU R2, [R1+0x1848] ;  /* 0x0018480001027983 */ /* 0x000f220000300800 */
[----:B------:R-:W-:-:S03]  /*d6a0*/  MOV R19, R8 ;  /* 0x0000000800137202 */ /* 0x000fc60000000f00 */
[----:B------:R-:W4:Y:S04]  /*d6b0*/  LDL.LU R8, [R1+0x1844] ;  /* 0x0018440001087983 */ /* 0x000f280000300800 */
[----:B------:R0:W-:Y:S04]  /*d6c0*/  STL.64 [R1+0x17e8], R18 ;  /* 0x0017e81201007387 */ /* 0x0001e80000100a00 */
[----:B------:R2:W-:Y:S01]  /*d6d0*/  STL.64 [R1+0x17e0], R16 ;  /* 0x0017e01001007387 */ /* 0x0005e20000100a00 */
[----:B0-----:R-:W-:Y:S01]  /*d6e0*/  IMAD.MOV.U32 R18, RZ, RZ, R21 ;  /* 0x000000ffff127224 */ /* 0x001fe200078e0015 */
[----:B------:R-:W-:-:S05]  /*d6f0*/  MOV R19, R20 ;  /* 0x0000001400137202 */ /* 0x000fca0000000f00 */
[----:B------:R5:W-:Y:S01]  /*d700*/  STL.64 [R1+0x17f8], R18 ;  /* 0x0017f81201007387 */ /* 0x000be20000100a00 */
[----:B--2---:R-:W-:Y:S02]  /*d710*/  MOV R17, R22 ;  /* 0x0000001600117202 */ /* 0x004fe40000000f00 */
[----:B---3--:R-:W-:-:S05]  /*d720*/  MOV R16, R23 ;  /* 0x0000001700107202 */ /* 0x008fca0000000f00 */
[----:B------:R4:W-:Y:S01]  /*d730*/  STL.64 [R1+0x17f0], R16 ;  /* 0x0017f01001007387 */ /* 0x0009e20000100a00 */
[----:B-----5:R-:W-:Y:S01]  /*d740*/  IMAD.MOV.U32 R18, RZ, RZ, R0 ;  /* 0x000000ffff127224 */ /* 0x020fe200078e0000 */
[----:B----4-:R-:W-:Y:S02]  /*d750*/  MOV R17, R12 ;  /* 0x0000000c00117202 */ /* 0x010fe40000000f00 */
[----:B------:R-:W-:Y:S02]  /*d760*/  MOV R16, R9 ;  /* 0x0000000900107202 */ /* 0x000fe40000000f00 */
[----:B------:R-:W2:Y:S04]  /*d770*/  LDL.LU R9, [R1+0x1840] ;  /* 0x0018400001097983 */ /* 0x000ea80000300800 */
[----:B------:R-:W3:Y:S04]  /*d780*/  LDL.LU R12, [R1+0x183c] ;  /* 0x00183c00010c7983 */ /* 0x000ee80000300800 */
[----:B------:R-:W4:Y:S01]  /*d790*/  LDL.LU R0, [R1+0x1838] ;  /* 0x0018380001007983 */ /* 0x000f220000300800 */
[----:B------:R-:W-:-:S03]  /*d7a0*/  MOV R19, R13 ;  /* 0x0000000d00137202 */ /* 0x000fc60000000f00 */
[----:B------:R-:W5:Y:S04]  /*d7b0*/  LDL.LU R13, [R1+0x1834] ;  /* 0x00183400010d7983 */ /* 0x000f680000300800 */
[----:B------:R-:W-:Y:S04]  /*d7c0*/  STL.64 [R1+0x1808], R18 ;  /* 0x0018081201007387 */ /* 0x000fe80000100a00 */
[----:B------:R0:W-:Y:S04]  /*d7d0*/  STL.64 [R1+0x1800], R16 ;  /* 0x0018001001007387 */ /* 0x0001e80000100a00 */
[----:B0-----:R-:W2:Y:S01]  /*d7e0*/  LDL.LU R16, [R1+0x60] ;  /* 0x0000600001107983 */ /* 0x001ea20000300800 */
[----:B------:R-:W-:-:S03]  /*d7f0*/  MOV R17, R2 ;  /* 0x0000000200117202 */ /* 0x000fc60000000f00 */
[----:B------:R-:W2:Y:S04]  /*d800*/  LDL.LU R2, [R1+0x1830] ;  /* 0x0018300001027983 */ /* 0x000ea80000300800 */
[----:B------:R-:W3:Y:S04]  /*d810*/  LDL.LU R18, [R1+0x68] ;  /* 0x0000680001127983 */ /* 0x000ee80000300800 */
[----:B------:R-:W3:Y:S01]  /*d820*/  LDL.LU R19, [R1+0x6c] ;  /* 0x00006c0001137983 */ /* 0x000ee20000300800 */
[----:B------:R-:W-:Y:S01]  /*d830*/  IMAD.MOV.U32 R28, RZ, RZ, R6 ;  /* 0x000000ffff1c7224 */ /* 0x000fe200078e0006 */
[----:B------:R-:W-:-:S02]  /*d840*/  MOV R3, R7 ;  /* 0x0000000700037202 */ /* 0x000fc40000000f00 */
[C---:B----4-:R-:W-:Y:S02]  /*d850*/  SHF.L.U32 R23, R0.reuse, 0x1, RZ ;  /* 0x0000000100177819 */ /* 0x050fe400000006ff */
[----:B------:R-:W-:-:S05]  /*d860*/  LOP3.LUT R0, R0, 0x7, RZ, 0xc0, !PT ;  /* 0x0000000700007812 */ /* 0x000fca00078ec0ff */
[----:B------:R-:W-:-:S05]  /*d870*/  IMAD R0, R0, 0x210, RZ ;  /* 0x0000021000007824 */ /* 0x000fca00078e02ff */
[----:B------:R-:W-:-:S04]  /*d880*/  LOP3.LUT R0, R0, 0x30, R23, 0x78, !PT ;  /* 0x0000003000007812 */ /* 0x000fc800078e7817 */
[----:B------:R-:W-:-:S05]  /*d890*/  LOP3.LUT R0, R0, 0x40, RZ, 0x3c, !PT ;  /* 0x0000004000007812 */ /* 0x000fca00078e3cff */
[----:B------:R-:W0:Y:S04]  /*d8a0*/  LDSM.16.M88.4 R4, [R0+0x21000] ;  /* 0x021000000004783b */ /* 0x000e280000000200 */
[----:B--2---:R-:W-:Y:S04]  /*d8b0*/  LDSM.16.MT88.4 R20, [R2+0x4000] ;  /* 0x004000000214783b */ /* 0x004fe80000004200 */
[----:B------:R-:W-:Y:S04]  /*d8c0*/  LDSM.16.MT88.4 R24, [R2+0x4100] ;  /* 0x004100000218783b */ /* 0x000fe80000004200 */
[----:B---3--:R-:W-:Y:S04]  /*d8d0*/  STL.64 [R1+0x1818], R18 ;  /* 0x0018181201007387 */ /* 0x008fe80000100a00 */
[----:B------:R-:W-:Y:S04]  /*d8e0*/  STL.64 [R1+0x1810], R16 ;  /* 0x0018101001007387 */ /* 0x000fe80000100a00 */
[----:B------:R-:W1:Y:S04]  /*d8f0*/  LDSM.16.M88.4 R16, [R0+0x20000] ;  /* 0x020000000010783b */ /* 0x000e680000000200 */
[----:B0-----:R0:W-:Y:S02]  /*d900*/  STL.64 [R1+0x1828], R6 ;  /* 0x0018280601007387 */ /* 0x0011e40000100a00 */
[----:B0-----:R-:W-:-:S02]  /*d910*/  MOV R6, R9 ;  /* 0x0000000900067202 */ /* 0x001fc40000000f00 */
[----:B------:R-:W-:Y:S02]  /*d920*/  MOV R7, R8 ;  /* 0x0000000800077202 */ /* 0x000fe40000000f00 */
[----:B------:R-:W0:Y:S04]  /*d930*/  LDSM.16.M88.4 R8, [R0+0x22000] ;  /* 0x022000000008783b */ /* 0x000e280000000200 */
[----:B------:R5:W-:Y:S02]  /*d940*/  STL.64 [R1+0x1820], R4 ;  /* 0x0018200401007387 */ /* 0x000be40000100a00 */
[----:B-----5:R-:W-:Y:S01]  /*d950*/  IMAD.MOV.U32 R4, RZ, RZ, R13 ;  /* 0x000000ffff047224 */ /* 0x020fe200078e000d */
[----:B------:R-:W-:Y:S01]  /*d960*/  MOV R5, R12 ;  /* 0x0000000c00057202 */ /* 0x000fe20000000f00 */
[----:B-1----:R-:W-:Y:S01]  /*d970*/  IMAD.MOV.U32 R29, RZ, RZ, R16 ;  /* 0x000000ffff1d7224 */ /* 0x002fe200078e0010 */
[----:B------:R1:W2:Y:S05]  /*d980*/  LDSM.16.M88.4 R12, [R0+0x23000] ;  /* 0x02300000000c783b */ /* 0x0002aa0000000200 */
[C---:B------:R-:W-:Y:S01]  /*d990*/  HMMA.16816.F32.BF16 R4, R20.reuse, R16, R4 ;  /* 0x000000101404723c */ /* 0x040fe20000041804 */
[----:B-1----:R-:W-:Y:S01]  /*d9a0*/  MOV R0, R17 ;  /* 0x0000001100007202 */ /* 0x002fe20000000f00 */
[----:B0-----:R-:W-:Y:S04]  /*d9b0*/  STL [R1+0x17ac], R10 ;  /* 0x0017ac0a01007387 */ /* 0x001fe80000100800 */
[----:B------:R-:W-:Y:S04]  /*d9c0*/  STL.64 [R1+0x8], R18 ;  /* 0x0000081201007387 */ /* 0x000fe80000100a00 */
[----:B------:R-:W-:Y:S04]  /*d9d0*/  STL [R1+0x17a8], R11 ;  /* 0x0017a80b01007387 */ /* 0x000fe80000100800 */
[----:B------:R-:W-:Y:S09]  /*d9e0*/  STL [R1+0x17b0], R2 ;  /* 0x0017b00201007387 */ /* 0x000ff20000100800 */
[----:B------:R-:W-:Y:S04]  /*d9f0*/  STL.64 [R1+0x70], R4 ;  /* 0x0000700401007387 */ /* 0x000fe80000100a00 */
[----:B------:R0:W-:Y:S04]  /*da00*/  STL.64 [R1+0x78], R6 ;  /* 0x0000780601007387 */ /* 0x0001e80000100a00 */
[----:B0-----:R-:W3:Y:S04]  /*da10*/  LDL.LU.64 R6, [R1+0x1828] ;  /* 0x0018280001067983 */ /* 0x001ee80000300a00 */
[----:B------:R-:W4:Y:S04]  /*da20*/  LDL.LU.64 R4, [R1+0x1820] ;  /* 0x0018200001047983 */ /* 0x000f280000300a00 */
[----:B------:R-:W4:Y:S04]  /*da30*/  LDL.LU.64 R18, [R1+0x1818] ;  /* 0x0018180001127983 */ /* 0x000f280000300a00 */
[----:B------:R-:W4:Y:S02]  /*da40*/  LDL.LU.64 R16, [R1+0x1810] ;  /* 0x0018100001107983 */ /* 0x000f240000300a00 */
[----:B----4-:R-:W-:Y:S11]  /*da50*/  HMMA.16816.F32.BF16 R16, R20, R4, R16 ;  /* 0x000000041410723c */ /* 0x010ff60000041810 */
[----:B------:R-:W-:Y:S11]  /*da60*/  @!UPT UIADD3 URZ, URZ, URZ, URZ ;  /* 0x0000003f3f3ff290 */ /* 0x000ff6000fffe03f */
[----:B------:R-:W-:Y:S01]  /*da70*/  @!UPT UIADD3 URZ, URZ, URZ, URZ ;  /* 0x0000003f3f3ff290 */ /* 0x000fe2000fffe03f */
[----:B------:R-:W-:Y:S01]  /*da80*/  STL.64 [R1+0x60], R16 ;  /* 0x0000601001007387 */ /* 0x000fe20000100a00 */
[----:B------:R-:W-:-:S03]  /*da90*/  MOV R2, R19 ;  /* 0x0000001300027202 */ /* 0x000fc60000000f00 */
[----:B------:R0:W-:Y:S04]  /*daa0*/  STL [R1+0x68], R18 ;  /* 0x0000681201007387 */ /* 0x0001e80000100800 */
[----:B0-----:R-:W4:Y:S04]  /*dab0*/  LDL.LU.64 R18, [R1+0x1808] ;  /* 0x0018080001127983 */ /* 0x001f280000300a00 */
[----:B------:R-:W4:Y:S02]  /*dac0*/  LDL.LU.64 R16, [R1+0x1800] ;  /* 0x0018000001107983 */ /* 0x000f240000300a00 */
[C---:B----4-:R-:W-:Y:S11]  /*dad0*/  HMMA.16816.F32.BF16 R16, R20.reuse, R8, R16 ;  /* 0x000000081410723c */ /* 0x050ff60000041810 */
[----:B------:R-:W-:Y:S11]  /*dae0*/  @!UPT UIADD3 URZ, URZ, URZ, URZ ;  /* 0x0000003f3f3ff290 */ /* 0x000ff6000fffe03f */
[----:B------:R-:W-:Y:S01]  /*daf0*/  @!UPT UIADD3 URZ, URZ, URZ, URZ ;  /* 0x0000003f3f3ff290 */ /* 0x000fe2000fffe03f */
[----:B------:R-:W-:Y:S04]  /*db00*/  STL.64 [R1+0x50], R16 ;  /* 0x0000501001007387 */ /* 0x000fe80000100a00 */
[----:B------:R0:W-:Y:S04]  /*db10*/  STL.64 [R1+0x58], R18 ;  /* 0x0000581201007387 */ /* 0x0001e80000100a00 */
[----:B0-----:R-:W2:Y:S04]  /*db20*/  LDL.LU.64 R18, [R1+0x17f8] ;  /* 0x0017f80001127983 */ /* 0x001ea80000300a00 */
[----:B------:R-:W2:Y:S02]  /*db30*/  LDL.LU.64 R16, [R1+0x17f0] ;  /* 0x0017f00001107983 */ /* 0x000ea40000300a00 */
[----:B--2---:R-:W-:Y:S02]  /*db40*/  HMMA.16816.F32.BF16 R20, R20, R12, R16 ;  /* 0x0000000c1414723c */ /* 0x004fe40000041810 */
[----:B------:R-:W2:Y:S04]  /*db50*/  LDL.LU.64 R18, [R1+0x17e8] ;  /* 0x0017e80001127983 */ /* 0x000ea80000300a00 */
[----:B------:R-:W2:Y:S11]  /*db60*/  LDL.LU.64 R16, [R1+0x17e0] ;  /* 0x0017e00001107983 */ /* 0x000eb60000300a00 */
[----:B------:R-:W-:Y:S06]  /*db70*/  @!UPT UIADD3 URZ, URZ, URZ, URZ ;  /* 0x0000003f3f3ff290 */ /* 0x000fec000fffe03f */
[----:B------:R0:W-:Y:S01]  /*db80*/  STL.64 [R1+0x40], R20 ;  /* 0x0000401401007387 */ /* 0x0001e20000100a00 */
[----:B------:R-:W-:Y:S01]  /*db90*/  MOV R10, R22 ;  /* 0x00000016000a7202 */ /* 0x000fe20000000f00 */
[----:B------:R-:W-:Y:S01]  /*dba0*/  IMAD.MOV.U32 R11, RZ, RZ, R23 ;  /* 0x000000ffff0b7224 */ /* 0x000fe200078e0017 */
[----:B0-----:R-:W-:Y:S02]  /*dbb0*/  MOV R20, R29 ;  /* 0x0000001d00147202 */ /* 0x001fe40000000f00 */
[----:B------:R-:W-:Y:S01]  /*dbc0*/  MOV R21, R0 ;  /* 0x0000000000157202 */ /* 0x000fe20000000f00 */
[----:B------:R-:W4:Y:S06]  /*dbd0*/  LDL.LU R29, [R1+0x17d8] ;  /* 0x0017d800011d7983 */ /* 0x000f2c0000300800 */
[----:B--2---:R-:W-:Y:S01]  /*dbe0*/  HMMA.16816.F32.BF16 R20, R24, R20, R16 ;  /* 0x000000141814723c */ /* 0x004fe20000041810 */
[----:B------:R-:W2:Y:S04]  /*dbf0*/  LDL.LU.64 R18, [R1+0x17d0] ;  /* 0x0017d00001127983 */ /* 0x000ea80000300a00 */
[----:B------:R-:W2:Y:S11]  /*dc00*/  LDL.LU.64 R16, [R1+0x17c8] ;  /* 0x0017c80001107983 */ /* 0x000eb60000300a00 */
[----:B------:R-:W-:Y:S07]  /*dc10*/  @!UPT UIADD3 URZ, URZ, URZ, URZ ;  /* 0x0000003f3f3ff290 */ /* 0x000fee000fffe03f */
[----:B------:R0:W-:Y:S01]  /*dc20*/  STL.64 [R1+0x30], R20 ;  /* 0x0000301401007387 */ /* 0x0001e20000100a00 */
[----:B------:R-:W-:-:S03]  /*dc30*/  MOV R0, R23 ;  /* 0x0000001700007202 */ /* 0x000fc60000000f00 */
[----:B------:R1:W-:Y:S01]  /*dc40*/  STL [R1+0x38], R22 ;  /* 0x0000381601007387 */ /* 0x0003e20000100800 */
[----:B--2---:R-:W-:Y:S11]  /*dc50*/  HMMA.16816.F32.BF16 R16, R24, R4, R16 ;  /* 0x000000041810723c */ /* 0x004ff60000041810 */
[----:B------:R-:W-:Y:S11]  /*dc60*/  @!UPT UIADD3 URZ, URZ, URZ, URZ ;  /* 0x0000003f3f3ff290 */ /* 0x000ff6000fffe03f */
[----:B------:R-:W-:Y:S02]  /*dc70*/  @!UPT UIADD3 URZ, URZ, URZ, URZ ;  /* 0x0000003f3f3ff290 */ /* 0x000fe4000fffe03f */
[----:B0-----:R-:W-:Y:S01]  /*dc80*/  MOV R21, R18 ;  /* 0x0000001200157202 */ /* 0x001fe20000000f00 */
[----:B------:R-:W-:Y:S01]  /*dc90*/  IMAD.MOV.U32 R23, RZ, RZ, R16 ;  /* 0x000000ffff177224 */ /* 0x000fe200078e0010 */
[----:B------:R-:W-:Y:S02]  /*dca0*/  MOV R20, R19 ;  /* 0x0000001300147202 */ /* 0x000fe40000000f00 */
[----:B-1----:R-:W-:Y:S01]  /*dcb0*/  MOV R22, R17 ;  /* 0x0000001100167202 */ /* 0x002fe20000000f00 */
[----:B------:R-:W2:Y:S04]  /*dcc0*/  LDL.LU.64 R18, [R1+0x17c0] ;  /* 0x0017c00001127983 */ /* 0x000ea80000300a00 */
[----:B------:R-:W2:Y:S04]  /*dcd0*/  LDL.LU.64 R16, [R1+0x17b8] ;  /* 0x0017b80001107983 */ /* 0x000ea80000300a00 */
[----:B---3--:R0:W-:Y:S04]  /*dce0*/  STL.64 [R1+0x17a0], R6 ;  /* 0x0017a00601007387 */ /* 0x0081e80000100a00 */
[----:B------:R-:W3:Y:S01]  /*dcf0*/  LDL.LU R4, [R1+0x10] ;  /* 0x0000100001047983 */ /* 0x000ee20000300800 */
[----:B----4-:R-:W-:Y:S01]  /*dd00*/  IMAD.MOV.U32 R5, RZ, RZ, R29 ;  /* 0x000000ffff057224 */ /* 0x010fe200078e001d */
[----:B0-----:R-:W-:-:S02]  /*dd10*/  MOV R6, R28 ;  /* 0x0000001c00067202 */ /* 0x001fc40000000f00 */
[----:B------:R-:W-:-:S07]  /*dd20*/  MOV R7, R3 ;  /* 0x0000000300077202 */ /* 0x000fce0000000f00 */
[C---:B---3--:R-:W-:Y:S08]  /*dd30*/  HMMA.16816.F32.BF16 R4, R24.reuse, R8, R4 ;  /* 0x000000081804723c */ /* 0x048ff00000041804 */
[----:B--2---:R-:W-:Y:S11]  /*dd40*/  HMMA.16816.F32.BF16 R16, R24, R12, R16 ;  /* 0x0000000c1810723c */ /* 0x004ff60000041810 */
[----:B------:R-:W-:Y:S04]  /*dd50*/  @!UPT UIADD3 URZ, URZ, URZ, URZ ;  /* 0x0000003f3f3ff290 */ /* 0x000fe8000fffe03f */
[----:B------:R0:W-:Y:S01]  /*dd60*/  STL [R1+0x10], R4 ;  /* 0x0000100401007387 */ /* 0x0001e20000100800 */
[----:B------:R-:W-:Y:S01]  /*dd70*/  MOV R3, R5 ;  /* 0x0000000500037202 */ /* 0x000fe20000000f00 */
[----:B------:R-:W-:Y:S01]  /*dd80*/  IMAD.MOV.U32 R29, RZ, RZ, R6 ;  /* 0x000000ffff1d7224 */ /* 0x000fe200078e0006 */
[----:B------:R-:W-:Y:S01]  /*dd90*/  MOV R28, R7 ;  /* 0x00000007001c7202 */ /* 0x000fe20000000f00 */
[----:B0-----:R-:W2:Y:S04]  /*dda0*/  LDL.LU R4, [R1+0x70] ;  /* 0x0000700001047983 */ /* 0x001ea80000300800 */
[----:B------:R-:W2:Y:S04]  /*ddb0*/  LDL.LU R5, [R1+0x74] ;  /* 0x0000740001057983 */ /* 0x000ea80000300800 */
[----:B------:R-:W2:Y:S04]  /*ddc0*/  LDL.LU R6, [R1+0x78] ;  /* 0x0000780001067983 */ /* 0x000ea80000300800 */
[----:B------:R-:W2:Y:S04]  /*ddd0*/  LDL.LU R7, [R1+0x7c] ;  /* 0x00007c0001077983 */ /* 0x000ea80000300800 */
[----:B------:R0:W-:Y:S04]  /*dde0*/  STL.64 [R1+0x1788], R14 ;  /* 0x0017880e01007387 */ /* 0x0001e80000100a00 */
[----:B------:R-:W3:Y:S04]  /*ddf0*/  LDL.LU R12, [R1+0x50] ;  /* 0x00005000010c7983 */ /* 0x000ee80000300800 */
[----:B------:R-:W3:Y:S04]  /*de00*/  LDL.LU R13, [R1+0x54] ;  /* 0x00005400010d7983 */ /* 0x000ee80000300800 */
[----:B0-----:R-:W4:Y:S04]  /*de10*/  LDL.LU R14, [R1+0x58] ;  /* 0x00005800010e7983 */ /* 0x001f280000300800 */
[----:B------:R-:W4:Y:S04]  /*de20*/  LDL.LU R15, [R1+0x5c] ;  /* 0x00005c00010f7983 */ /* 0x000f280000300800 */
[----:B----4-:R0:W-:Y:S04]  /*de30*/  STL.64 [R1+0x1798], R14 ;  /* 0x0017980e01007387 */ /* 0x0101e80000100a00 */
[----:B---3--:R1:W-:Y:S01]  /*de40*/  STL.64 [R1+0x1790], R12 ;  /* 0x0017900c01007387 */ /* 0x0083e20000100a00 */
[----:B0-----:R-:W-:-:S03]  /*de50*/  MOV R15, R2 ;  /* 0x00000002000f7202 */ /* 0x001fc60000000f00 */
[----:B-1----:R-:W3:Y:S04]  /*de60*/  LDL.LU R12, [R1+0x60] ;  /* 0x00006000010c7983 */ /* 0x002ee80000300800 */
[----:B------:R-:W3:Y:S04]  /*de70*/  LDL.LU R13, [R1+0x64] ;  /* 0x00006400010d7983 */ /* 0x000ee80000300800 */
[----:B------:R-:W3:Y:S04]  /*de80*/  LDL.LU R14, [R1+0x68] ;  /* 0x00006800010e7983 */ /* 0x000ee80000300800 */
[----:B------:R-:W4:Y:S04]  /*de90*/  LDL.LU R2, [R1+0x17b0] ;  /* 0x0017b00001027983 */ /* 0x000f280000300800 */
[----:B------:R0:W-:Y:S04]  /*dea0*/  STL.64 [R1+0x1750], R18 ;  /* 0x0017501201007387 */ /* 0x0001e80000100a00 */
[----:B------:R1:W-:Y:S01]  /*deb0*/  STL.64 [R1+0x1748], R16 ;  /* 0x0017481001007387 */ /* 0x0003e20000100a00 */
[----:B0-----:R-:W-:-:S02]  /*dec0*/  MOV R18, R21 ;  /* 0x0000001500127202 */ /* 0x001fc40000000f00 */
[----:B------:R-:W-:Y:S02]  /*ded0*/  MOV R19, R20 ;  /* 0x0000001400137202 */ /* 0x000fe40000000f00 */
[----:B-1----:R-:W-:Y:S01]  /*dee0*/  MOV R16, R23 ;  /* 0x0000001700107202 */ /* 0x002fe20000000f00 */
[----:B------:R-:W-:Y:S02]  /*def0*/  IMAD.MOV.U32 R17, RZ, RZ, R22 ;  /* 0x000000ffff117224 */ /* 0x000fe400078e0016 */
[----:B------:R0:W-:Y:S04]  /*df00*/  STL.64 [R1+0x1760], R18 ;  /* 0x0017601201007387 */ /* 0x0001e80000100a00 */
[----:B------:R-:W-:Y:S04]  /*df10*/  STL.64 [R1+0x1758], R16 ;  /* 0x0017581001007387 */ /* 0x000fe80000100a00 */
[----:B0-----:R-:W2:Y:S04]  /*df20*/  LDL.LU R18, [R1+0x8] ;  /* 0x0000080001127983 */ /* 0x001ea80000300800 */
[----:B------:R-:W2:Y:S04]  /*df30*/  LDL.LU R19, [R1+0xc] ;  /* 0x00000c0001137983 */ /* 0x000ea80000300800 */
[----:B----4-:R-:W2:Y:S04]  /*df40*/  LDSM.16.MT88.4 R20, [R2+0x6000] ;  /* 0x006000000214783b */ /* 0x010ea80000004200 */
[----:B------:R-:W0:Y:S01]  /*df50*/  LDSM.16.MT88.4 R24, [R2+0x6100] ;  /* 0x006100000218783b */ /* 0x000e220000004200 */
[----:B--2---:R-:W-:Y:S03]  /*df60*/  HMMA.16816.F32.BF16 R4, R20, R18, R4 ;  /* 0x000000121404723c */ /* 0x004fe60000041804 */
[----:B0-----:R0:W-:Y:S04]  /*df70*/  STL.64 [R1+0x1780], R26 ;  /* 0x0017801a01007387 */ /* 0x0011e80000100a00 */
[----:B------:R1:W-:Y:S01]  /*df80*/  STL.64 [R1+0x1778], R24 ;  /* 0x0017781801007387 */ /* 0x0003e20000100a00 */
[----:B0-----:R-:W-:Y:S01]  /*df90*/  MOV R26, R10 ;  /* 0x0000000a001a7202 */ /* 0x001fe20000000f00 */
[----:B------:R-:W-:-:S02]  /*dfa0*/  IMAD.MOV.U32 R27, RZ, RZ, R11 ;  /* 0x000000ffff1b7224 */ /* 0x000fc400078e000b */
[----:B-1----:R-:W2:Y:S04]  /*dfb0*/  LDL.LU R24, [R1+0x40] ;  /* 0x0000400001187983 */ /* 0x002ea80000300800 */
[----:B------:R-:W2:Y:S09]  /*dfc0*/  LDL.LU R25, [R1+0x44] ;  /* 0x0000440001197983 */ /* 0x000eb20000300800 */
[----:B------:R-:W-:Y:S01]  /*dfd0*/  MOV R9, R6 ;  /* 0x0000000600097202 */ /* 0x000fe20000000f00 */
[----:B------:R-:W4:Y:S01]  /*dfe0*/  LDL.LU R10, [R1+0x17ac] ;  /* 0x0017ac00010a7983 */ /* 0x000f220000300800 */
[----:B------:R-:W-:-:S03]  /*dff0*/  MOV R8, R7 ;  /* 0x0000000700087202 */ /* 0x000fc60000000f00 */
[----:B------:R-:W4:Y:S04]  /*e000*/  LDL.LU R11, [R1+0x17a8] ;  /* 0x0017a800010b7983 */ /* 0x000f280000300800 */
[----:B------:R-:W-:Y:S04]  /*e010*/  STL.64 [R1+0x70], R4 ;  /* 0x0000700401007387 */ /* 0x000fe80000100a00 */
[----:B------:R-:W3:Y:S02]  /*e020*/  LDL.LU.64 R6, [R1+0x17a0] ;  /* 0x0017a00001067983 */ /* 0x000ee40000300a00 */
[C---:B---3--:R-:W-:Y:S11]  /*e030*/  HMMA.16816.F32.BF16 R12, R20.reuse, R6, R12 ;  /* 0x00000006140c723c */ /* 0x048ff6000004180c */
[----:B------:R-:W-:Y:S11]  /*e040*/  @!UPT UIADD3 URZ, URZ, URZ, URZ ;  /* 0x0000003f3f3ff290 */ /* 0x000ff6000fffe03f */
[----:B------:R-:W-:Y:S01]  /*e050*/  @!UPT UIADD3 URZ, URZ, URZ, URZ ;  /* 0x0000003f3f3ff290 */ /* 0x000fe2000fffe03f */
[----:B------:R-:W-:Y:S04]  /*e060*/  STL.64 [R1+0x60], R12 ;  /* 0x0000600c01007387 */ /* 0x000fe80000100a00 */
[----:B------:R0:W-:Y:S04]  /*e070*/  STL.64 [R1+0x68], R14 ;  /* 0x0000680e01007387 */ /* 0x0001e80000100a00 */
[----:B0-----:R-:W4:Y:S04]  /*e080*/  LDL.LU.64 R14, [R1+0x1798] ;  /* 0x00179800010e7983 */ /* 0x001f280000300a00 */
[----:B------:R-:W4:Y:S04]  /*e090*/  LDL.LU.64 R12, [R1+0x1790] ;  /* 0x00179000010c7983 */ /* 0x000f280000300a00 */
[----:B------:R0:W-:Y:S04]  /*e0a0*/  STL.64 [R1+0x1768], R6 ;  /* 0x0017680601007387 */ /* 0x0001e80000100a00 */
[----:B------:R-:W3:Y:S04]  /*e0b0*/  LDL.LU R4, [R1+0x30] ;  /* 0x0000300001047983 */ /* 0x000ee80000300800 */
[----:B------:R-:W3:Y:S04]  /*e0c0*/  LDL.LU R5, [R1+0x34] ;  /* 0x0000340001057983 */ /* 0x000ee80000300800 */
[----:B0-----:R-:W3:Y:S01]  /*e0d0*/  LDL.LU R6, [R1+0x38] ;  /* 0x0000380001067983 */ /* 0x001ee20000300800 */
[C---:B----4-:R-:W-:Y:S11]  /*e0e0*/  HMMA.16816.F32.BF16 R12, R20.reuse, R10, R12 ;  /* 0x0000000a140c723c */ /* 0x050ff6000004180c */
[----:B------:R-:W-:Y:S11]  /*e0f0*/  @!UPT UIADD3 URZ, URZ, URZ, URZ ;  /* 0x0000003f3f3ff290 */ /* 0x000ff6000fffe03f */
[----:B------:R-:W-:Y:S01]  /*e100*/  @!UPT UIADD3 URZ, URZ, URZ, URZ ;  /* 0x0000003f3f3ff290 */ /* 0x000fe2000fffe03f */
[----:B------:R-:W-:Y:S04]  /*e110*/  STL.64 [R1+0x50], R12 ;  /* 0x0000500c01007387 */ /* 0x000fe80000100a00 */
[----:B------:R0:W-:Y:S04]  /*e120*/  STL.64 [R1+0x58], R14 ;  /* 0x0000580e01007387 */ /* 0x0001e80000100a00 */
[----:B0-----:R-:W2:Y:S01]  /*e130*/  LDL.LU.64 R14, [R1+0x1788] ;  /* 0x00178800010e7983 */ /* 0x001ea20000300a00 */
[----:B------:R-:W-:Y:S01]  /*e140*/  MOV R7, R0 ;  /* 0x0000000000077202 */ /* 0x000fe20000000f00 */
[----:B--2---:R-:W-:Y:S02]  /*e150*/  HMMA.16816.F32.BF16 R20, R20, R14, R24 ;  /* 0x0000000e1414723c */ /* 0x004fe40000041818 */
[----:B------:R-:W3:Y:S04]  /*e160*/  LDL.LU.64 R26, [R1+0x1780] ;  /* 0x00178000011a7983 */ /* 0x000ee80000300a00 */
[----:B------:R-:W3:Y:S11]  /*e170*/  LDL.LU.64 R24, [R1+0x1778] ;  /* 0x0017780001187983 */ /* 0x000ef60000300a00 */
[----:B------:R-:W-:Y:S06]  /*e180*/  @!UPT UIADD3 URZ, URZ, URZ, URZ ;  /* 0x0000003f3f3ff290 */ /* 0x000fec000fffe03f */
[----:B------:R0:W-:Y:S01]  /*e190*/  STL.64 [R1+0x40], R20 ;  /* 0x0000401401007387 */ /* 0x0001e20000100a00 */
[----:B------:R-:W-:-:S03]  /*e1a0*/  IMAD.MOV.U32 R0, RZ, RZ, R23 ;  /* 0x000000ffff007224 */ /* 0x000fc600078e0017 */
[----:B------:R1:W-:Y:S01]  /*e1b0*/  STL [R1+0x48], R22 ;  /* 0x0000481601007387 */ /* 0x0003e20000100800 */
[----:B------:R-:W-:-:S03]  /*e1c0*/  MOV R23, R28 ;  /* 0x0000001c00177202 */ /* 0x000fc60000000f00 */
[----:B0-----:R-:W2:Y:S01]  /*e1d0*/  LDL.LU R20, [R1+0x10] ;  /* 0x0000100001147983 */ /* 0x001ea20000300800 */
[----:B------:R-:W-:Y:S02]  /*e1e0*/  MOV R21, R3 ;  /* 0x0000000300157202 */ /* 0x000fe40000000f00 */
[----:B-1----:R-:W-:Y:S01]  /*e1f0*/  MOV R22, R29 ;  /* 0x0000001d00167202 */ /* 0x002fe20000000f00 */
[----:B------:R-:W4:Y:S01]  /*e200*/  LDL.LU R3, [R1+0x1770] ;  /* 0x0017700001037983 */ /* 0x000f220000300800 */
[C---:B---3--:R-:W-:Y:S03]  /*e210*/  HMMA.16816.F32.BF16 R16, R24.reuse, R18, R4 ;  /* 0x000000121810723c */ /* 0x048fe60000041804 */
[----:B------:R-:W3:Y:S11]  /*e220*/  LDL.LU.64 R6, [R1+0x1768] ;  /* 0x0017680001067983 */ /* 0x000ef60000300a00 */
[----:B------:R-:W-:Y:S09]  /*e230*/  @!UPT UIADD3 URZ, URZ, URZ, URZ ;  /* 0x0000003f3f3ff290 */ /* 0x000ff2000fffe03f */
[----:B------:R0:W-:Y:S01]  /*e240*/  STL.64 [R1+0x30], R16 ;  /* 0x0000301001007387 */ /* 0x0001e20000100a00 */
[----:B------:R-:W-:Y:S01]  /*e250*/  IMAD.MOV.U32 R29, RZ, RZ, R18 ;  /* 0x000000ffff1d7224 */ /* 0x000fe200078e0012 */
[----:B------:R-:W-:Y:S02]  /*e260*/  MOV R28, R19 ;  /* 0x00000013001c7202 */ /* 0x000fe40000000f00 */
[----:B------:R-:W3:Y:S04]  /*e270*/  LDL.LU.64 R18, [R1+0x1760] ;  /* 0x0017600001127983 */ /* 0x000ee80000300a00 */
[----:B0-----:R-:W3:Y:S02]  /*e280*/  LDL.LU.64 R16, [R1+0x1758] ;  /* 0x0017580001107983 */ /* 0x001ee40000300a00 */
[----:B---3--:R-:W-:Y:S11]  /*e290*/  HMMA.16816.F32.BF16 R16, R24, R6, R16 ;  /* 0x000000061810723c */ /* 0x008ff60000041810 */
[----:B------:R-:W-:Y:S11]  /*e2a0*/  @!UPT UIADD3 URZ, URZ, URZ, URZ ;  /* 0x0000003f3f3ff290 */ /* 0x000ff6000fffe03f */
[----:B------:R-:W-:Y:S02]  /*e2b0*/  @!UPT UIADD3 URZ, URZ, URZ, URZ ;  /* 0x0000003f3f3ff290 */ /* 0x000fe4000fffe03f */
[----:B------:R-:W-:Y:S01]  /*e2c0*/  IMAD.MOV.U32 R5, RZ, RZ, R18 ;  /* 0x000000ffff057224 */ /* 0x000fe200078e0012 */
[----:B------:R-:W-:Y:S02]  /*e2d0*/  MOV R4, R19 ;  /* 0x0000001300047202 */ /* 0x000fe40000000f00 */
[----:B------:R-:W-:Y:S01]  /*e2e0*/  MOV R7, R16 ;  /* 0x0000001000077202 */ /* 0x000fe20000000f00 */
[----:B------:R-:W3:Y:S01]  /*e2f0*/  LDL.LU.64 R18, [R1+0x1750] ;  /* 0x0017500001127983 */ /* 0x000ee20000300a00 */
[----:B------:R-:W-:-:S03]  /*e300*/  MOV R6, R17 ;  /* 0x0000001100067202 */ /* 0x000fc60000000f00 */
[----:B------:R-:W3:Y:S01]  /*e310*/  LDL.LU.64 R16, [R1+0x1748] ;  /* 0x0017480001107983 */ /* 0x000ee20000300a00 */
[C---:B--2---:R-:W-:Y:S08]  /*e320*/  HMMA.16816.F32.BF16 R20, R24.reuse, R10, R20 ;  /* 0x0000000a1814723c */ /* 0x044ff00000041814 */
[----:B---3--:R-:W-:Y:S01]  /*e330*/  HMMA.16816.F32.BF16 R12, R24, R14, R16 ;  /* 0x0000000e180c723c */ /* 0x008fe20000041810 */
[----:B----4-:R-:W-:Y:S04]  /*e340*/  LDSM.16.M88.4 R16, [R3+0x23080] ;  /* 0x023080000310783b */ /* 0x010fe80000000200 */
[----:B------:R-:W-:Y:S11]  /*e350*/  LDSM.16.MT88.4 R24, [R2+0x8100] ;  /* 0x008100000218783b */ /* 0x000ff60000004200 */
[----:B------:R-:W-:Y:S07]  /*e360*/  @!UPT UIADD3 URZ, URZ, URZ, URZ ;  /* 0x0000003f3f3ff290 */ /* 0x000fee000fffe03f */
[----:B------:R0:W-:Y:S04]  /*e370*/  STL.64 [R1+0x16f0], R14 ;  /* 0x0016f00e01007387 */ /* 0x0001e80000100a00 */
[----:B------:R-:W-:Y:S04]  /*e380*/  STL.64 [R1+0x10], R20 ;  /* 0x0000101401007387 */ /* 0x000fe80000100a00 */
[----:B------:R-:W-:Y:S04]  /*e390*/  STL.64 [R1+0x18], R22 ;  /* 0x0000181601007387 */ /* 0x000fe80000100a00 */
[----:B------:R1:W-:Y:S01]  /*e3a0*/  STL.64 [R1+0x16e8], R12 ;  /* 0x0016e80c01007387 */ /* 0x0003e20000100a00 */
[----:B0-----:R-:W-:Y:S01]  /*e3b0*/  IMAD.MOV.U32 R14, RZ, RZ, R5 ;  /* 0x000000ffff0e7224 */ /* 0x001fe200078e0005 */
[----:B------:R-:W-:-:S02]  /*e3c0*/  MOV R15, R4 ;  /* 0x00000004000f7202 */ /* 0x000fc40000000f00 */
[----:B------:R-:W-:Y:S01]  /*e3d0*/  LDSM.16.MT88.4 R20, [R2+0x8000] ;  /* 0x008000000214783b */ /* 0x000fe20000004200 */
[----:B-1----:R-:W-:Y:S02]  /*e3e0*/  MOV R12, R7 ;  /* 0x00000007000c7202 */ /* 0x002fe40000000f00 */
[----:B------:R-:W-:Y:S02]  /*e3f0*/  MOV R13, R6 ;  /* 0x00000006000d7202 */ /* 0x000fe40000000f00 */
[----:B------:R-:W0:Y:S04]  /*e400*/  LDSM.16.M88.4 R4, [R3+0x21080] ;  /* 0x021080000304783b */ /* 0x000e280000000200 */
[----:B------:R-:W-:Y:S04]  /*e410*/  STL.64 [R1+0x1700], R14 ;  /* 0x0017000e01007387 */ /* 0x000fe80000100a00 */
[----:B------:R-:W-:Y:S04]  /*e420*/  STL.64 [R1+0x16f8], R12 ;  /* 0x0016f80c01007387 */ /* 0x000fe80000100a00 */
[----:B------:R-:W-:Y:S04]  /*e430*/  LDSM.16.M88.4 R12, [R3+0x20080] ;  /* 0x02008000030c783b */ /* 0x000fe80000000200 */
[----:B0-----:R-:W-:Y:S04]  /*e440*/  STL.64 [R1+0x1740], R6 ;  /* 0x0017400601007387 */ /* 0x001fe80000100a00 */
[----:B------:R0:W-:Y:S04]  /*e450*/  STL.64 [R1+0x1738], R4 ;  /* 0x0017380401007387 */ /* 0x0001e80000100a00 */
[----:B0-----:R-:W2:Y:S04]  /*e460*/  LDL.LU R4, [R1+0x70] ;  /* 0x0000700001047983 */ /* 0x001ea80000300800 */
[----:B------:R-:W2:Y:S01]  /*e470*/  LDL.LU R5, [R1+0x74] ;  /* 0x0000740001057983 */ /* 0x000ea20000300800 */
[----:B------:R-:W-:-:S02]  /*e480*/  MOV R6, R9 ;  /* 0x0000000900067202 */ /* 0x000fc40000000f00 */
[----:B------:R-:W-:Y:S02]  /*e490*/  MOV R7, R8 ;  /* 0x0000000800077202 */ /* 0x000fe40000000f00 */
[----:B------:R-:W0:Y:S04]  /*e4a0*/  LDSM.16.M88.4 R8, [R3+0x22080] ;  /* 0x022080000308783b */ /* 0x000e280000000200 */
[----:B0-----:R-:W-:Y:S04]  /*e4b0*/  STL.64 [R1+0x1730], R10 ;  /* 0x0017300a01007387 */ /* 0x001fe80000100a00 */
[----:B------:R0:W-:Y:S04]  /*e4c0*/  STL.64 [R1+0x1728], R8 ;  /* 0x0017280801007387 */ /* 0x0001e80000100a00 */
[----:B0-----:R-:W3:Y:S04]  /*e4d0*/  LDL.LU R8, [R1+0x60] ;  /* 0x0000600001087983 */ /* 0x001ee80000300800 */
[----:B------:R-:W3:Y:S04]  /*e4e0*/  LDL.LU R9, [R1+0x64] ;  /* 0x0000640001097983 */ /* 0x000ee80000300800 */
[----:B------:R-:W3:Y:S04]  /*e4f0*/  LDL.LU R10, [R1+0x68] ;  /* 0x00006800010a7983 */ /* 0x000ee80000300800 */
[----:B------:R-:W3:Y:S04]  /*e500*/  LDL.LU R11, [R1+0x6c] ;  /* 0x00006c00010b7983 */ /* 0x000ee80000300800 */
[----:B------:R-:W-:Y:S04]  /*e510*/  STL.64 [R1+0x1720], R18 ;  /* 0x0017201201007387 */ /* 0x000fe80000100a00 */
[----:B------:R0:W-:Y:S04]  /*e520*/  STL.64 [R1+0x1718], R16 ;  /* 0x0017181001007387 */ /* 0x0001e80000100a00 */
[----:B0-----:R-:W4:Y:S04]  /*e530*/  LDL.LU R16, [R1+0x50] ;  /* 0x0000500001107983 */ /* 0x001f280000300800 */
[----:B------:R-:W4:Y:S04]  /*e540*/  LDL.LU R17, [R1+0x54] ;  /* 0x0000540001117983 */ /* 0x000f280000300800 */
[----:B------:R-:W4:Y:S04]  /*e550*/  LDL.LU R18, [R1+0x58] ;  /* 0x0000580001127983 */ /* 0x000f280000300800 */
[----:B------:R-:W4:Y:S04]  /*e560*/  LDL.LU R19, [R1+0x5c] ;  /* 0x00005c0001137983 */ /* 0x000f280000300800 */
[----:B------:R-:W-:Y:S04]  /*e570*/  STL.64 [R1+0x8], R14 ;  /* 0x0000080e01007387 */ /* 0x000fe80000100a00 */
[----:B------:R-:W-:Y:S04]  /*e580*/  STL [R1+0x15b8], R3 ;  /* 0x0015b80301007387 */ /* 0x000fe80000100800 */
[----:B------:R-:W-:Y:S04]  /*e590*/  STL.64 [R1+0x1710], R26 ;  /* 0x0017101a01007387 */ /* 0x000fe80000100a00 */
[----:B------:R0:W-:Y:S04]  /*e5a0*/  STL.64 [R1+0x1708], R24 ;  /* 0x0017081801007387 */ /* 0x0001e80000100a00 */
[----:B0-----:R-:W5:Y:S04]  /*e5b0*/  LDL.LU R24, [R1+0x40] ;  /* 0x0000400001187983 */ /* 0x001f680000300800 */
[----:B------:R-:W5:Y:S04]  /*e5c0*/  LDL.LU R25, [R1+0x44] ;  /* 0x0000440001197983 */ /* 0x000f680000300800 */
[----:B------:R-:W5:Y:S04]  /*e5d0*/  LDL.LU R26, [R1+0x48] ;  /* 0x00004800011a7983 */ /* 0x000f680000300800 */
[----:B------:R-:W-:Y:S01]  /*e5e0*/  STL [R1+0x16d0], R2 ;  /* 0x0016d00201007387 */ /* 0x000fe20000100800 */
[C---:B--2---:R-:W-:Y:S11]  /*e5f0*/  HMMA.16816.F32.BF16 R4, R20.reuse, R12, R4 ;  /* 0x0000000c1404723c */ /* 0x044ff60000041804 */
[----:B------:R-:W-:Y:S11]  /*e600*/  @!UPT UIADD3 URZ, URZ, URZ, URZ ;  /* 0x0000003f3f3ff290 */ /* 0x000ff6000fffe03f */
[----:B------:R-:W-:Y:S01]  /*e610*/  @!UPT UIADD3 URZ, URZ, URZ, URZ ;  /* 0x0000003f3f3ff290 */ /* 0x000fe2000fffe03f */
[----:B------:R-:W-:Y:S04]  /*e620*/  STL.64 [R1+0x70], R4 ;  /* 0x0000700401007387 */ /* 0x000fe80000100a00 */
[----:B------:R0:W-:Y:S04]  /*e630*/  STL.64 [R1+0x78], R6 ;  /* 0x0000780601007387 */ /* 0x0001e80000100a00 */
[----:B0-----:R-:W2:Y:S04]  /*e640*/  LDL.LU.64 R6, [R1+0x1740] ;  /* 0x0017400001067983 */ /* 0x001ea80000300a00 */
[----:B------:R-:W3:Y:S02]  /*e650*/  LDL.LU.64 R4, [R1+0x1738] ;  /* 0x0017380001047983 */ /* 0x000ee40000300a00 */
[C---:B---3--:R-:W-:Y:S11]  /*e660*/  HMMA.16816.F32.BF16 R8, R20.reuse, R4, R8 ;  /* 0x000000041408723c */ /* 0x048ff60000041808 */
[----:B------:R-:W-:Y:S11]  /*e670*/  @!UPT UIADD3 URZ, URZ, URZ, URZ ;  /* 0x0000003f3f3ff290 */ /* 0x000ff6000fffe03f */
[----:B------:R-:W-:Y:S01]  /*e680*/  @!UPT UIADD3 URZ, URZ, URZ, URZ ;  /* 0x0000003f3f3ff290 */ /* 0x000fe2000fffe03f */
[----:B------:R-:W-:Y:S04]  /*e690*/  STL.64 [R1+0x60], R8 ;  /* 0x0000600801007387 */ /* 0x000fe80000100a00 */
[----:B------:R0:W-:Y:S04]  /*e6a0*/  STL.64 [R1+0x68], R10 ;  /* 0x0000680a01007387 */ /* 0x0001e80000100a00 */
[----:B0-----:R-:W3:Y:S04]  /*e6b0*/  LDL.LU.64 R10, [R1+0x1730] ;  /* 0x00173000010a7983 */ /* 0x001ee80000300a00 */
[----:B------:R-:W4:Y:S02]  /*e6c0*/  LDL.LU.64 R8, [R1+0x1728] ;  /* 0x0017280001087983 */ /* 0x000f240000300a00 */
[----:B----4-:R-:W-:Y:S11]  /*e6d0*/  HMMA.16816.F32.BF16 R16, R20, R8, R16 ;  /* 0x000000081410723c */ /* 0x010ff60000041810 */
[----:B------:R-:W-:Y:S11]  /*e6e0*/  @!UPT UIADD3 URZ, URZ, URZ, URZ ;  /* 0x0000003f3f3ff290 */ /* 0x000ff6000fffe03f */
[----:B------:R-:W-:Y:S01]  /*e6f0*/  @!UPT UIADD3 URZ, URZ, URZ, URZ ;  /* 0x0000003f3f3ff290 */ /* 0x000fe2000fffe03f */
[----:B------:R-:W-:Y:S04]  /*e700*/  STL.64 [R1+0x50], R16 ;  /* 0x0000501001007387 */ /* 0x000fe80000100a00 */
[----:B------:R0:W-:Y:S04]  /*e710*/  STL.64 [R1+0x58], R18 ;  /* 0x0000581201007387 */ /* 0x0001e80000100a00 */
[----:B0-----:R-:W4:Y:S04]  /*e720*/  LDL.LU.64 R18, [R1+0x1720] ;  /* 0x0017200001127983 */ /* 0x001f280000300a00 */
[----:B------:R-:W5:Y:S01]  /*e730*/  LDL.LU.64 R16, [R1+0x1718] ;  /* 0x0017180001107983 */ /* 0x000f620000300a00 */
[----:B------:R-:W-:-:S07]  /*e740*/  IMAD.MOV.U32 R27, RZ, RZ, R0 ;  /* 0x000000ffff1b7224 */ /* 0x000fce00078e0000 */
[----:B-----5:R-:W-:Y:S11]  /*e750*/  HMMA.16816.F32.BF16 R24, R20, R16, R24 ;  /* 0x000000101418723c */ /* 0x020ff60000041818 */
[----:B------:R-:W-:Y:S11]  /*e760*/  @!UPT UIADD3 URZ, URZ, URZ, URZ ;  /* 0x0000003f3f3ff290 */ /* 0x000ff6000fffe03f */
[----:B------:R-:W-:Y:S02]  /*e770*/  @!UPT UIADD3 URZ, URZ, URZ, URZ ;  /* 0x0000003f3f3ff290 */ /* 0x000fe4000fffe03f */
[----:B------:R-:W-:Y:S01]  /*e780*/  IMAD.MOV.U32 R0, RZ, RZ, R27 ;  /* 0x000000ffff007224 */ /* 0x000fe200078e001b */
[----:B------:R-:W-:Y:S02]  /*e790*/  MOV R3, R26 ;  /* 0x0000001a00037202 */ /* 0x000fe40000000f00 */
[----:B------:R-:W-:Y:S01]  /*e7a0*/  MOV R20, R25 ;  /* 0x0000001900147202 */ /* 0x000fe20000000f00 */
[----:B------:R-:W5:Y:S01]  /*e7b0*/  LDL.LU.64 R26, [R1+0x1710] ;  /* 0x00171000011a7983 */ /* 0x000f620000300a00 */
[----:B------:R-:W-:-:S03]  /*e7c0*/  MOV R21, R24 ;  /* 0x0000001800157202 */ /* 0x000fc60000000f00 */
[----:B------:R-:W5:Y:S04]  /*e7d0*/  LDL.LU.64 R24, [R1+0x1708] ;  /* 0x0017080001187983 */ /* 0x000f680000300a00 */
[----:B------:R-:W-:Y:S04]  /*e7e0*/  STL [R1+0x16e0], R0 ;  /* 0x0016e00001007387 */ /* 0x000fe80000100800 */
[----:B------:R-:W-:Y:S04]  /*e7f0*/  STL [R1+0x16dc], R3 ;  /* 0x0016dc0301007387 */ /* 0x000fe80000100800 */
[----:B------:R0:W-:Y:S04]  /*e800*/  STL [R1+0x16d8], R20 ;  /* 0x0016d81401007387 */ /* 0x0001e80000100800 */
[----:B------:R1:W-:Y:S04]  /*e810*/  STL [R1+0x16d4], R21 ;  /* 0x0016d41501007387 */ /* 0x0003e80000100800 */
[----:B0-----:R-:W5:Y:S04]  /*e820*/  LDL.LU R20, [R1+0x30] ;  /* 0x0000300001147983 */ /* 0x001f680000300800 */
[----:B-1----:R-:W5:Y:S01]  /*e830*/  LDL.LU R21, [R1+0x34] ;  /* 0x0000340001157983 */ /* 0x002f620000300800 */
[----:B------:R-:W-:-:S02]  /*e840*/  MOV R22, R29 ;  /* 0x0000001d00167202 */ /* 0x000fc40000000f00 */
[----:B------:R-:W-:-:S07]  /*e850*/  MOV R23, R28 ;  /* 0x0000001c00177202 */ /* 0x000fce0000000f00 */
[C---:B-----5:R-:W-:Y:S11]  /*e860*/  HMMA.16816.F32.BF16 R12, R24.reuse, R12, R20 ;  /* 0x0000000c180c723c */ /* 0x060ff60000041814 */
[----:B------:R-:W-:Y:S11]  /*e870*/  @!UPT UIADD3 URZ, URZ, URZ, URZ ;  /* 0x0000003f3f3ff290 */ /* 0x000ff6000fffe03f */
[----:B------:R-:W-:Y:S02]  /*e880*/  @!UPT UIADD3 URZ, URZ, URZ, URZ ;  /* 0x0000003f3f3ff290 */ /* 0x000fe4000fffe03f */
[----:B------:R-:W-:Y:S01]  /*e890*/  MOV R23, R14 ;  /* 0x0000000e00177202 */ /* 0x000fe20000000f00 */
[----:B------:R-:W-:Y:S01]  /*e8a0*/  IMAD.MOV.U32 R28, RZ, RZ, R13 ;  /* 0x000000ffff1c7224 */ /* 0x000fe200078e000d */
[----:B------:R-:W-:Y:S02]  /*e8b0*/  MOV R22, R15 ;  /* 0x0000000f00167202 */ /* 0x000fe40000000f00 */
[----:B------:R-:W-:Y:S01]  /*e8c0*/  MOV R29, R12 ;  /* 0x0000000c001d7202 */ /* 0x000fe20000000f00 */
[----:B------:R-:W5:Y:S04]  /*e8d0*/  LDL.LU.64 R14, [R1+0x1700] ;  /* 0x00170000010e7983 */ /* 0x000f680000300a00 */
[----:B------:R-:W5:Y:S04]  /*e8e0*/  LDL.LU.64 R12, [R1+0x16f8] ;  /* 0x0016f800010c7983 */ /* 0x000f680000300a00 */
[----:B------:R-:W-:Y:S01]  /*e8f0*/  STL [R1+0x16e4], R29 ;  /* 0x0016e41d01007387 */ /* 0x000fe20000100800 */
        /* <DEDUP_REMOVED lines=9> */
[----:B--2---:R0:W-:Y:S04]  /*e990*/  STL.64 [R1+0x16c0], R6 ;  /* 0x0016c00601007387 */ /* 0x0041e80000100a00 */
[----:B------:R-:W2:Y:S04]  /*e9a0*/  LDL.LU R4, [R1+0x10] ;  /* 0x0000100001047983 */ /* 0x000ea80000300800 */
[----:B------:R-:W2:Y:S04]  /*e9b0*/  LDL.LU R5, [R1+0x14] ;  /* 0x0000140001057983 */ /* 0x000ea80000300800 */
[----:B0-----:R-:W2:Y:S04]  /*e9c0*/  LDL.LU R6, [R1+0x18] ;  /* 0x0000180001067983 */ /* 0x001ea80000300800 */
[----:B------:R-:W2:Y:S04]  /*e9d0*/  LDL.LU R7, [R1+0x1c] ;  /* 0x00001c0001077983 */ /* 0x000ea80000300800 */
[----:B---3--:R-:W-:Y:S04]  /*e9e0*/  STL.64 [R1+0x16c8], R10 ;  /* 0x0016c80a01007387 */ /* 0x008fe80000100a00 */
[----:B----4-:R0:W-:Y:S01]  /*e9f0*/  STL.64 [R1+0x16a8], R18 ;  /* 0x0016a81201007387 */ /* 0x0101e20000100a00 */
[C---:B-----5:R-:W-:Y:S03]  /*ea00*/  HMMA.16816.F32.BF16 R12, R24.reuse, R16, R12 ;  /* 0x00000010180c723c */ /* 0x060fe6000004180c */
[----:B------:R-:W3:Y:S04]  /*ea10*/  LDL.LU R16, [R1+0x50] ;  /* 0x0000500001107983 */ /* 0x000ee80000300800 */
[----:B------:R-:W3:Y:S04]  /*ea20*/  LDL.LU R17, [R1+0x54] ;  /* 0x0000540001117983 */ /* 0x000ee80000300800 */
[----:B0-----:R-:W4:Y:S04]  /*ea30*/  LDL.LU R18, [R1+0x58] ;  /* 0x0000580001127983 */ /* 0x001f280000300800 */
[----:B------:R-:W4:Y:S01]  /*ea40*/  LDL.LU R19, [R1+0x5c] ;  /* 0x00005c0001137983 */ /* 0x000f220000300800 */
[----:B--2---:R-:W-:Y:S11]  /*ea50*/  HMMA.16816.F32.BF16 R4, R24, R8, R4 ;  /* 0x000000081804723c */ /* 0x004ff60000041804 */
[----:B------:R-:W-:Y:S11]  /*ea60*/  @!UPT UIADD3 URZ, URZ, URZ, URZ ;  /* 0x0000003f3f3ff290 */ /* 0x000ff6000fffe03f */
[----:B------:R-:W-:Y:S02]  /*ea70*/  @!UPT UIADD3 URZ, URZ, URZ, URZ ;  /* 0x0000003f3f3ff290 */ /* 0x000fe4000fffe03f */
[----:B------:R-:W-:Y:S01]  /*ea80*/  MOV R29, R4 ;  /* 0x00000004001d7202 */ /* 0x000fe20000000f00 */
[----:B------:R-:W-:Y:S01]  /*ea90*/  IMAD.MOV.U32 R0, RZ, RZ, R5 ;  /* 0x000000ffff007224 */ /* 0x000fe200078e0005 */
[----:B------:R-:W2:Y:S01]  /*eaa0*/  LDL.LU R4, [R1+0x70] ;  /* 0x0000700001047983 */ /* 0x000ea20000300800 */
[----:B------:R-:W-:Y:S02]  /*eab0*/  MOV R9, R6 ;  /* 0x0000000600097202 */ /* 0x000fe40000000f00 */
[----:B------:R-:W-:Y:S01]  /*eac0*/  MOV R8, R7 ;  /* 0x0000000700087202 */ /* 0x000fe20000000f00 */
[----:B------:R-:W2:Y:S04]  /*ead0*/  LDL.LU R5, [R1+0x74] ;  /* 0x0000740001057983 */ /* 0x000ea80000300800 */
[----:B------:R-:W2:Y:S04]  /*eae0*/  LDL.LU R6, [R1+0x78] ;  /* 0x0000780001067983 */ /* 0x000ea80000300800 */
[----:B------:R-:W2:Y:S04]  /*eaf0*/  LDL.LU R7, [R1+0x7c] ;  /* 0x00007c0001077983 */ /* 0x000ea80000300800 */
[----:B------:R-:W5:Y:S04]  /*eb00*/  LDL.LU.64 R10, [R1+0x8] ;  /* 0x00000800010a7983 */ /* 0x000f680000300a00 */
[----:B----4-:R-:W-:Y:S04]  /*eb10*/  STL.64 [R1+0x16b8], R18 ;  /* 0x0016b81201007387 */ /* 0x010fe80000100a00 */
[----:B---3--:R0:W-:Y:S04]  /*eb20*/  STL.64 [R1+0x16b0], R16 ;  /* 0x0016b01001007387 */ /* 0x0081e80000100a00 */
[----:B0-----:R-:W3:Y:S04]  /*eb30*/  LDL.LU R16, [R1+0x60] ;  /* 0x0000600001107983 */ /* 0x001ee80000300800 */
[----:B------:R-:W3:Y:S04]  /*eb40*/  LDL.LU R17, [R1+0x64] ;  /* 0x0000640001117983 */ /* 0x000ee80000300800 */
[----:B------:R-:W3:Y:S04]  /*eb50*/  LDL.LU R18, [R1+0x68] ;  /* 0x0000680001127983 */ /* 0x000ee80000300800 */
[----:B------:R-:W3:Y:S04]  /*eb60*/  LDL.LU R19, [R1+0x6c] ;  /* 0x00006c0001137983 */ /* 0x000ee80000300800 */
[----:B------:R0:W-:Y:S04]  /*eb70*/  STL.64 [R1+0x1670], R14 ;  /* 0x0016700e01007387 */ /* 0x0001e80000100a00 */
[----:B------:R1:W-:Y:S01]  /*eb80*/  STL.64 [R1+0x1668], R12 ;  /* 0x0016680c01007387 */ /* 0x0003e20000100a00 */
[----:B0-----:R-:W-:-:S02]  /*eb90*/  MOV R14, R9 ;  /* 0x00000009000e7202 */ /* 0x001fc40000000f00 */
[----:B------:R-:W-:Y:S02]  /*eba0*/  MOV R15, R8 ;  /* 0x00000008000f7202 */ /* 0x000fe40000000f00 */
[----:B-1----:R-:W-:Y:S01]  /*ebb0*/  MOV R12, R29 ;  /* 0x0000001d000c7202 */ /* 0x002fe20000000f00 */
[----:B------:R-:W-:Y:S01]  /*ebc0*/  IMAD.MOV.U32 R13, RZ, RZ, R0 ;  /* 0x000000ffff0d7224 */ /* 0x000fe200078e0000 */
[----:B------:R-:W4:Y:S04]  /*ebd0*/  LDL.LU R29, [R1+0x16e4] ;  /* 0x0016e400011d7983 */ /* 0x000f280000300800 */
[----:B------:R-:W2:Y:S04]  /*ebe0*/  LDL.LU R0, [R1+0x16e0] ;  /* 0x0016e00001007983 */ /* 0x000ea80000300800 */
[----:B------:R0:W-:Y:S04]  /*ebf0*/  STL.64 [R1+0x1680], R14 ;  /* 0x0016800e01007387 */ /* 0x0001e80000100a00 */
[----:B------:R1:W-:Y:S01]  /*ec00*/  STL.64 [R1+0x1678], R12 ;  /* 0x0016780c01007387 */ /* 0x0003e20000100a00 */
[----:B0-----:R-:W-:-:S02]  /*ec10*/  MOV R14, R21 ;  /* 0x00000015000e7202 */ /* 0x001fc40000000f00 */
[----:B-1----:R-:W-:Y:S01]  /*ec20*/  MOV R12, R3 ;  /* 0x00000003000c7202 */ /* 0x002fe20000000f00 */
[----:B------:R-:W-:Y:S01]  /*ec30*/  IMAD.MOV.U32 R13, RZ, RZ, R20 ;  /* 0x000000ffff0d7224 */ /* 0x000fe200078e0014 */
[----:B------:R-:W2:Y:S01]  /*ec40*/  LDL.LU R3, [R1+0x16dc] ;  /* 0x0016dc0001037983 */ /* 0x000ea20000300800 */
[----:B------:R-:W-:-:S03]  /*ec50*/  MOV R15, R2 ;  /* 0x00000002000f7202 */ /* 0x000fc60000000f00 */
[----:B------:R-:W2:Y:S04]  /*ec60*/  LDL.LU R20, [R1+0x16d8] ;  /* 0x0016d80001147983 */ /* 0x000ea80000300800 */
[----:B------:R-:W3:Y:S04]  /*ec70*/  LDL.LU R21, [R1+0x16d4] ;  /* 0x0016d40001157983 */ /* 0x000ee80000300800 */
[----:B------:R-:W5:Y:S04]  /*ec80*/  LDL.LU R2, [R1+0x16d0] ;  /* 0x0016d00001027983 */ /* 0x000f680000300800 */
[----:B------:R0:W-:Y:S04]  /*ec90*/  STL.64 [R1+0x1690], R14 ;  /* 0x0016900e01007387 */ /* 0x0001e80000100a00 */
[----:B------:R1:W-:Y:S01]  /*eca0*/  STL.64 [R1+0x1688], R12 ;  /* 0x0016880c01007387 */ /* 0x0003e20000100a00 */
[----:B0-----:R-:W-:-:S02]  /*ecb0*/  MOV R14, R23 ;  /* 0x00000017000e7202 */ /* 0x001fc40000000f00 */
[----:B------:R-:W-:Y:S01]  /*ecc0*/  MOV R15, R22 ;  /* 0x00000016000f7202 */ /* 0x000fe20000000f00 */
[----:B-1----:R-:W-:-:S04]  /*ecd0*/  IMAD.MOV.U32 R13, RZ, RZ, R28 ;  /* 0x000000ffff0d7224 */ /* 0x002fc800078e001c */
[----:B------:R-:W-:Y:S01]  /*ece0*/  STL.64 [R1+0x16a0], R14 ;  /* 0x0016a00e01007387 */ /* 0x000fe20000100a00 */
[----:B----4-:R-:W-:-:S05]  /*ecf0*/  MOV R12, R29 ;  /* 0x0000001d000c7202 */ /* 0x010fca0000000f00 */
[----:B------:R2:W-:Y:S02]  /*ed00*/  STL.64 [R1+0x1698], R12 ;  /* 0x0016980c01007387 */ /* 0x0005e40000100a00 */
[----:B--2---:R-:W-:Y:S01]  /*ed10*/  IMAD.MOV.U32 R13, RZ, RZ, R20 ;  /* 0x000000ffff0d7224 */ /* 0x004fe200078e0014 */
[----:B---3--:R-:W-:Y:S02]  /*ed20*/  MOV R12, R21 ;  /* 0x00000015000c7202 */ /* 0x008fe40000000f00 */
[----:B-----5:R-:W0:Y:S01]  /*ed30*/  LDSM.16.MT88.4 R20, [R2+0xa000] ;  /* 0x00a000000214783b */ /* 0x020e220000004200 */
[----:B------:R-:W-:Y:S02]  /*ed40*/  MOV R14, R3 ;  /* 0x00000003000e7202 */ /* 0x000fe40000000f00 */
[----:B------:R-:W-:Y:S01]  /*ed50*/  MOV R15, R0 ;  /* 0x00000000000f7202 */ /* 0x000fe20000000f00 */
[----:B------:R-:W-:Y:S01]  /*ed60*/  IMAD.MOV.U32 R0, RZ, RZ, R11 ;  /* 0x000000ffff007224 */ /* 0x000fe200078e000b */
[----:B------:R-:W-:Y:S01]  /*ed70*/  MOV R3, R10 ;  /* 0x0000000a00037202 */ /* 0x000fe20000000f00 */
[----:B------:R-:W1:Y:S01]  /*ed80*/  LDSM.16.MT88.4 R24, [R2+0xa100] ;  /* 0x00a100000218783b */ /* 0x000e620000004200 */
[C---:B0-----:R-:W-:Y:S03]  /*ed90*/  HMMA.16816.F32.BF16 R4, R20.reuse, R10, R4 ;  /* 0x0000000a1404723c */ /* 0x041fe60000041804 */
[----:B------:R-:W2:Y:S11]  /*eda0*/  LDL.LU.64 R10, [R1+0x16c8] ;  /* 0x0016c800010a7983 */ /* 0x000eb60000300a00 */
[----:B------:R-:W-:Y:S09]  /*edb0*/  @!UPT UIADD3 URZ, URZ, URZ, URZ ;  /* 0x0000003f3f3ff290 */ /* 0x000ff2000fffe03f */
[----:B------:R-:W-:Y:S01]  /*edc0*/  STL.64 [R1+0x70], R4 ;  /* 0x0000700401007387 */ /* 0x000fe20000100a00 */
[----:B------:R-:W-:Y:S02]  /*edd0*/  MOV R9, R6 ;  /* 0x0000000600097202 */ /* 0x000fe40000000f00 */
[----:B------:R-:W-:Y:S02]  /*ede0*/  MOV R8, R7 ;  /* 0x0000000700087202 */ /* 0x000fe40000000f00 */
[----:B------:R-:W3:Y:S02]  /*edf0*/  LDL.LU.64 R6, [R1+0x16c0] ;  /* 0x0016c00001067983 */ /* 0x000ee40000300a00 */
[C---:B---3--:R-:W-:Y:S11]  /*ee00*/  HMMA.16816.F32.BF16 R16, R20.reuse, R6, R16 ;  /* 0x000000061410723c */ /* 0x048ff60000041810 */
[----:B------:R-:W-:Y:S11]  /*ee10*/  @!UPT UIADD3 URZ, URZ, URZ, URZ ;  /* 0x0000003f3f3ff290 */ /* 0x000ff6000fffe03f */
[----:B------:R-:W-:Y:S01]  /*ee20*/  @!UPT UIADD3 URZ, URZ, URZ, URZ ;  /* 0x0000003f3f3ff290 */ /* 0x000fe2000fffe03f */
[----:B------:R-:W-:Y:S04]  /*ee30*/  STL.64 [R1+0x60], R16 ;  /* 0x0000601001007387 */ /* 0x000fe80000100a00 */
[----:B------:R0:W-:Y:S04]  /*ee40*/  STL.64 [R1+0x68], R18 ;  /* 0x0000681201007387 */ /* 0x0001e80000100a00 */
[----:B0-----:R-:W2:Y:S04]  /*ee50*/  LDL.LU.64 R18, [R1+0x16b8] ;  /* 0x0016b80001127983 */ /* 0x001ea80000300a00 */
[----:B------:R-:W2:Y:S02]  /*ee60*/  LDL.LU.64 R16, [R1+0x16b0] ;  /* 0x0016b00001107983 */ /* 0x000ea40000300a00 */
[C---:B--2---:R-:W-:Y:S11]  /*ee70*/  HMMA.16816.F32.BF16 R16, R20.reuse, R10, R16 ;  /* 0x0000000a1410723c */ /* 0x044ff60000041810 */
[----:B------:R-:W-:Y:S11]  /*ee80*/  @!UPT UIADD3 URZ, URZ, URZ, URZ ;  /* 0x0000003f3f3ff290 */ /* 0x000ff6000fffe03f */
[----:B------:R-:W-:Y:S01]  /*ee90*/  @!UPT UIADD3 URZ, URZ, URZ, URZ ;  /* 0x0000003f3f3ff290 */ /* 0x000fe2000fffe03f */
[----:B------:R-:W-:Y:S04]  /*eea0*/  STL.64 [R1+0x50], R16 ;  /* 0x0000501001007387 */ /* 0x000fe80000100a00 */
[----:B------:R0:W-:Y:S04]  /*eeb0*/  STL.64 [R1+0x58], R18 ;  /* 0x0000581201007387 */ /* 0x0001e80000100a00 */
[----:B0-----:R-:W2:Y:S02]  /*eec0*/  LDL.LU.64 R18, [R1+0x16a8] ;  /* 0x0016a80001127983 */ /* 0x001ea40000300a00 */
[----:B--2---:R-:W-:Y:S02]  /*eed0*/  HMMA.16816.F32.BF16 R20, R20, R18, R12 ;  /* 0x000000121414723c */ /* 0x004fe4000004180c */
[----:B------:R-:W1:Y:S04]  /*eee0*/  LDL.LU.64 R14, [R1+0x16a0] ;  /* 0x0016a000010e7983 */ /* 0x000e680000300a00 */
[----:B------:R-:W1:Y:S11]  /*eef0*/  LDL.LU.64 R12, [R1+0x1698] ;  /* 0x00169800010c7983 */ /* 0x000e760000300a00 */
[----:B------:R-:W-:Y:S06]  /*ef00*/  @!UPT UIADD3 URZ, URZ, URZ, URZ ;  /* 0x0000003f3f3ff290 */ /* 0x000fec000fffe03f */
[----:B------:R-:W-:Y:S04]  /*ef10*/  STL.64 [R1+0x40], R20 ;  /* 0x0000401401007387 */ /* 0x000fe80000100a00 */
[----:B------:R0:W-:Y:S02]  /*ef20*/  STL.64 [R1+0x48], R22 ;  /* 0x0000481601007387 */ /* 0x0001e40000100a00 */
[----:B0-----:R-:W-:Y:S01]  /*ef30*/  MOV R22, R3 ;  /* 0x0000000300167202 */ /* 0x001fe20000000f00 */
[----:B------:R-:W-:-:S07]  /*ef40*/  IMAD.MOV.U32 R23, RZ, RZ, R0 ;  /* 0x000000ffff177224 */ /* 0x000fce00078e0000 */
[C---:B-1----:R-:W-:Y:S01]  /*ef50*/  HMMA.16816.F32.BF16 R20, R24.reuse, R22, R12 ;  /* 0x000000161814723c */ /* 0x042fe2000004180c */
[----:B------:R-:W2:Y:S04]  /*ef60*/  LDL.LU.64 R14, [R1+0x1690] ;  /* 0x00169000010e7983 */ /* 0x000ea80000300a00 */
[----:B------:R-:W2:Y:S11]  /*ef70*/  LDL.LU.64 R12, [R1+0x1688] ;  /* 0x00168800010c7983 */ /* 0x000eb60000300a00 */
[----:B------:R-:W-:Y:S07]  /*ef80*/  @!UPT UIADD3 URZ, URZ, URZ, URZ ;  /* 0x0000003f3f3ff290 */ /* 0x000fee000fffe03f */
[----:B------:R0:W-:Y:S04]  /*ef90*/  STL.64 [R1+0x30], R20 ;  /* 0x0000301401007387 */ /* 0x0001e80000100a00 */
[----:B------:R-:W-:Y:S01]  /*efa0*/  STL.64 [R1+0x38], R22 ;  /* 0x0000381601007387 */ /* 0x000fe20000100a00 */
[----:B--2---:R-:W-:Y:S11]  /*efb0*/  HMMA.16816.F32.BF16 R12, R24, R6, R12 ;  /* 0x00000006180c723c */ /* 0x004ff6000004180c */
[----:B------:R-:W-:Y:S11]  /*efc0*/  @!UPT UIADD3 URZ, URZ, URZ, URZ ;  /* 0x0000003f3f3ff290 */ /* 0x000ff6000fffe03f */
[----:B------:R-:W-:Y:S02]  /*efd0*/  @!UPT UIADD3 URZ, URZ, URZ, URZ ;  /* 0x0000003f3f3ff290 */ /* 0x000fe4000fffe03f */
[----:B------:R-:W-:Y:S01]  /*efe0*/  MOV R5, R14 ;  /* 0x0000000e00057202 */ /* 0x000fe20000000f00 */
[----:B------:R-:W-:Y:S01]  /*eff0*/  IMAD.MOV.U32 R6, RZ, RZ, R15 ;  /* 0x000000ffff067224 */ /* 0x000fe200078e000f */
[----:B0-----:R-:W-:Y:S01]  /*f000*/  MOV R20, R12 ;  /* 0x0000000c00147202 */ /* 0x001fe20000000f00 */
[----:B------:R-:W2:Y:S01]  /*f010*/  LDL.LU.64 R14, [R1+0x1680] ;  /* 0x00168000010e7983 */ /* 0x000ea20000300a00 */
[----:B------:R-:W-:-:S03]  /*f020*/  MOV R7, R13 ;  /* 0x0000000d00077202 */ /* 0x000fc60000000f00 */
[----:B------:R-:W2:Y:S02]  /*f030*/  LDL.LU.64 R12, [R1+0x1678] ;  /* 0x00167800010c7983 */ /* 0x000ea40000300a00 */
[----:B--2---:R-:W-:Y:S11]  /*f040*/  HMMA.16816.F32.BF16 R12, R24, R10, R12 ;  /* 0x0000000a180c723c */ /* 0x004ff6000004180c */
[----:B------:R-:W-:Y:S11]  /*f050*/  @!UPT UIADD3 URZ, URZ, URZ, URZ ;  /* 0x0000003f3f3ff290 */ /* 0x000ff6000fffe03f */
[----:B------:R-:W-:Y:S02]  /*f060*/  @!UPT UIADD3 URZ, URZ, URZ, URZ ;  /* 0x0000003f3f3ff290 */ /* 0x000fe4000fffe03f */
[----:B------:R-:W-:Y:S01]  /*f070*/  MOV R3, R14 ;  /* 0x0000000e00037202 */ /* 0x000fe20000000f00 */
[----:B------:R-:W-:Y:S01]  /*f080*/  IMAD.MOV.U32 R0, RZ, RZ, R15 ;  /* 0x000000ffff007224 */ /* 0x000fe200078e000f */
[----:B------:R-:W-:Y:S01]  /*f090*/  MOV R29, R12 ;  /* 0x0000000c001d7202 */ /* 0x000fe20000000f00 */
[----:B------:R-:W2:Y:S01]  /*f0a0*/  LDL.LU.64 R14, [R1+0x1670] ;  /* 0x00167000010e7983 */ /* 0x000ea20000300a00 */
[----:B------:R-:W-:-:S03]  /*f0b0*/  MOV R28, R13 ;  /* 0x0000000d001c7202 */ /* 0x000fc60000000f00 */
[----:B------:R-:W2:Y:S04]  /*f0c0*/  LDL.LU.64 R12, [R1+0x1668] ;  /* 0x00166800010c7983 */ /* 0x000ea80000300a00 */
[----:B------:R-:W0:Y:S01]  /*f0d0*/  S2R R4, SR_TID.X ;  /* 0x0000000000047919 */ /* 0x000e220000002100 */
[----:B--2---:R-:W-:Y:S03]  /*f0e0*/  HMMA.16816.F32.BF16 R16, R24, R18, R12 ;  /* 0x000000121810723c */ /* 0x004fe6000004180c */
[----:B------:R-:W-:Y:S04]  /*f0f0*/  LDSM.16.MT88.4 R24, [R2+0xc100] ;  /* 0x00c100000218783b */ /* 0x000fe80000004200 */
[----:B0-----:R-:W-:-:S05]  /*f100*/  LOP3.LUT R15, R4, 0x7, RZ, 0xc0, !PT ;  /* 0x00000007040f7812 */ /* 0x001fca00078ec0ff */
[----:B------:R-:W-:-:S11]  /*f110*/  IMAD R15, R15, 0x210, RZ ;  /* 0x000002100f0f7824 */ /* 0x000fd600078e02ff */
[----:B------:R0:W-:Y:S02]  /*f120*/  STL.64 [R1+0x1608], R18 ;  /* 0x0016081201007387 */ /* 0x0001e40000100a00 */
[----:B0-----:R-:W-:Y:S01]  /*f130*/  MOV R18, R5 ;  /* 0x0000000500127202 */ /* 0x001fe20000000f00 */
[----:B------:R-:W-:-:S05]  /*f140*/  IMAD.SHL.U32 R5, R4, 0x2, RZ ;  /* 0x0000000204057824 */ /* 0x000fca00078e00ff */
[----:B------:R-:W-:Y:S01]  /*f150*/  LOP3.LUT R15, R15, 0x30, R5, 0x78, !PT ;  /* 0x000000300f0f7812 */ /* 0x000fe200078e7805 */
[----:B------:R0:W-:Y:S03]  /*f160*/  STL.64 [R1+0x1600], R16 ;  /* 0x0016001001007387 */ /* 0x0001e60000100a00 */
[----:B------:R-:W-:Y:S02]  /*f170*/  LOP3.LUT R15, R15, 0x40, RZ, 0x3c, !PT ;  /* 0x000000400f0f7812 */ /* 0x000fe400078e3cff */
[----:B------:R-:W-:Y:S02]  /*f180*/  MOV R19, R6 ;  /* 0x0000000600137202 */ /* 0x000fe40000000f00 */
[----:B0-----:R-:W-:Y:S02]  /*f190*/  MOV R17, R7 ;  /* 0x0000000700117202 */ /* 0x001fe40000000f00 */
[----:B------:R-:W0:Y:S01]  /*f1a0*/  LDSM.16.M88.4 R4, [R15+0x21080] ;  /* 0x021080000f04783b */ /* 0x000e220000000200 */
[----:B------:R-:W-:-:S03]  /*f1b0*/  MOV R16, R20 ;  /* 0x0000001400107202 */ /* 0x000fc60000000f00 */
[----:B------:R-:W-:Y:S04]  /*f1c0*/  STL.64 [R1+0x1618], R18 ;  /* 0x0016181201007387 */ /* 0x000fe80000100a00 */
[----:B------:R-:W-:Y:S04]  /*f1d0*/  STL.64 [R1+0x1610], R16 ;  /* 0x0016101001007387 */ /* 0x000fe80000100a00 */
[----:B------:R-:W-:Y:S04]  /*f1e0*/  LDSM.16.MT88.4 R20, [R2+0xc000] ;  /* 0x00c000000214783b */ /* 0x000fe80000004200 */
        /* <DEDUP_REMOVED lines=8> */
[----:B------:R-:W1:Y:S04]  /*f270*/  LDSM.16.M88.4 R12, [R15+0x23080] ;  /* 0x023080000f0c783b */ /* 0x000e680000000200 */
[----:B0-----:R-:W-:Y:S04]  /*f280*/  STL [R1+0x15f4], R10 ;  /* 0x0015f40a01007387 */ /* 0x001fe80000100800 */
[----:B------:R-:W-:Y:S04]  /*f290*/  STL.64 [R1+0x8], R18 ;  /* 0x0000081201007387 */ /* 0x000fe80000100a00 */
[----:B------:R-:W-:Y:S04]  /*f2a0*/  STL [R1+0x15f0], R11 ;  /* 0x0015f00b01007387 */ /* 0x000fe80000100800 */
[----:B------:R0:W-:Y:S04]  /*f2b0*/  STL.64 [R1+0x1650], R8 ;  /* 0x0016500801007387 */ /* 0x0001e80000100a00 */
[----:B0-----:R-:W3:Y:S04]  /*f2c0*/  LDL.LU R8, [R1+0x60] ;  /* 0x0000600001087983 */ /* 0x001ee80000300800 */
[----:B------:R-:W3:Y:S04]  /*f2d0*/  LDL.LU R9, [R1+0x64] ;  /* 0x0000640001097983 */ /* 0x000ee80000300800 */
[----:B------:R-:W3:Y:S04]  /*f2e0*/  LDL.LU R10, [R1+0x68] ;  /* 0x00006800010a7983 */ /* 0x000ee80000300800 */
[----:B------:R-:W3:Y:S04]  /*f2f0*/  LDL.LU R11, [R1+0x6c] ;  /* 0x00006c00010b7983 */ /* 0x000ee80000300800 */
[----:B-1----:R-:W-:Y:S04]  /*f300*/  STL.64 [R1+0x1648], R14 ;  /* 0x0016480e01007387 */ /* 0x002fe80000100a00 */
[----:B------:R0:W-:Y:S04]  /*f310*/  STL.64 [R1+0x1640], R12 ;  /* 0x0016400c01007387 */ /* 0x0001e80000100a00 */
[----:B0-----:R-:W4:Y:S04]  /*f320*/  LDL.LU R12, [R1+0x50] ;  /* 0x00005000010c7983 */ /* 0x001f280000300800 */
[----:B------:R-:W4:Y:S04]  /*f330*/  LDL.LU R13, [R1+0x54] ;  /* 0x00005400010d7983 */ /* 0x000f280000300800 */
[----:B------:R-:W4:Y:S04]  /*f340*/  LDL.LU R14, [R1+0x58] ;  /* 0x00005800010e7983 */ /* 0x000f280000300800 */
[----:B------:R-:W4:Y:S04]  /*f350*/  LDL.LU R15, [R1+0x5c] ;  /* 0x00005c00010f7983 */ /* 0x000f280000300800 */
[----:B------:R-:W-:Y:S04]  /*f360*/  STL.64 [R1+0x1638], R26 ;  /* 0x0016381a01007387 */ /* 0x000fe80000100a00 */
[----:B------:R0:W-:Y:S04]  /*f370*/  STL.64 [R1+0x1630], R24 ;  /* 0x0016301801007387 */ /* 0x0001e80000100a00 */
[----:B0-----:R-:W5:Y:S04]  /*f380*/  LDL.LU R24, [R1+0x40] ;  /* 0x0000400001187983 */ /* 0x001f680000300800 */
[----:B------:R-:W5:Y:S04]  /*f390*/  LDL.LU R25, [R1+0x44] ;  /* 0x0000440001197983 */ /* 0x000f680000300800 */
        /* <DEDUP_REMOVED lines=13> */
[----:B------:R0:W-:Y:S04]  /*f470*/  STL.64 [R1+0x60], R8 ;  /* 0x0000600801007387 */ /* 0x0001e80000100a00 */
[----:B------:R-:W-:Y:S04]  /*f480*/  STL [R1+0x68], R10 ;  /* 0x0000680a01007387 */ /* 0x000fe80000100800 */
[----:B0-----:R-:W4:Y:S04]  /*f490*/  LDL.LU.64 R8, [R1+0x1650] ;  /* 0x0016500001087983 */ /* 0x001f280000300a00 */
[----:B--2---:R-:W-:Y:S04]  /*f4a0*/  STL.64 [R1+0x1628], R6 ;  /* 0x0016280601007387 */ /* 0x004fe80000100a00 */
[----:B------:R0:W-:Y:S04]  /*f4b0*/  STL.64 [R1+0x1620], R4 ;  /* 0x0016200401007387 */ /* 0x0001e80000100a00 */
[----:B0-----:R-:W2:Y:S04]  /*f4c0*/  LDL.LU R4, [R1+0x30] ;  /* 0x0000300001047983 */ /* 0x001ea80000300800 */
[----:B------:R-:W2:Y:S04]  /*f4d0*/  LDL.LU R5, [R1+0x34] ;  /* 0x0000340001057983 */ /* 0x000ea80000300800 */
[----:B------:R-:W2:Y:S04]  /*f4e0*/  LDL.LU R6, [R1+0x38] ;  /* 0x0000380001067983 */ /* 0x000ea80000300800 */
[----:B------:R-:W2:Y:S01]  /*f4f0*/  LDL.LU R7, [R1+0x3c] ;  /* 0x00003c0001077983 */ /* 0x000ea20000300800 */
[C---:B----4-:R-:W-:Y:S11]  /*f500*/  HMMA.16816.F32.BF16 R12, R20.reuse, R8, R12 ;  /* 0x00000008140c723c */ /* 0x050ff6000004180c */
[----:B------:R-:W-:Y:S11]  /*f510*/  @!UPT UIADD3 URZ, URZ, URZ, URZ ;  /* 0x0000003f3f3ff290 */ /* 0x000ff6000fffe03f */
[----:B------:R-:W-:Y:S01]  /*f520*/  @!UPT UIADD3 URZ, URZ, URZ, URZ ;  /* 0x0000003f3f3ff290 */ /* 0x000fe2000fffe03f */
[----:B------:R-:W-:Y:S04]  /*f530*/  STL.64 [R1+0x50], R12 ;  /* 0x0000500c01007387 */ /* 0x000fe80000100a00 */
[----:B------:R0:W-:Y:S04]  /*f540*/  STL.64 [R1+0x58], R14 ;  /* 0x0000580e01007387 */ /* 0x0001e80000100a00 */
[----:B0-----:R-:W3:Y:S04]  /*f550*/  LDL.LU.64 R14, [R1+0x1648] ;  /* 0x00164800010e7983 */ /* 0x001ee80000300a00 */
[----:B------:R-:W5:Y:S02]  /*f560*/  LDL.LU.64 R12, [R1+0x1640] ;  /* 0x00164000010c7983 */ /* 0x000f640000300a00 */
[----:B-----5:R-:W-:Y:S02]  /*f570*/  HMMA.16816.F32.BF16 R20, R20, R12, R24 ;  /* 0x0000000c1414723c */ /* 0x020fe40000041818 */
[----:B------:R-:W2:Y:S04]  /*f580*/  LDL.LU.64 R26, [R1+0x1638] ;  /* 0x00163800011a7983 */ /* 0x000ea80000300a00 */
[----:B------:R-:W2:Y:S11]  /*f590*/  LDL.LU.64 R24, [R1+0x1630] ;  /* 0x0016300001187983 */ /* 0x000eb60000300a00 */
[----:B------:R-:W-:Y:S06]  /*f5a0*/  @!UPT UIADD3 URZ, URZ, URZ, URZ ;  /* 0x0000003f3f3ff290 */ /* 0x000fec000fffe03f */
[----:B------:R-:W-:Y:S01]  /*f5b0*/  STL.64 [R1+0x40], R20 ;  /* 0x0000401401007387 */ /* 0x000fe20000100a00 */
[----:B--2---:R-:W-:Y:S03]  /*f5c0*/  HMMA.16816.F32.BF16 R16, R24, R16, R4 ;  /* 0x000000101810723c */ /* 0x004fe60000041804 */
[----:B------:R-:W2:Y:S04]  /*f5d0*/  LDL.LU.64 R6, [R1+0x1628] ;  /* 0x0016280001067983 */ /* 0x000ea80000300a00 */
[----:B------:R-:W4:Y:S11]  /*f5e0*/  LDL.LU.64 R4, [R1+0x1620] ;  /* 0x0016200001047983 */ /* 0x000f360000300a00 */
[----:B------:R-:W-:Y:S05]  /*f5f0*/  @!UPT UIADD3 URZ, URZ, URZ, URZ ;  /* 0x0000003f3f3ff290 */ /* 0x000fea000fffe03f */
[----:B------:R-:W-:Y:S04]  /*f600*/  STL.64 [R1+0x30], R16 ;  /* 0x0000301001007387 */ /* 0x000fe80000100a00 */
[----:B------:R0:W-:Y:S04]  /*f610*/  STL.64 [R1+0x38], R18 ;  /* 0x0000381201007387 */ /* 0x0001e80000100a00 */
[----:B0-----:R-:W4:Y:S04]  /*f620*/  LDL.LU.64 R18, [R1+0x1618] ;  /* 0x0016180001127983 */ /* 0x001f280000300a00 */
[----:B------:R-:W4:Y:S01]  /*f630*/  LDL.LU.64 R16, [R1+0x1610] ;  /* 0x0016100001107983 */ /* 0x000f220000300a00 */
[----:B------:R-:W-:Y:S01]  /*f640*/  IMAD.MOV.U32 R2, RZ, RZ, R11 ;  /* 0x000000ffff027224 */ /* 0x000fe200078e000b */
[----:B------:R-:W-:Y:S01]  /*f650*/  MOV R11, R23 ;  /* 0x00000017000b7202 */ /* 0x000fe20000000f00 */
[----:B------:R-:W-:Y:S01]  /*f660*/  IMAD.MOV.U32 R21, RZ, RZ, R28 ;  /* 0x000000ffff157224 */ /* 0x000fe200078e001c */
[----:B------:R-:W-:-:S02]  /*f670*/  MOV R10, R22 ;  /* 0x00000016000a7202 */ /* 0x000fc40000000f00 */
[----:B------:R-:W-:Y:S02]  /*f680*/  MOV R23, R0 ;  /* 0x0000000000177202 */ /* 0x000fe40000000f00 */
[----:B------:R-:W-:Y:S02]  /*f690*/  MOV R20, R29 ;  /* 0x0000001d00147202 */ /* 0x000fe40000000f00 */
[----:B------:R-:W-:Y:S01]  /*f6a0*/  MOV R22, R3 ;  /* 0x0000000300167202 */ /* 0x000fe20000000f00 */
[C---:B----4-:R-:W-:Y:S11]  /*f6b0*/  HMMA.16816.F32.BF16 R16, R24.reuse, R4, R16 ;  /* 0x000000041810723c */ /* 0x050ff60000041810 */
[----:B------:R-:W-:Y:S11]  /*f6c0*/  @!UPT UIADD3 URZ, URZ, URZ, URZ ;  /* 0x0000003f3f3ff290 */ /* 0x000ff6000fffe03f */
[----:B------:R-:W-:Y:S02]  /*f6d0*/  @!UPT UIADD3 URZ, URZ, URZ, URZ ;  /* 0x0000003f3f3ff290 */ /* 0x000fe4000fffe03f */
[----:B------:R-:W-:Y:S01]  /*f6e0*/  MOV R28, R18 ;  /* 0x00000012001c7202 */ /* 0x000fe20000000f00 */
[----:B------:R-:W-:Y:S01]  /*f6f0*/  IMAD.MOV.U32 R29, RZ, RZ, R17 ;  /* 0x000000ffff1d7224 */ /* 0x000fe200078e0011 */
[----:B------:R-:W-:Y:S02]  /*f700*/  MOV R0, R19 ;  /* 0x0000001300007202 */ /* 0x000fe40000000f00 */
[----:B------:R-:W-:Y:S01]  /*f710*/  MOV R3, R16 ;  /* 0x0000001000037202 */ /* 0x000fe20000000f00 */
[----:B------:R-:W4:Y:S04]  /*f720*/  LDL.LU.64 R18, [R1+0x1608] ;  /* 0x0016080001127983 */ /* 0x000f280000300a00 */
[----:B------:R-:W4:Y:S04]  /*f730*/  LDL.LU.64 R16, [R1+0x1600] ;  /* 0x0016000001107983 */ /* 0x000f280000300a00 */
[----:B--2---:R0:W-:Y:S02]  /*f740*/  STL.64 [R1+0x15e8], R6 ;  /* 0x0015e80601007387 */ /* 0x0041e40000100a00 */
[C---:B0-----:R-:W-:Y:S11]  /*f750*/  HMMA.16816.F32.BF16 R4, R24.reuse, R8, R20 ;  /* 0x000000081804723c */ /* 0x041ff60000041814 */
        /* <DEDUP_REMOVED lines=10> */
[----:B---3--:R0:W-:Y:S01]  /*f800*/  STL.64 [R1+0x15d0], R14 ;  /* 0x0015d00e01007387 */ /* 0x0081e20000100a00 */
[----:B----4-:R-:W-:Y:S03]  /*f810*/  HMMA.16816.F32.BF16 R16, R24, R12, R16 ;  /* 0x0000000c1810723c */ /* 0x010fe60000041810 */
        /* <DEDUP_REMOVED lines=14> */
[----:B------:R-:W-:Y:S01]  /*f900*/  MOV R19, R8 ;  /* 0x0000000800137202 */ /* 0x000fe20000000f00 */
[----:B-1----:R-:W-:Y:S01]  /*f910*/  IMAD.MOV.U32 R16, RZ, RZ, R21 ;  /* 0x000000ffff107224 */ /* 0x002fe200078e0015 */
[----:B------:R-:W-:-:S03]  /*f920*/  MOV R17, R20 ;  /* 0x0000001400117202 */ /* 0x000fc60000000f00 */
        /* <DEDUP_REMOVED lines=9> */
[----:B0-----:R-:W-:Y:S01]  /*f9c0*/  IMAD.MOV.U32 R26, RZ, RZ, R10 ;  /* 0x000000ffff1a7224 */ /* 0x001fe200078e000a */
[----:B------:R-:W-:-:S02]  /*f9d0*/  MOV R27, R11 ;  /* 0x0000000b001b7202 */ /* 0x000fc40000000f00 */
        /* <DEDUP_REMOVED lines=18> */
[----:B0-----:R-:W3:Y:S04]  /*fb00*/  LDL.LU R6, [R1+0x38] ;  /* 0x0000380001067983 */ /* 0x001ee80000300800 */
[----:B------:R-:W3:Y:S01]  /*fb10*/  LDL.LU R7, [R1+0x3c] ;  /* 0x00003c0001077983 */ /* 0x000ee20000300800 */
[C---:B----4-:R-:W-:Y:S11]  /*fb20*/  HMMA.16816.F32.BF16 R12, R20.reuse, R10, R12 ;  /* 0x0000000a140c723c */ /* 0x050ff6000004180c */
[----:B------:R-:W-:Y:S11]  /*fb30*/  @!UPT UIADD3 URZ, URZ, URZ, URZ ;  /* 0x0000003f3f3ff290 */ /* 0x000ff6000fffe03f */
[----:B------:R-:W-:Y:S01]  /*fb40*/  @!UPT UIADD3 URZ, URZ, URZ, URZ ;  /* 0x0000003f3f3ff290 */ /* 0x000fe2000fffe03f */
[----:B------:R-:W-:Y:S04]  /*fb50*/  STL.64 [R1+0x50], R12 ;  /* 0x0000500c01007387 */ /* 0x000fe80000100a00 */
[----:B------:R0:W-:Y:S04]  /*fb60*/  STL.64 [R1+0x58], R14 ;  /* 0x0000580e01007387 */ /* 0x0001e80000100a00 */
[----:B0-----:R-:W2:Y:S02]  /*fb70*/  LDL.LU.64 R14, [R1+0x15d0] ;  /* 0x0015d000010e7983 */ /* 0x001ea40000300a00 */
[----:B--2---:R-:W-:Y:S02]  /*fb80*/  HMMA.16816.F32.BF16 R20, R20, R14, R24 ;  /* 0x0000000e1414723c */ /* 0x004fe40000041818 */
[----:B------:R-:W3:Y:S04]  /*fb90*/  LDL.LU.64 R26, [R1+0x15c8] ;  /* 0x0015c800011a7983 */ /* 0x000ee80000300a00 */
[----:B------:R-:W3:Y:S11]  /*fba0*/  LDL.LU.64 R24, [R1+0x15c0] ;  /* 0x0015c00001187983 */ /* 0x000ef60000300a00 */
[----:B------:R-:W-:Y:S06]  /*fbb0*/  @!UPT UIADD3 URZ, URZ, URZ, URZ ;  /* 0x0000003f3f3ff290 */ /* 0x000fec000fffe03f */
[----:B------:R0:W-:Y:S04]  /*fbc0*/  STL.64 [R1+0x40], R20 ;  /* 0x0000401401007387 */ /* 0x0001e80000100a00 */
[----:B------:R1:W-:Y:S01]  /*fbd0*/  STL.64 [R1+0x48], R22 ;  /* 0x0000481601007387 */ /* 0x0003e20000100a00 */
[----:B0-----:R-:W-:-:S03]  /*fbe0*/  IMAD.MOV.U32 R20, RZ, RZ, R3 ;  /* 0x000000ffff147224 */ /* 0x001fc600078e0003 */
[----:B------:R-:W2:Y:S01]  /*fbf0*/  LDL.LU R3, [R1+0x15b8] ;  /* 0x0015b80001037983 */ /* 0x000ea20000300800 */
[----:B------:R-:W-:Y:S02]  /*fc00*/  MOV R21, R29 ;  /* 0x0000001d00157202 */ /* 0x000fe40000000f00 */
[----:B-1----:R-:W-:Y:S02]  /*fc10*/  MOV R22, R28 ;  /* 0x0000001c00167202 */ /* 0x002fe40000000f00 */
[----:B------:R-:W-:Y:S01]  /*fc20*/  MOV R23, R0 ;  /* 0x0000000000177202 */ /* 0x000fe20000000f00 */
[C---:B---3--:R-:W-:Y:S01]  /*fc30*/  HMMA.16816.F32.BF16 R16, R24.reuse, R18, R4 ;  /* 0x000000121810723c */ /* 0x048fe20000041804 */
[----:B------:R-:W3:Y:S11]  /*fc40*/  LDL.LU.64 R6, [R1+0x15b0] ;  /* 0x0015b00001067983 */ /* 0x000ef60000300a00 */
[----:B------:R-:W-:Y:S11]  /*fc50*/  @!UPT UIADD3 URZ, URZ, URZ, URZ ;  /* 0x0000003f3f3ff290 */ /* 0x000ff6000fffe03f */
[----:B------:R0:W-:Y:S01]  /*fc60*/  STL [R1+0x30], R16 ;  /* 0x0000301001007387 */ /* 0x0001e20000100800 */
[----:B------:R-:W-:Y:S01]  /*fc70*/  MOV R28, R18 ;  /* 0x00000012001c7202 */ /* 0x000fe20000000f00 */
[----:B------:R-:W-:Y:S01]  /*fc80*/  IMAD.MOV.U32 R29, RZ, RZ, R17 ;  /* 0x000000ffff1d7224 */ /* 0x000fe200078e0011 */
[----:B------:R-:W-:Y:S02]  /*fc90*/  MOV R0, R19 ;  /* 0x0000001300007202 */ /* 0x000fe40000000f00 */
[----:B------:R-:W4:Y:S04]  /*fca0*/  LDL.LU.64 R18, [R1+0x15a8] ;  /* 0x0015a80001127983 */ /* 0x000f280000300a00 */
[----:B0-----:R-:W4:Y:S01]  /*fcb0*/  LDL.LU.64 R16, [R1+0x15a0] ;  /* 0x0015a00001107983 */ /* 0x001f220000300a00 */
[C---:B---3--:R-:W-:Y:S08]  /*fcc0*/  HMMA.16816.F32.BF16 R20, R24.reuse, R6, R20 ;  /* 0x000000061814723c */ /* 0x048ff00000041814 */
[----:B----4-:R-:W-:Y:S11]  /*fcd0*/  HMMA.16816.F32.BF16 R16, R24, R10, R16 ;  /* 0x0000000a1810723c */ /* 0x010ff60000041810 */
[----:B------:R-:W-:Y:S05]  /*fce0*/  @!UPT UIADD3 URZ, URZ, URZ, URZ ;  /* 0x0000003f3f3ff290 */ /* 0x000fea000fffe03f */
[----:B------:R-:W-:Y:S01]  /*fcf0*/  MOV R7, R20 ;  /* 0x0000001400077202 */ /* 0x000fe20000000f00 */
[----:B------:R-:W-:-:S07]  /*fd00*/  IMAD.MOV.U32 R6, RZ, RZ, R21 ;  /* 0x000000ffff067224 */ /* 0x000fce00078e0015 */
[----:B------:R-:W-:Y:S01]  /*fd10*/  MOV R11, R18 ;  /* 0x00000012000b7202 */ /* 0x000fe20000000f00 */
[----:B------:R-:W-:Y:S01]  /*fd20*/  IMAD.MOV.U32 R20, RZ, RZ, R17 ;  /* 0x000000ffff147224 */ /* 0x000fe200078e0011 */
[----:B------:R-:W-:Y:S02]  /*fd30*/  MOV R10, R19 ;  /* 0x00000013000a7202 */ /* 0x000fe40000000f00 */
[----:B------:R-:W-:Y:S01]  /*fd40*/  MOV R21, R16 ;  /* 0x0000001000157202 */ /* 0x000fe20000000f00 */
[----:B------:R-:W3:Y:S04]  /*fd50*/  LDL.LU.64 R18, [R1+0x1598] ;  /* 0x0015980001127983 */ /* 0x000ee80000300a00 */
[----:B------:R-:W3:Y:S01]  /*fd60*/  LDL.LU.64 R16, [R1+0x1590] ;  /* 0x0015900001107983 */ /* 0x000ee20000300a00 */
[----:B------:R-:W-:-:S02]  /*fd70*/  MOV R5, R22 ;  /* 0x0000001600057202 */ /* 0x000fc40000000f00 */
[----:B------:R-:W-:Y:S01]  /*fd80*/  MOV R4, R23 ;  /* 0x0000001700047202 */ /* 0x000fe20000000f00 */
[----:B---3--:R-:W-:Y:S01]  /*fd90*/  HMMA.16816.F32.BF16 R12, R24, R14, R16 ;  /* 0x0000000e180c723c */ /* 0x008fe20000041810 */
[----:B--2---:R-:W-:Y:S04]  /*fda0*/  LDSM.16.M88.4 R16, [R3+0x23100] ;  /* 0x023100000310783b */ /* 0x004fe80000000200 */
[----:B------:R-:W-:Y:S11]  /*fdb0*/  LDSM.16.MT88.4 R24, [R2+0x10100] ;  /* 0x010100000218783b */ /* 0x000ff60000004200 */
[----:B------:R-:W-:Y:S07]  /*fdc0*/  @!UPT UIADD3 URZ, URZ, URZ, URZ ;  /* 0x0000003f3f3ff290 */ /* 0x000fee000fffe03f */
[----:B------:R0:W-:Y:S04]  /*fdd0*/  STL.64 [R1+0x1528], R14 ;  /* 0x0015280e01007387 */ /* 0x0001e80000100a00 */
[----:B------:R1:W-:Y:S01]  /*fde0*/  STL.64 [R1+0x1520], R12 ;  /* 0x0015200c01007387 */ /* 0x0003e20000100a00 */
[----:B0-----:R-:W-:Y:S02]  /*fdf0*/  MOV R14, R11 ;  /* 0x0000000b000e7202 */ /* 0x001fe40000000f00 */
[----:B------:R-:W-:Y:S02]  /*fe00*/  MOV R15, R10 ;  /* 0x0000000a000f7202 */ /* 0x000fe40000000f00 */
[----:B-1----:R-:W-:Y:S01]  /*fe10*/  MOV R12, R21 ;  /* 0x00000015000c7202 */ /* 0x002fe20000000f00 */
[----:B------:R-:W-:-:S02]  /*fe20*/  IMAD.MOV.U32 R13, RZ, RZ, R20 ;  /* 0x000000ffff0d7224 */ /* 0x000fc400078e0014 */
[----:B------:R0:W-:Y:S04]  /*fe30*/  STL.64 [R1+0x1538], R14 ;  /* 0x0015380e01007387 */ /* 0x0001e80000100a00 */
[----:B------:R1:W-:Y:S04]  /*fe40*/  STL.64 [R1+0x1530], R12 ;  /* 0x0015300c01007387 */ /* 0x0003e80000100a00 */
[----:B------:R-:W-:Y:S01]  /*fe50*/  LDSM.16.MT88.4 R20, [R2+0x10000] ;  /* 0x010000000214783b */ /* 0x000fe20000004200 */
[----:B0-----:R-:W-:Y:S02]  /*fe60*/  MOV R14, R5 ;  /* 0x00000005000e7202 */ /* 0x001fe40000000f00 */
[----:B------:R-:W-:-:S02]  /*fe70*/  MOV R15, R4 ;  /* 0x00000004000f7202 */ /* 0x000fc40000000f00 */
[----:B-1----:R-:W-:Y:S01]  /*fe80*/  MOV R12, R7 ;  /* 0x00000007000c7202 */ /* 0x002fe20000000f00 */
[----:B------:R-:W-:Y:S02]  /*fe90*/  IMAD.MOV.U32 R13, RZ, RZ, R6 ;  /* 0x000000ffff0d7224 */ /* 0x000fe400078e0006 */
[----:B------:R-:W0:Y:S04]  /*fea0*/  LDSM.16.M88.4 R4, [R3+0x21100] ;  /* 0x021100000304783b */ /* 0x000e280000000200 */
[----:B------:R-:W-:Y:S04]  /*feb0*/  STL.64 [R1+0x1548], R14 ;  /* 0x0015480e01007387 */ /* 0x000fe80000100a00 */
[----:B------:R-:W-:Y:S04]  /*fec0*/  STL.64 [R1+0x1540], R12 ;  /* 0x0015400c01007387 */ /* 0x000fe80000100a00 */
[----:B------:R-:W1:Y:S04]  /*fed0*/  LDSM.16.M88.4 R12, [R3+0x20100] ;  /* 0x02010000030c783b */ /* 0x000e680000000200 */
[----:B0-----:R-:W-:Y:S04]  /*fee0*/  STL [R1+0x1514], R6 ;  /* 0x0015140601007387 */ /* 0x001fe80000100800 */
[----:B------:R-:W-:Y:S04]  /*fef0*/  STL [R1+0x1510], R7 ;  /* 0x0015100701007387 */ /* 0x000fe80000100800 */
[----:B------:R0:W-:Y:S04]  /*ff00*/  STL.64 [R1+0x1588], R4 ;  /* 0x0015880401007387 */ /* 0x0001e80000100a00 */
[----:B0-----:R-:W2:Y:S04]  /*ff10*/  LDL.LU R4, [R1+0x70] ;  /* 0x0000700001047983 */ /* 0x001ea80000300800 */
[----:B------:R-:W2:Y:S01]  /*ff20*/  LDL.LU R5, [R1+0x74] ;  /* 0x0000740001057983 */ /* 0x000ea20000300800 */
[----:B------:R-:W-:Y:S01]  /*ff30*/  MOV R6, R9 ;  /* 0x0000000900067202 */ /* 0x000fe20000000f00 */
[----:B------:R-:W-:-:S02]  /*ff40*/  IMAD.MOV.U32 R7, RZ, RZ, R8 ;  /* 0x000000ffff077224 */ /* 0x000fc400078e0008 */
[----:B------:R-:W0:Y:S04]  /*ff50*/  LDSM.16.M88.4 R8, [R3+0x22100] ;  /* 0x022100000308783b */ /* 0x000e280000000200 */
[----:B-1----:R-:W-:Y:S04]  /*ff60*/  STL.64 [R1+0x8], R14 ;  /* 0x0000080e01007387 */ /* 0x002fe80000100a00 */
        /* <DEDUP_REMOVED lines=12> */
[----:B------:R-:W-:Y:S04]  /*10030*/  STL [R1+0x1380], R3 ;  /* 0x0013800301007387 */ /* 0x000fe80000100800 */
        /* <DEDUP_REMOVED lines=10> */
[----:B------:R0:W-:Y:S04]  /*100e0*/  STL.64 [R1+0x70], R4 ;  /* 0x0000700401007387 */ /* 0x0001e80000100a00 */
[----:B------:R-:W-:Y:S04]  /*100f0*/  STL.64 [R1+0x78], R6 ;  /* 0x0000780601007387 */ /* 0x000fe80000100a00 */
[----:B0-----:R-:W3:Y:S02]  /*10100*/  LDL.LU.64 R4, [R1+0x1588] ;  /* 0x0015880001047983 */ /* 0x001ee40000300a00 */
[C---:B---3--:R-:W-:Y:S11]  /*10110*/  HMMA.16816.F32.BF16 R8, R20.reuse, R4, R8 ;  /* 0x000000041408723c */ /* 0x048ff60000041808 */
[----:B------:R-:W-:Y:S11]  /*10120*/  @!UPT UIADD3 URZ, URZ, URZ, URZ ;  /* 0x0000003f3f3ff290 */ /* 0x000ff6000fffe03f */
[----:B------:R-:W-:Y:S01]  /*10130*/  @!UPT UIADD3 URZ, URZ, URZ, URZ ;  /* 0x0000003f3f3ff290 */ /* 0x000fe2000fffe03f */
[----:B------:R-:W-:Y:S04]  /*10140*/  STL.64 [R1+0x60], R8 ;  /* 0x0000600801007387 */ /* 0x000fe80000100a00 */
[----:B------:R0:W-:Y:S04]  /*10150*/  STL.64 [R1+0x68], R10 ;  /* 0x0000680a01007387 */ /* 0x0001e80000100a00 */
[----:B0-----:R-:W2:Y:S04]  /*10160*/  LDL.LU.64 R10, [R1+0x1580] ;  /* 0x00158000010a7983 */ /* 0x001ea80000300a00 */
[----:B------:R-:W4:Y:S04]  /*10170*/  LDL.LU.64 R8, [R1+0x1578] ;  /* 0x0015780001087983 */ /* 0x000f280000300a00 */
[----:B------:R0:W-:Y:S04]  /*10180*/  STL.64 [R1+0x1550], R4 ;  /* 0x0015500401007387 */ /* 0x0001e80000100a00 */
[----:B0-----:R-:W3:Y:S01]  /*10190*/  LDL.LU R4, [R1+0x30] ;  /* 0x0000300001047983 */ /* 0x001ee20000300800 */
[C---:B----4-:R-:W-:Y:S11]  /*101a0*/  HMMA.16816.F32.BF16 R16, R20.reuse, R8, R16 ;  /* 0x000000081410723c */ /* 0x050ff60000041810 */
[----:B------:R-:W-:Y:S11]  /*101b0*/  @!UPT UIADD3 URZ, URZ, URZ, URZ ;  /* 0x0000003f3f3ff290 */ /* 0x000ff6000fffe03f */
[----:B------:R-:W-:Y:S01]  /*101c0*/  @!UPT UIADD3 URZ, URZ, URZ, URZ ;  /* 0x0000003f3f3ff290 */ /* 0x000fe2000fffe03f */
[----:B------:R-:W-:Y:S04]  /*101d0*/  STL.64 [R1+0x50], R16 ;  /* 0x0000501001007387 */ /* 0x000fe80000100a00 */
[----:B------:R0:W-:Y:S04]  /*101e0*/  STL.64 [R1+0x58], R18 ;  /* 0x0000581201007387 */ /* 0x0001e80000100a00 */
[----:B0-----:R-:W4:Y:S04]  /*101f0*/  LDL.LU.64 R18, [R1+0x1570] ;  /* 0x0015700001127983 */ /* 0x001f280000300a00 */
[----:B------:R-:W5:Y:S01]  /*10200*/  LDL.LU.64 R16, [R1+0x1568] ;  /* 0x0015680001107983 */ /* 0x000f620000300a00 */
[----:B------:R-:W-:Y:S01]  /*10210*/  MOV R7, R0 ;  /* 0x0000000000077202 */ /* 0x000fe20000000f00 */
[----:B-----5:R-:W-:Y:S11]  /*10220*/  HMMA.16816.F32.BF16 R24, R20, R16, R24 ;  /* 0x000000101418723c */ /* 0x020ff60000041818 */
[----:B------:R-:W-:Y:S11]  /*10230*/  @!UPT UIADD3 URZ, URZ, URZ, URZ ;  /* 0x0000003f3f3ff290 */ /* 0x000ff6000fffe03f */
[----:B------:R-:W-:Y:S02]  /*10240*/  @!UPT UIADD3 URZ, URZ, URZ, URZ ;  /* 0x0000003f3f3ff290 */ /* 0x000fe4000fffe03f */
        /* <DEDUP_REMOVED lines=8> */
[----:B------:R0:W-:Y:S06]  /*102d0*/  STL [R1+0x151c], R21 ;  /* 0x00151c1501007387 */ /* 0x0001ec0000100800 */
[C---:B---3--:R-:W-:Y:S01]  /*102e0*/  HMMA.16816.F32.BF16 R12, R24.reuse, R12, R4 ;  /* 0x0000000c180c723c */ /* 0x048fe20000041804 */
[----:B------:R-:W3:Y:S11]  /*102f0*/  LDL.LU.64 R4, [R1+0x1550] ;  /* 0x0015500001047983 */ /* 0x000ef60000300a00 */
[----:B------:R-:W-:Y:S11]  /*10300*/  @!UPT UIADD3 URZ, URZ, URZ, URZ ;  /* 0x0000003f3f3ff290 */ /* 0x000ff6000fffe03f */
[----:B------:R-:W-:Y:S01]  /*10310*/  @!UPT UIADD3 URZ, URZ, URZ, URZ ;  /* 0x0000003f3f3ff290 */ /* 0x000fe2000fffe03f */
[----:B------:R-:W-:Y:S01]  /*10320*/  MOV R23, R14 ;  /* 0x0000000e00177202 */ /* 0x000fe20000000f00 */
[----:B------:R-:W-:Y:S01]  /*10330*/  IMAD.MOV.U32 R29, RZ, RZ, R12 ;  /* 0x000000ffff1d7224 */ /* 0x000fe200078e000c */
[----:B------:R-:W-:Y:S02]  /*10340*/  MOV R22, R15 ;  /* 0x0000000f00167202 */ /* 0x000fe40000000f00 */
[----:B------:R-:W-:Y:S01]  /*10350*/  MOV R28, R13 ;  /* 0x0000000d001c7202 */ /* 0x000fe20000000f00 */
[----:B------:R-:W3:Y:S04]  /*10360*/  LDL.LU.64 R14, [R1+0x1548] ;  /* 0x00154800010e7983 */ /* 0x000ee80000300a00 */
[----:B------:R-:W3:Y:S02]  /*10370*/  LDL.LU.64 R12, [R1+0x1540] ;  /* 0x00154000010c7983 */ /* 0x000ee40000300a00 */
[C---:B---3--:R-:W-:Y:S11]  /*10380*/  HMMA.16816.F32.BF16 R12, R24.reuse, R4, R12 ;  /* 0x00000004180c723c */ /* 0x048ff6000004180c */
[----:B------:R-:W-:Y:S11]  /*10390*/  @!UPT UIADD3 URZ, URZ, URZ, URZ ;  /* 0x0000003f3f3ff290 */ /* 0x000ff6000fffe03f */
[----:B------:R-:W-:Y:S02]  /*103a0*/  @!UPT UIADD3 URZ, URZ, URZ, URZ ;  /* 0x0000003f3f3ff290 */ /* 0x000fe4000fffe03f */
        /* <DEDUP_REMOVED lines=10> */
[----:B0-----:R-:W-:Y:S01]  /*10450*/  IMAD.MOV.U32 R21, RZ, RZ, R12 ;  /* 0x000000ffff157224 */ /* 0x001fe200078e000c */
[----:B------:R-:W-:Y:S02]  /*10460*/  MOV R8, R15 ;  /* 0x0000000f00087202 */ /* 0x000fe40000000f00 */
[----:B------:R-:W-:Y:S01]  /*10470*/  MOV R2, R13 ;  /* 0x0000000d00027202 */ /* 0x000fe20000000f00 */
[----:B------:R-:W3:Y:S04]  /*10480*/  LDL.LU.64 R14, [R1+0x1528] ;  /* 0x00152800010e7983 */ /* 0x000ee80000300a00 */
[----:B------:R-:W3:Y:S04]  /*10490*/  LDL.LU.64 R12, [R1+0x1520] ;  /* 0x00152000010c7983 */ /* 0x000ee80000300a00 */
[----:B--2---:R-:W-:Y:S04]  /*104a0*/  STL.64 [R1+0x1508], R10 ;  /* 0x0015080a01007387 */ /* 0x004fe80000100a00 */
[----:B----4-:R0:W-:Y:S01]  /*104b0*/  STL.64 [R1+0x14e0], R18 ;  /* 0x0014e01201007387 */ /* 0x0101e20000100a00 */
[----:B---3--:R-:W-:Y:S03]  /*104c0*/  HMMA.16816.F32.BF16 R12, R24, R16, R12 ;  /* 0x00000010180c723c */ /* 0x008fe6000004180c */
[----:B------:R-:W2:Y:S04]  /*104d0*/  LDL.LU R16, [R1+0x50] ;  /* 0x0000500001107983 */ /* 0x000ea80000300800 */
[----:B------:R-:W2:Y:S04]  /*104e0*/  LDL.LU R17, [R1+0x54] ;  /* 0x0000540001117983 */ /* 0x000ea80000300800 */
[----:B0-----:R-:W3:Y:S04]  /*104f0*/  LDL.LU R18, [R1+0x58] ;  /* 0x0000580001127983 */ /* 0x001ee80000300800 */
[----:B------:R-:W3:Y:S04]  /*10500*/  LDL.LU R19, [R1+0x5c] ;  /* 0x00005c0001137983 */ /* 0x000ee80000300800 */
[----:B------:R-:W4:Y:S04]  /*10510*/  LDL.LU.64 R10, [R1+0x8] ;  /* 0x00000800010a7983 */ /* 0x000f280000300a00 */
[----:B---3--:R-:W-:Y:S04]  /*10520*/  STL.64 [R1+0x14f0], R18 ;  /* 0x0014f01201007387 */ /* 0x008fe80000100a00 */
[----:B--2---:R0:W-:Y:S04]  /*10530*/  STL.64 [R1+0x14e8], R16 ;  /* 0x0014e81001007387 */ /* 0x0041e80000100a00 */
[----:B0-----:R-:W2:Y:S04]  /*10540*/  LDL.LU R16, [R1+0x60] ;  /* 0x0000600001107983 */ /* 0x001ea80000300800 */
[----:B------:R-:W2:Y:S04]  /*10550*/  LDL.LU R17, [R1+0x64] ;  /* 0x0000640001117983 */ /* 0x000ea80000300800 */
[----:B------:R-:W3:Y:S04]  /*10560*/  LDL.LU R18, [R1+0x68] ;  /* 0x0000680001127983 */ /* 0x000ee80000300800 */
[----:B------:R-:W3:Y:S04]  /*10570*/  LDL.LU R19, [R1+0x6c] ;  /* 0x00006c0001137983 */ /* 0x000ee80000300800 */
[----:B---3--:R-:W-:Y:S04]  /*10580*/  STL.64 [R1+0x1500], R18 ;  /* 0x0015001201007387 */ /* 0x008fe80000100a00 */
[----:B--2---:R0:W-:Y:S04]  /*10590*/  STL.64 [R1+0x14f8], R16 ;  /* 0x0014f81001007387 */ /* 0x0041e80000100a00 */
[----:B0-----:R-:W2:Y:S04]  /*105a0*/  LDL.LU R16, [R1+0x70] ;  /* 0x0000700001107983 */ /* 0x001ea80000300800 */
[----:B------:R-:W2:Y:S04]  /*105b0*/  LDL.LU R17, [R1+0x74] ;  /* 0x0000740001117983 */ /* 0x000ea80000300800 */
[----:B------:R-:W2:Y:S04]  /*105c0*/  LDL.LU R18, [R1+0x78] ;  /* 0x0000780001127983 */ /* 0x000ea80000300800 */
[----:B------:R-:W2:Y:S04]  /*105d0*/  LDL.LU R19, [R1+0x7c] ;  /* 0x00007c0001137983 */ /* 0x000ea80000300800 */
[----:B------:R-:W-:Y:S04]  /*105e0*/  STL.64 [R1+0x14a8], R14 ;  /* 0x0014a80e01007387 */ /* 0x000fe80000100a00 */
[----:B------:R0:W-:Y:S02]  /*105f0*/  STL.64 [R1+0x14a0], R12 ;  /* 0x0014a00c01007387 */ /* 0x0001e40000100a00 */
[----:B0-----:R-:W-:Y:S01]  /*10600*/  IMAD.MOV.U32 R12, RZ, RZ, R21 ;  /* 0x000000ffff0c7224 */ /* 0x001fe200078e0015 */
[----:B------:R-:W-:Y:S01]  /*10610*/  MOV R13, R2 ;  /* 0x00000002000d7202 */ /* 0x000fe20000000f00 */
[----:B------:R-:W3:Y:S04]  /*10620*/  LDL.LU R21, [R1+0x151c] ;  /* 0x00151c0001157983 */ /* 0x000ee80000300800 */
[----:B------:R-:W5:Y:S01]  /*10630*/  LDL.LU R2, [R1+0x1518] ;  /* 0x0015180001027983 */ /* 0x000f620000300800 */
[----:B------:R-:W-:-:S02]  /*10640*/  MOV R14, R9 ;  /* 0x00000009000e7202 */ /* 0x000fc40000000f00 */
[----:B------:R-:W-:-:S05]  /*10650*/  MOV R15, R8 ;  /* 0x00000008000f7202 */ /* 0x000fca0000000f00 */
[----:B------:R0:W-:Y:S04]  /*10660*/  STL.64 [R1+0x14b8], R14 ;  /* 0x0014b80e01007387 */ /* 0x0001e80000100a00 */
[----:B------:R1:W-:Y:S01]  /*10670*/  STL.64 [R1+0x14b0], R12 ;  /* 0x0014b00c01007387 */ /* 0x0003e20000100a00 */
[----:B0-----:R-:W-:Y:S02]  /*10680*/  MOV R14, R5 ;  /* 0x00000005000e7202 */ /* 0x001fe40000000f00 */
[----:B------:R-:W-:Y:S01]  /*10690*/  MOV R15, R4 ;  /* 0x00000004000f7202 */ /* 0x000fe20000000f00 */
[----:B-1----:R-:W-:Y:S01]  /*106a0*/  IMAD.MOV.U32 R12, RZ, RZ, R6 ;  /* 0x000000ffff0c7224 */ /* 0x002fe200078e0006 */
[----:B------:R-:W-:Y:S01]  /*106b0*/  MOV R13, R7 ;  /* 0x00000007000d7202 */ /* 0x000fe20000000f00 */
[----:B------:R-:W2:Y:S04]  /*106c0*/  LDL.LU R6, [R1+0x1514] ;  /* 0x0015140001067983 */ /* 0x000ea80000300800 */
[----:B------:R-:W2:Y:S04]  /*106d0*/  LDL.LU R7, [R1+0x1510] ;  /* 0x0015100001077983 */ /* 0x000ea80000300800 */
[----:B------:R0:W-:Y:S04]  /*106e0*/  STL.64 [R1+0x14c8], R14 ;  /* 0x0014c80e01007387 */ /* 0x0001e80000100a00 */
[----:B------:R1:W-:Y:S01]  /*106f0*/  STL.64 [R1+0x14c0], R12 ;  /* 0x0014c00c01007387 */ /* 0x0003e20000100a00 */
[----:B0-----:R-:W-:-:S02]  /*10700*/  MOV R14, R23 ;  /* 0x00000017000e7202 */ /* 0x001fc40000000f00 */
[----:B------:R-:W-:Y:S01]  /*10710*/  MOV R15, R22 ;  /* 0x00000016000f7202 */ /* 0x000fe20000000f00 */
[----:B-1----:R-:W-:Y:S01]  /*10720*/  IMAD.MOV.U32 R12, RZ, RZ, R29 ;  /* 0x000000ffff0c7224 */ /* 0x002fe200078e001d */
[----:B------:R-:W-:-:S03]  /*10730*/  MOV R13, R28 ;  /* 0x0000001c000d7202 */ /* 0x000fc60000000f00 */
[----:B------:R-:W-:Y:S04]  /*10740*/  STL.64 [R1+0x14d8], R14 ;  /* 0x0014d80e01007387 */ /* 0x000fe80000100a00 */
[----:B------:R0:W-:Y:S02]  /*10750*/  STL.64 [R1+0x14d0], R12 ;  /* 0x0014d00c01007387 */ /* 0x0001e40000100a00 */
[----:B0-----:R-:W-:Y:S01]  /*10760*/  MOV R13, R20 ;  /* 0x00000014000d7202 */ /* 0x001fe20000000f00 */
[----:B----4-:R-:W-:Y:S01]  /*10770*/  IMAD.MOV.U32 R4, RZ, RZ, R10 ;  /* 0x000000ffff047224 */ /* 0x010fe200078e000a */
[----:B------:R-:W-:Y:S02]  /*10780*/  MOV R14, R3 ;  /* 0x00000003000e7202 */ /* 0x000fe40000000f00 */
[----:B------:R-:W-:Y:S01]  /*10790*/  MOV R3, R11 ;  /* 0x0000000b00037202 */ /* 0x000fe20000000f00 */
[----:B---3--:R-:W-:-:S02]  /*107a0*/  IMAD.MOV.U32 R12, RZ, RZ, R21 ;  /* 0x000000ffff0c7224 */ /* 0x008fc400078e0015 */
[----:B-----5:R-:W2:Y:S04]  /*107b0*/  LDSM.16.MT88.4 R20, [R2+0x12000] ;  /* 0x012000000214783b */ /* 0x020ea80000004200 */
[----:B------:R-:W0:Y:S01]  /*107c0*/  LDSM.16.MT88.4 R24, [R2+0x12100] ;  /* 0x012100000218783b */ /* 0x000e220000004200 */
[C---:B--2---:R-:W-:Y:S03]  /*107d0*/  HMMA.16816.F32.BF16 R16, R20.reuse, R10, R16 ;  /* 0x0000000a1410723c */ /* 0x044fe60000041810 */
[----:B------:R-:W2:Y:S11]  /*107e0*/  LDL.LU.64 R10, [R1+0x1508] ;  /* 0x00150800010a7983 */ /* 0x000eb60000300a00 */
[----:B------:R-:W-:Y:S09]  /*107f0*/  @!UPT UIADD3 URZ, URZ, URZ, URZ ;  /* 0x0000003f3f3ff290 */ /* 0x000ff2000fffe03f */
[----:B------:R1:W-:Y:S01]  /*10800*/  STL.64 [R1+0x70], R16 ;  /* 0x0000701001007387 */ /* 0x0003e20000100a00 */
[----:B------:R-:W-:Y:S02]  /*10810*/  MOV R9, R18 ;  /* 0x0000001200097202 */ /* 0x000fe40000000f00 */
[----:B------:R-:W-:Y:S02]  /*10820*/  MOV R8, R19 ;  /* 0x0000001300087202 */ /* 0x000fe40000000f00 */
[----:B------:R-:W3:Y:S04]  /*10830*/  LDL.LU.64 R18, [R1+0x1500] ;  /* 0x0015000001127983 */ /* 0x000ee80000300a00 */
[----:B-1----:R-:W3:Y:S02]  /*10840*/  LDL.LU.64 R16, [R1+0x14f8] ;  /* 0x0014f80001107983 */ /* 0x002ee40000300a00 */
[C---:B---3--:R-:W-:Y:S11]  /*10850*/  HMMA.16816.F32.BF16 R16, R20.reuse, R6, R16 ;  /* 0x000000061410723c */ /* 0x048ff60000041810 */
[----:B------:R-:W-:Y:S11]  /*10860*/  @!UPT UIADD3 URZ, URZ, URZ, URZ ;  /* 0x0000003f3f3ff290 */ /* 0x000ff6000fffe03f */
[----:B------:R-:W-:Y:S01]  /*10870*/  @!UPT UIADD3 URZ, URZ, URZ, URZ ;  /* 0x0000003f3f3ff290 */ /* 0x000fe2000fffe03f */
[----:B------:R-:W-:Y:S04]  /*10880*/  STL.64 [R1+0x60], R16 ;  /* 0x0000601001007387 */ /* 0x000fe80000100a00 */
[----:B------:R1:W-:Y:S04]  /*10890*/  STL.64 [R1+0x68], R18 ;  /* 0x0000681201007387 */ /* 0x0003e80000100a00 */
[----:B-1----:R-:W2:Y:S04]  /*108a0*/  LDL.LU.64 R18, [R1+0x14f0] ;  /* 0x0014f00001127983 */ /* 0x002ea80000300a00 */
[----:B------:R-:W2:Y:S02]  /*108b0*/  LDL.LU.64 R16, [R1+0x14e8] ;  /* 0x0014e80001107983 */ /* 0x000ea40000300a00 */
[----:B--2---:R-:W-:Y:S11]  /*108c0*/  HMMA.16816.F32.BF16 R16, R20, R10, R16 ;  /* 0x0000000a1410723c */ /* 0x004ff60000041810 */
[----:B------:R-:W-:Y:S11]  /*108d0*/  @!UPT UIADD3 URZ, URZ, URZ, URZ ;  /* 0x0000003f3f3ff290 */ /* 0x000ff6000fffe03f */
[----:B------:R-:W-:Y:S01]  /*108e0*/  @!UPT UIADD3 URZ, URZ, URZ, URZ ;  /* 0x0000003f3f3ff290 */ /* 0x000fe2000fffe03f */
[----:B------:R-:W-:Y:S04]  /*108f0*/  STL.64 [R1+0x50], R16 ;  /* 0x0000501001007387 */ /* 0x000fe80000100a00 */
[----:B------:R1:W-:Y:S04]  /*10900*/  STL.64 [R1+0x58], R18 ;  /* 0x0000581201007387 */ /* 0x0003e80000100a00 */
[----:B-1----:R-:W2:Y:S01]  /*10910*/  LDL.LU.64 R18, [R1+0x14e0] ;  /* 0x0014e00001127983 */ /* 0x002ea20000300a00 */
[----:B------:R-:W-:-:S07]  /*10920*/  MOV R15, R0 ;  /* 0x00000000000f7202 */ /* 0x000fce0000000f00 */
[----:B--2---:R-:W-:Y:S01]  /*10930*/  HMMA.16816.F32.BF16 R20, R20, R18, R12 ;  /* 0x000000121414723c */ /* 0x004fe2000004180c */
[----:B------:R-:W0:Y:S04]  /*10940*/  LDL.LU.64 R14, [R1+0x14d8] ;  /* 0x0014d800010e7983 */ /* 0x000e280000300a00 */
[----:B------:R-:W0:Y:S11]  /*10950*/  LDL.LU.64 R12, [R1+0x14d0] ;  /* 0x0014d000010c7983 */ /* 0x000e360000300a00 */
[----:B------:R-:W-:Y:S07]  /*10960*/  @!UPT UIADD3 URZ, URZ, URZ, URZ ;  /* 0x0000003f3f3ff290 */ /* 0x000fee000fffe03f */
[----:B------:R-:W-:Y:S01]  /*10970*/  STL.64 [R1+0x40], R20 ;  /* 0x0000401401007387 */ /* 0x000fe20000100a00 */
[----:B------:R-:W-:Y:S01]  /*10980*/  IMAD.MOV.U32 R0, RZ, RZ, R23 ;  /* 0x000000ffff007224 */ /* 0x000fe200078e0017 */
[----:B------:R-:W-:Y:S02]  /*10990*/  MOV R23, R3 ;  /* 0x0000000300177202 */ /* 0x000fe40000000f00 */
[----:B------:R1:W-:Y:S02]  /*109a0*/  STL [R1+0x48], R22 ;  /* 0x0000481601007387 */ /* 0x0003e40000100800 */
[----:B-1----:R-:W-:-:S07]  /*109b0*/  MOV R22, R4 ;  /* 0x0000000400167202 */ /* 0x002fce0000000f00 */
[C---:B0-----:R-:W-:Y:S01]  /*109c0*/  HMMA.16816.F32.BF16 R20, R24.reuse, R22, R12 ;  /* 0x000000161814723c */ /* 0x041fe2000004180c */
[----:B------:R-:W2:Y:S04]  /*109d0*/  LDL.LU.64 R14, [R1+0x14c8] ;  /* 0x0014c800010e7983 */ /* 0x000ea80000300a00 */
[----:B------:R-:W2:Y:S11]  /*109e0*/  LDL.LU.64 R12, [R1+0x14c0] ;  /* 0x0014c000010c7983 */ /* 0x000eb60000300a00 */
[----:B------:R-:W-:Y:S07]  /*109f0*/  @!UPT UIADD3 URZ, URZ, URZ, URZ ;  /* 0x0000003f3f3ff290 */ /* 0x000fee000fffe03f */
[----:B------:R0:W-:Y:S04]  /*10a00*/  STL.64 [R1+0x30], R20 ;  /* 0x0000301401007387 */ /* 0x0001e80000100a00 */
[----:B------:R-:W-:Y:S01]  /*10a10*/  STL.64 [R1+0x38], R22 ;  /* 0x0000381601007387 */ /* 0x000fe20000100a00 */
[C---:B--2---:R-:W-:Y:S11]  /*10a20*/  HMMA.16816.F32.BF16 R12, R24.reuse, R6, R12 ;  /* 0x00000006180c723c */ /* 0x044ff6000004180c */
[----:B------:R-:W-:Y:S11]  /*10a30*/  @!UPT UIADD3 URZ, URZ, URZ, URZ ;  /* 0x0000003f3f3ff290 */ /* 0x000ff6000fffe03f */
[----:B------:R-:W-:Y:S02]  /*10a40*/  @!UPT UIADD3 URZ, URZ, URZ, URZ ;  /* 0x0000003f3f3ff290 */ /* 0x000fe4000fffe03f */
[----:B------:R-:W-:Y:S01]  /*10a50*/  MOV R5, R14 ;  /* 0x0000000e00057202 */ /* 0x000fe20000000f00 */
[----:B------:R-:W-:Y:S01]  /*10a60*/  IMAD.MOV.U32 R7, RZ, RZ, R13 ;  /* 0x000000ffff077224 */ /* 0x000fe200078e000d */
[----:B------:R-:W-:Y:S02]  /*10a70*/  MOV R6, R15 ;  /* 0x0000000f00067202 */ /* 0x000fe40000000f00 */
[----:B0-----:R-:W-:Y:S01]  /*10a80*/  MOV R20, R12 ;  /* 0x0000000c00147202 */ /* 0x001fe20000000f00 */
[----:B------:R-:W2:Y:S04]  /*10a90*/  LDL.LU.64 R14, [R1+0x14b8] ;  /* 0x0014b800010e7983 */ /* 0x000ea80000300a00 */
[----:B------:R-:W2:Y:S02]  /*10aa0*/  LDL.LU.64 R12, [R1+0x14b0] ;  /* 0x0014b000010c7983 */ /* 0x000ea40000300a00 */
[C---:B--2---:R-:W-:Y:S11]  /*10ab0*/  HMMA.16816.F32.BF16 R12, R24.reuse, R10, R12 ;  /* 0x0000000a180c723c */ /* 0x044ff6000004180c */
[----:B------:R-:W-:Y:S11]  /*10ac0*/  @!UPT UIADD3 URZ, URZ, URZ, URZ ;  /* 0x0000003f3f3ff290 */ /* 0x000ff6000fffe03f */
[----:B------:R-:W-:Y:S01]  /*10ad0*/  @!UPT UIADD3 URZ, URZ, URZ, URZ ;  /* 0x0000003f3f3ff290 */ /* 0x000fe2000fffe03f */
[----:B------:R0:W-:Y:S01]  /*10ae0*/  STL [R1+0x10], R12 ;  /* 0x0000100c01007387 */ /* 0x0001e20000100800 */
[----:B------:R-:W-:Y:S01]  /*10af0*/  IMAD.MOV.U32 R28, RZ, RZ, R14 ;  /* 0x000000ffff1c7224 */ /* 0x000fe200078e000e */
[----:B------:R-:W-:Y:S02]  /*10b00*/  MOV R3, R15 ;  /* 0x0000000f00037202 */ /* 0x000fe40000000f00 */
[----:B------:R-:W-:Y:S01]  /*10b10*/  MOV R29, R13 ;  /* 0x0000000d001d7202 */ /* 0x000fe20000000f00 */
[----:B------:R-:W2:Y:S04]  /*10b20*/  LDL.LU.64 R14, [R1+0x14a8] ;  /* 0x0014a800010e7983 */ /* 0x000ea80000300a00 */
[----:B0-----:R-:W2:Y:S04]  /*10b30*/  LDL.LU.64 R12, [R1+0x14a0] ;  /* 0x0014a000010c7983 */ /* 0x001ea80000300a00 */
[----:B------:R-:W0:Y:S01]  /*10b40*/  S2R R4, SR_TID.X ;  /* 0x0000000000047919 */ /* 0x000e220000002100 */
[----:B--2---:R-:W-:Y:S03]  /*10b50*/  HMMA.16816.F32.BF16 R16, R24, R18, R12 ;  /* 0x000000121810723c */ /* 0x004fe6000004180c */
[----:B------:R-:W-:Y:S04]  /*10b60*/  LDSM.16.MT88.4 R24, [R2+0x14100] ;  /* 0x014100000218783b */ /* 0x000fe80000004200 */
[----:B0-----:R-:W-:-:S05]  /*10b70*/  LOP3.LUT R15, R4, 0x7, RZ, 0xc0, !PT ;  /* 0x00000007040f7812 */ /* 0x001fca00078ec0ff */
[----:B------:R-:W-:-:S11]  /*10b80*/  IMAD R15, R15, 0x210, RZ ;  /* 0x000002100f0f7824 */ /* 0x000fd600078e02ff */
[----:B------:R0:W-:Y:S02]  /*10b90*/  STL.64 [R1+0x1450], R18 ;  /* 0x0014501201007387 */ /* 0x0001e40000100a00 */
[----:B0-----:R-:W-:Y:S01]  /*10ba0*/  IMAD.MOV.U32 R18, RZ, RZ, R5 ;  /* 0x000000ffff127224 */ /* 0x001fe200078e0005 */
[----:B------:R-:W-:-:S04]  /*10bb0*/  SHF.L.U32 R5, R4, 0x1, RZ ;  /* 0x0000000104057819 */ /* 0x000fc800000006ff */
        /* <DEDUP_REMOVED lines=9> */
[----:B------:R-:W1:Y:S04]  /*10c50*/  LDSM.16.M88.4 R16, [R15+0x20100] ;  /* 0x020100000f10783b */ /* 0x000e680000000200 */
[----:B------:R-:W-:Y:S04]  /*10c60*/  LDSM.16.MT88.4 R20, [R2+0x14000] ;  /* 0x014000000214783b */ /* 0x000fe80000004200 */
[----:B0-----:R0:W-:Y:S04]  /*10c70*/  STL [R1+0x1424], R6 ;  /* 0x0014240601007387 */ /* 0x0011e80000100800 */
[----:B------:R2:W-:Y:S01]  /*10c80*/  STL [R1+0x1420], R7 ;  /* 0x0014200701007387 */ /* 0x0005e20000100800 */
[----:B0-----:R-:W-:Y:S01]  /*10c90*/  MOV R6, R9 ;  /* 0x0000000900067202 */ /* 0x001fe20000000f00 */
[----:B--2---:R-:W-:-:S02]  /*10ca0*/  IMAD.MOV.U32 R7, RZ, RZ, R8 ;  /* 0x000000ffff077224 */ /* 0x004fc400078e0008 */
[----:B------:R-:W0:Y:S04]  /*10cb0*/  LDSM.16.M88.4 R8, [R15+0x22100] ;  /* 0x022100000f08783b */ /* 0x000e280000000200 */
[----:B------:R-:W2:Y:S04]  /*10cc0*/  LDSM.16.M88.4 R12, [R15+0x23100] ;  /* 0x023100000f0c783b */ /* 0x000ea80000000200 */
[----:B------:R3:W-:Y:S04]  /*10cd0*/  STL.64 [R1+0x1498], R4 ;  /* 0x0014980401007387 */ /* 0x0007e80000100a00 */
[----:B---3--:R-:W3:Y:S04]  /*10ce0*/  LDL.LU R4, [R1+0x70] ;  /* 0x0000700001047983 */ /* 0x008ee80000300800 */
[----:B------:R-:W3:Y:S04]  /*10cf0*/  LDL.LU R5, [R1+0x74] ;  /* 0x0000740001057983 */ /* 0x000ee80000300800 */
[----:B-1----:R-:W-:Y:S04]  /*10d00*/  STL.64 [R1+0x8], R18 ;  /* 0x0000081201007387 */ /* 0x002fe80000100a00 */
[----:B0-----:R-:W-:Y:S04]  /*10d10*/  STL [R1+0x142c], R10 ;  /* 0x00142c0a01007387 */ /* 0x001fe80000100800 */
[----:B------:R-:W-:Y:S04]  /*10d20*/  STL [R1+0x1428], R11 ;  /* 0x0014280b01007387 */ /* 0x000fe80000100800 */
[----:B--2---:R-:W-:Y:S04]  /*10d30*/  STL [R1+0x140c], R14 ;  /* 0x00140c0e01007387 */ /* 0x004fe80000100800 */
[----:B------:R-:W-:Y:S04]  /*10d40*/  STL [R1+0x1408], R15 ;  /* 0x0014080f01007387 */ /* 0x000fe80000100800 */
[----:B------:R0:W-:Y:S04]  /*10d50*/  STL.64 [R1+0x1480], R12 ;  /* 0x0014800c01007387 */ /* 0x0001e80000100a00 */
[----:B0-----:R-:W2:Y:S04]  /*10d60*/  LDL.LU R12, [R1+0x50] ;  /* 0x00005000010c7983 */ /* 0x001ea80000300800 */
[----:B------:R-:W2:Y:S04]  /*10d70*/  LDL.LU R13, [R1+0x54] ;  /* 0x00005400010d7983 */ /* 0x000ea80000300800 */
[----:B------:R-:W4:Y:S04]  /*10d80*/  LDL.LU R14, [R1+0x58] ;  /* 0x00005800010e7983 */ /* 0x000f280000300800 */
[----:B------:R-:W4:Y:S01]  /*10d90*/  LDL.LU R15, [R1+0x5c] ;  /* 0x00005c00010f7983 */ /* 0x000f220000300800 */
[C---:B---3--:R-:W-:Y:S03]  /*10da0*/  HMMA.16816.F32.BF16 R4, R20.reuse, R16, R4 ;  /* 0x000000101404723c */ /* 0x048fe60000041804 */
[----:B----4-:R-:W-:Y:S04]  /*10db0*/  STL.64 [R1+0x1490], R14 ;  /* 0x0014900e01007387 */ /* 0x010fe80000100a00 */
[----:B--2---:R0:W-:Y:S04]  /*10dc0*/  STL.64 [R1+0x1488], R12 ;  /* 0x0014880c01007387 */ /* 0x0041e80000100a00 */
[----:B0-----:R-:W2:Y:S04]  /*10dd0*/  LDL.LU R12, [R1+0x60] ;  /* 0x00006000010c7983 */ /* 0x001ea80000300800 */
[----:B------:R-:W2:Y:S04]  /*10de0*/  LDL.LU R13, [R1+0x64] ;  /* 0x00006400010d7983 */ /* 0x000ea80000300800 */
[----:B------:R-:W2:Y:S04]  /*10df0*/  LDL.LU R14, [R1+0x68] ;  /* 0x00006800010e7983 */ /* 0x000ea80000300800 */
[----:B------:R-:W2:Y:S04]  /*10e00*/  LDL.LU R15, [R1+0x6c] ;  /* 0x00006c00010f7983 */ /* 0x000ea80000300800 */
[----:B------:R-:W-:Y:S04]  /*10e10*/  STL.64 [R1+0x1478], R26 ;  /* 0x0014781a01007387 */ /* 0x000fe80000100a00 */
[----:B------:R0:W-:Y:S04]  /*10e20*/  STL.64 [R1+0x1470], R24 ;  /* 0x0014701801007387 */ /* 0x0001e80000100a00 */
[----:B0-----:R-:W3:Y:S04]  /*10e30*/  LDL.LU R24, [R1+0x40] ;  /* 0x0000400001187983 */ /* 0x001ee80000300800 */
[----:B------:R-:W3:Y:S04]  /*10e40*/  LDL.LU R25, [R1+0x44] ;  /* 0x0000440001197983 */ /* 0x000ee80000300800 */
[----:B------:R-:W3:Y:S04]  /*10e50*/  LDL.LU R26, [R1+0x48] ;  /* 0x00004800011a7983 */ /* 0x000ee80000300800 */
[----:B------:R0:W-:Y:S04]  /*10e60*/  STL.64 [R1+0x70], R4 ;  /* 0x0000700401007387 */ /* 0x0001e80000100a00 */
[----:B------:R-:W-:Y:S04]  /*10e70*/  STL [R1+0x78], R6 ;  /* 0x0000780601007387 */ /* 0x000fe80000100800 */
[----:B0-----:R-:W2:Y:S02]  /*10e80*/  LDL.LU.64 R4, [R1+0x1498] ;  /* 0x0014980001047983 */ /* 0x001ea40000300a00 */
[----:B--2---:R-:W-:Y:S11]  /*10e90*/  HMMA.16816.F32.BF16 R12, R20, R4, R12 ;  /* 0x00000004140c723c */ /* 0x004ff6000004180c */
[----:B------:R-:W-:Y:S11]  /*10ea0*/  @!UPT UIADD3 URZ, URZ, URZ, URZ ;  /* 0x0000003f3f3ff290 */ /* 0x000ff6000fffe03f */
[----:B------:R-:W-:Y:S01]  /*10eb0*/  @!UPT UIADD3 URZ, URZ, URZ, URZ ;  /* 0x0000003f3f3ff290 */ /* 0x000fe2000fffe03f */
[----:B------:R0:W-:Y:S01]  /*10ec0*/  STL.64 [R1+0x60], R12 ;  /* 0x0000600c01007387 */ /* 0x0001e20000100a00 */
[----:B------:R-:W-:Y:S01]  /*10ed0*/  MOV R10, R14 ;  /* 0x0000000e000a7202 */ /* 0x000fe20000000f00 */
[----:B------:R-:W-:Y:S02]  /*10ee0*/  IMAD.MOV.U32 R11, RZ, RZ, R15 ;  /* 0x000000ffff0b7224 */ /* 0x000fe400078e000f */
[----:B------:R-:W2:Y:S04]  /*10ef0*/  LDL.LU.64 R14, [R1+0x1490] ;  /* 0x00149000010e7983 */ /* 0x000ea80000300a00 */
[----:B0-----:R-:W2:Y:S01]  /*10f00*/  LDL.LU.64 R12, [R1+0x1488] ;  /* 0x00148800010c7983 */ /* 0x001ea20000300a00 */
[----:B------:R-:W-:-:S03]  /*10f10*/  MOV R27, R0 ;  /* 0x00000000001b7202 */ /* 0x000fc60000000f00 */
[----:B------:R0:W-:Y:S01]  /*10f20*/  STL.64 [R1+0x1468], R4 ;  /* 0x0014680401007387 */ /* 0x0001e20000100a00 */
[----:B------:R-:W-:-:S03]  /*10f30*/  MOV R0, R7 ;  /* 0x0000000700007202 */ /* 0x000fc60000000f00 */
[----:B0-----:R-:W4:Y:S04]  /*10f40*/  LDL.LU R4, [R1+0x30] ;  /* 0x0000300001047983 */ /* 0x001f280000300800 */
[----:B------:R-:W4:Y:S04]  /*10f50*/  LDL.LU R5, [R1+0x34] ;  /* 0x0000340001057983 */ /* 0x000f280000300800 */
[----:B------:R-:W4:Y:S04]  /*10f60*/  LDL.LU R6, [R1+0x38] ;  /* 0x0000380001067983 */ /* 0x000f280000300800 */
[----:B------:R-:W4:Y:S04]  /*10f70*/  LDL.LU R7, [R1+0x3c] ;  /* 0x00003c0001077983 */ /* 0x000f280000300800 */
[----:B------:R-:W-:Y:S04]  /*10f80*/  STL [R1+0x1434], R11 ;  /* 0x0014340b01007387 */ /* 0x000fe80000100800 */
[----:B------:R-:W-:Y:S01]  /*10f90*/  STL [R1+0x1430], R10 ;  /* 0x0014300a01007387 */ /* 0x000fe20000100800 */
[C---:B--2---:R-:W-:Y:S11]  /*10fa0*/  HMMA.16816.F32.BF16 R12, R20.reuse, R8, R12 ;  /* 0x00000008140c723c */ /* 0x044ff6000004180c */
[----:B------:R-:W-:Y:S11]  /*10fb0*/  @!UPT UIADD3 URZ, URZ, URZ, URZ ;  /* 0x0000003f3f3ff290 */ /* 0x000ff6000fffe03f */
[----:B------:R-:W-:Y:S01]  /*10fc0*/  @!UPT UIADD3 URZ, URZ, URZ, URZ ;  /* 0x0000003f3f3ff290 */ /* 0x000fe2000fffe03f */
[----:B------:R0:W-:Y:S04]  /*10fd0*/  STL.64 [R1+0x50], R12 ;  /* 0x0000500c01007387 */ /* 0x0001e80000100a00 */
[----:B------:R-:W-:Y:S04]  /*10fe0*/  STL.64 [R1+0x58], R14 ;  /* 0x0000580e01007387 */ /* 0x000fe80000100a00 */
[----:B0-----:R-:W3:Y:S02]  /*10ff0*/  LDL.LU.64 R12, [R1+0x1480] ;  /* 0x00148000010c7983 */ /* 0x001ee40000300a00 */
[----:B---3--:R-:W-:Y:S02]  /*11000*/  HMMA.16816.F32.BF16 R20, R20, R12, R24 ;  /* 0x0000000c1414723c */ /* 0x008fe40000041818 */
[----:B------:R-:W4:Y:S04]  /*11010*/  LDL.LU.64 R26, [R1+0x1478] ;  /* 0x00147800011a7983 */ /* 0x000f280000300a00 */
[----:B------:R-:W4:Y:S11]  /*11020*/  LDL.LU.64 R24, [R1+0x1470] ;  /* 0x0014700001187983 */ /* 0x000f360000300a00 */
[----:B------:R-:W-:Y:S07]  /*11030*/  @!UPT UIADD3 URZ, URZ, URZ, URZ ;  /* 0x0000003f3f3ff290 */ /* 0x000fee000fffe03f */
[----:B------:R-:W-:Y:S02]  /*11040*/  MOV R11, R22 ;  /* 0x00000016000b7202 */ /* 0x000fe40000000f00 */
[----:B------:R-:W-:Y:S01]  /*11050*/  MOV R10, R23 ;  /* 0x00000017000a7202 */ /* 0x000fe20000000f00 */
[----:B------:R0:W-:Y:S01]  /*11060*/  STL.64 [R1+0x40], R20 ;  /* 0x0000401401007387 */ /* 0x0001e20000100a00 */
[----:B------:R-:W-:-:S03]  /*11070*/  MOV R23, R3 ;  /* 0x0000000300177202 */ /* 0x000fc60000000f00 */
[----:B0-----:R-:W2:Y:S01]  /*11080*/  LDL.LU R20, [R1+0x10] ;  /* 0x0000100001147983 */ /* 0x001ea20000300800 */
[----:B------:R-:W-:-:S03]  /*11090*/  MOV R21, R29 ;  /* 0x0000001d00157202 */ /* 0x000fc60000000f00 */
[----:B------:R-:W-:Y:S04]  /*110a0*/  STL [R1+0x1444], R11 ;  /* 0x0014440b01007387 */ /* 0x000fe80000100800 */
[----:B------:R-:W-:Y:S01]  /*110b0*/  STL [R1+0x1440], R10 ;  /* 0x0014400a01007387 */ /* 0x000fe20000100800 */
[----:B----4-:R-:W-:Y:S03]  /*110c0*/  HMMA.16816.F32.BF16 R16, R24, R16, R4 ;  /* 0x000000101810723c */ /* 0x010fe60000041804 */
[----:B------:R-:W3:Y:S11]  /*110d0*/  LDL.LU.64 R4, [R1+0x1468] ;  /* 0x0014680001047983 */ /* 0x000ef60000300a00 */
[----:B------:R-:W-:Y:S10]  /*110e0*/  @!UPT UIADD3 URZ, URZ, URZ, URZ ;  /* 0x0000003f3f3ff290 */ /* 0x000ff4000fffe03f */
[----:B------:R-:W-:Y:S01]  /*110f0*/  IMAD.MOV.U32 R29, RZ, RZ, R18 ;  /* 0x000000ffff1d7224 */ /* 0x000fe200078e0012 */
[----:B------:R-:W-:Y:S02]  /*11100*/  MOV R3, R19 ;  /* 0x0000001300037202 */ /* 0x000fe40000000f00 */
[----:B------:R-:W-:Y:S01]  /*11110*/  MOV R14, R16 ;  /* 0x00000010000e7202 */ /* 0x000fe20000000f00 */
[----:B------:R-:W3:Y:S01]  /*11120*/  LDL.LU.64 R18, [R1+0x1460] ;  /* 0x0014600001127983 */ /* 0x000ee20000300a00 */
[----:B------:R-:W-:-:S03]  /*11130*/  MOV R15, R17 ;  /* 0x00000011000f7202 */ /* 0x000fc60000000f00 */
[----:B------:R-:W3:Y:S01]  /*11140*/  LDL.LU.64 R16, [R1+0x1458] ;  /* 0x0014580001107983 */ /* 0x000ee20000300a00 */
[----:B------:R-:W-:-:S03]  /*11150*/  IMAD.MOV.U32 R22, RZ, RZ, R28 ;  /* 0x000000ffff167224 */ /* 0x000fc600078e001c */
[----:B------:R-:W-:Y:S04]  /*11160*/  STL [R1+0x143c], R15 ;  /* 0x00143c0f01007387 */ /* 0x000fe80000100800 */
[----:B------:R-:W-:Y:S01]  /*11170*/  STL [R1+0x1438], R14 ;  /* 0x0014380e01007387 */ /* 0x000fe20000100800 */
        /* <DEDUP_REMOVED lines=11> */
[----:B------:R-:W0:Y:S11]  /*11230*/  LDSM.16.MT88.4 R24, [R2+0x16100] ;  /* 0x016100000218783b */ /* 0x000e360000004200 */
[----:B------:R-:W-:Y:S11]  /*11240*/  @!UPT UIADD3 URZ, URZ, URZ, URZ ;  /* 0x0000003f3f3ff290 */ /* 0x000ff6000fffe03f */
[----:B------:R-:W-:Y:S04]  /*11250*/  STL.64 [R1+0x13b8], R18 ;  /* 0x0013b81201007387 */ /* 0x000fe80000100a00 */
[----:B------:R1:W-:Y:S04]  /*11260*/  STL.64 [R1+0x13b0], R16 ;  /* 0x0013b01001007387 */ /* 0x0003e80000100a00 */
[----:B-1----:R-:W2:Y:S04]  /*11270*/  LDL.LU R16, [R1+0x70] ;  /* 0x0000700001107983 */ /* 0x002ea80000300800 */
[----:B------:R-:W2:Y:S04]  /*11280*/  LDL.LU R17, [R1+0x74] ;  /* 0x0000740001117983 */ /* 0x000ea80000300800 */
[----:B------:R-:W2:Y:S04]  /*11290*/  LDL.LU R18, [R1+0x78] ;  /* 0x0000780001127983 */ /* 0x000ea80000300800 */
[----:B0-----:R0:W-:Y:S04]  /*112a0*/  STL.64 [R1+0x13f0], R26 ;  /* 0x0013f01a01007387 */ /* 0x0011e80000100a00 */
[----:B------:R-:W-:Y:S04]  /*112b0*/  STL.64 [R1+0x13e8], R24 ;  /* 0x0013e81801007387 */ /* 0x000fe80000100a00 */
[----:B0-----:R-:W2:Y:S01]  /*112c0*/  LDL.LU.64 R26, [R1+0x8] ;  /* 0x00000800011a7983 */ /* 0x001ea20000300a00 */
[----:B------:R-:W-:Y:S01]  /*112d0*/  MOV R11, R20 ;  /* 0x00000014000b7202 */ /* 0x000fe20000000f00 */
[----:B------:R-:W-:Y:S01]  /*112e0*/  IMAD.MOV.U32 R15, RZ, RZ, R22 ;  /* 0x000000ffff0f7224 */ /* 0x000fe200078e0016 */
[----:B------:R-:W-:-:S02]  /*112f0*/  MOV R10, R21 ;  /* 0x00000015000a7202 */ /* 0x000fc40000000f00 */
[----:B------:R-:W-:Y:S02]  /*11300*/  MOV R14, R23 ;  /* 0x00000017000e7202 */ /* 0x000fe40000000f00 */
[----:B------:R-:W2:Y:S01]  /*11310*/  LDSM.16.MT88.4 R20, [R2+0x16000] ;  /* 0x016000000214783b */ /* 0x000ea20000004200 */
[----:B------:R-:W-:-:S03]  /*11320*/  MOV R19, R0 ;  /* 0x0000000000137202 */ /* 0x000fc60000000f00 */
[----:B------:R0:W-:Y:S04]  /*11330*/  STL [R1+0x1384], R2 ;  /* 0x0013840201007387 */ /* 0x0001e80000100800 */
[----:B--2---:R-:W-:Y:S11]  /*11340*/  HMMA.16816.F32.BF16 R16, R20, R26, R16 ;  /* 0x0000001a1410723c */ /* 0x004ff60000041810 */
[----:B------:R-:W-:Y:S11]  /*11350*/  @!UPT UIADD3 URZ, URZ, URZ, URZ ;  /* 0x0000003f3f3ff290 */ /* 0x000ff6000fffe03f */
[----:B------:R-:W-:Y:S02]  /*11360*/  @!UPT UIADD3 URZ, URZ, URZ, URZ ;  /* 0x0000003f3f3ff290 */ /* 0x000fe4000fffe03f */
[----:B------:R-:W-:Y:S02]  /*11370*/  MOV R12, R16 ;  /* 0x00000010000c7202 */ /* 0x000fe40000000f00 */
[----:B------:R-:W-:Y:S02]  /*11380*/  MOV R9, R17 ;  /* 0x0000001100097202 */ /* 0x000fe40000000f00 */
[----:B------:R-:W-:Y:S02]  /*11390*/  MOV R16, R11 ;  /* 0x0000000b00107202 */ /* 0x000fe40000000f00 */
[----:B------:R-:W2:Y:S01]  /*113a0*/  LDL.LU R11, [R1+0x1444] ;  /* 0x00144400010b7983 */ /* 0x000ea20000300800 */
[----:B------:R-:W-:Y:S01]  /*113b0*/  MOV R17, R10 ;  /* 0x0000000a00117202 */ /* 0x000fe20000000f00 */
[----:B------:R-:W-:Y:S01]  /*113c0*/  IMAD.MOV.U32 R0, RZ, RZ, R19 ;  /* 0x000000ffff007224 */ /* 0x000fe200078e0013 */
[----:B------:R-:W-:Y:S01]  /*113d0*/  MOV R8, R18 ;  /* 0x0000001200087202 */ /* 0x000fe20000000f00 */
[----:B------:R-:W3:Y:S01]  /*113e0*/  LDL.LU R10, [R1+0x1440] ;  /* 0x00144000010a7983 */ /* 0x000ee20000300800 */
[----:B------:R-:W-:Y:S01]  /*113f0*/  MOV R18, R15 ;  /* 0x0000000f00127202 */ /* 0x000fe20000000f00 */
[----:B------:R-:W-:-:S02]  /*11400*/  IMAD.MOV.U32 R19, RZ, RZ, R14 ;  /* 0x000000ffff137224 */ /* 0x000fc400078e000e */
[----:B------:R-:W4:Y:S04]  /*11410*/  LDL.LU R15, [R1+0x143c] ;  /* 0x00143c00010f7983 */ /* 0x000f280000300800 */
[----:B------:R-:W5:Y:S04]  /*11420*/  LDL.LU R14, [R1+0x1438] ;  /* 0x00143800010e7983 */ /* 0x000f680000300800 */
[----:B------:R-:W4:Y:S04]  /*11430*/  LDL.LU R24, [R1+0x40] ;  /* 0x0000400001187983 */ /* 0x000f280000300800 */
[----:B------:R-:W4:Y:S01]  /*11440*/  LDL.LU R25, [R1+0x44] ;  /* 0x0000440001197983 */ /* 0x000f220000300800 */
[----:B------:R-:W-:Y:S01]  /*11450*/  MOV R4, R26 ;  /* 0x0000001a00047202 */ /* 0x000fe20000000f00 */
[----:B0-----:R-:W-:Y:S01]  /*11460*/  IMAD.MOV.U32 R2, RZ, RZ, R27 ;  /* 0x000000ffff027224 */ /* 0x001fe200078e001b */
[----:B--2---:R-:W-:-:S02]  /*11470*/  MOV R26, R11 ;  /* 0x0000000b001a7202 */ /* 0x004fc40000000f00 */
[----:B------:R-:W2:Y:S01]  /*11480*/  LDL.LU R11, [R1+0x1434] ;  /* 0x00143400010b7983 */ /* 0x000ea20000300800 */
[----:B---3--:R-:W-:-:S03]  /*11490*/  MOV R27, R10 ;  /* 0x0000000a001b7202 */ /* 0x008fc60000000f00 */
[----:B------:R-:W3:Y:S04]  /*114a0*/  LDL.LU R10, [R1+0x1430] ;  /* 0x00143000010a7983 */ /* 0x000ee80000300800 */
[----:B------:R-:W-:Y:S04]  /*114b0*/  STL.64 [R1+0x1400], R26 ;  /* 0x0014001a01007387 */ /* 0x000fe80000100a00 */
[----:B----4-:R0:W-:Y:S04]  /*114c0*/  STL.64 [R1+0x13f8], R24 ;  /* 0x0013f81801007387 */ /* 0x0101e80000100a00 */
[----:B0-----:R-:W4:Y:S04]  /*114d0*/  LDL.LU R24, [R1+0x50] ;  /* 0x0000500001187983 */ /* 0x001f280000300800 */
[----:B------:R-:W4:Y:S04]  /*114e0*/  LDL.LU R25, [R1+0x54] ;  /* 0x0000540001197983 */ /* 0x000f280000300800 */
[----:B------:R-:W2:Y:S04]  /*114f0*/  LDL.LU R26, [R1+0x58] ;  /* 0x00005800011a7983 */ /* 0x000ea80000300800 */
[----:B------:R-:W2:Y:S04]  /*11500*/  LDL.LU R27, [R1+0x5c] ;  /* 0x00005c00011b7983 */ /* 0x000ea80000300800 */
[----:B--2---:R3:W-:Y:S04]  /*11510*/  STL.64 [R1+0x1418], R26 ;  /* 0x0014181a01007387 */ /* 0x0047e80000100a00 */
[----:B----4-:R0:W-:Y:S01]  /*11520*/  STL.64 [R1+0x1410], R24 ;  /* 0x0014101801007387 */ /* 0x0101e20000100a00 */
[----:B---3--:R-:W-:Y:S01]  /*11530*/  MOV R26, R10 ;  /* 0x0000000a001a7202 */ /* 0x008fe20000000f00 */
[----:B------:R-:W-:-:S02]  /*11540*/  IMAD.MOV.U32 R27, RZ, RZ, R11 ;  /* 0x000000ffff1b7224 */ /* 0x000fc400078e000b */
[----:B0-----:R-:W2:Y:S04]  /*11550*/  LDL.LU R24, [R1+0x60] ;  /* 0x0000600001187983 */ /* 0x001ea80000300800 */
[----:B------:R-:W2:Y:S04]  /*11560*/  LDL.LU R25, [R1+0x64] ;  /* 0x0000640001197983 */ /* 0x000ea80000300800 */
[----:B------:R-:W3:Y:S04]  /*11570*/  LDL.LU R10, [R1+0x142c] ;  /* 0x00142c00010a7983 */ /* 0x000ee80000300800 */
[----:B------:R-:W3:Y:S04]  /*11580*/  LDL.LU R11, [R1+0x1428] ;  /* 0x00142800010b7983 */ /* 0x000ee80000300800 */
[----:B------:R-:W-:Y:S04]  /*11590*/  STL.64 [R1+0x13c8], R18 ;  /* 0x0013c81201007387 */ /* 0x000fe80000100a00 */
[----:B------:R0:W-:Y:S02]  /*115a0*/  STL.64 [R1+0x13c0], R16 ;  /* 0x0013c01001007387 */ /* 0x0001e40000100a00 */
[----:B0-----:R-:W-:-:S02]  /*115b0*/  MOV R16, R6 ;  /* 0x0000000600107202 */ /* 0x001fc40000000f00 */
[----:B------:R-:W2:Y:S01]  /*115c0*/  LDL.LU R6, [R1+0x1424] ;  /* 0x0014240001067983 */ /* 0x000ea20000300800 */
[----:B------:R-:W-:-:S03]  /*115d0*/  MOV R17, R7 ;  /* 0x0000000700117202 */ /* 0x000fc60000000f00 */
[----:B------:R-:W2:Y:S01]  /*115e0*/  LDL.LU R7, [R1+0x1420] ;  /* 0x0014200001077983 */ /* 0x000ea20000300800 */
[----:B------:R-:W-:Y:S01]  /*115f0*/  MOV R18, R28 ;  /* 0x0000001c00127202 */ /* 0x000fe20000000f00 */
[----:B------:R-:W-:-:S05]  /*11600*/  IMAD.MOV.U32 R19, RZ, RZ, R5 ;  /* 0x000000ffff137224 */ /* 0x000fca00078e0005 */
[----:B------:R0:W-:Y:S04]  /*11610*/  STL.64 [R1+0x13d8], R18 ;  /* 0x0013d81201007387 */ /* 0x0001e80000100a00 */
[----:B------:R-:W-:Y:S04]  /*11620*/  STL.64 [R1+0x13d0], R16 ;  /* 0x0013d01001007387 */ /* 0x000fe80000100a00 */
[----:B------:R-:W-:Y:S04]  /*11630*/  STL [R1+0x1394], R0 ;  /* 0x0013940001007387 */ /* 0x000fe80000100800 */
[----:B------:R-:W-:Y:S01]  /*11640*/  STL [R1+0x1390], R8 ;  /* 0x0013900801007387 */ /* 0x000fe20000100800 */
[----:B0-----:R-:W-:-:S03]  /*11650*/  MOV R18, R4 ;  /* 0x0000000400127202 */ /* 0x001fc60000000f00 */
[----:B------:R-:W-:Y:S04]  /*11660*/  STL [R1+0x138c], R9 ;  /* 0x00138c0901007387 */ /* 0x000fe80000100800 */
[----:B------:R-:W-:Y:S01]  /*11670*/  STL [R1+0x1388], R12 ;  /* 0x0013880c01007387 */ /* 0x000fe20000100800 */
[----:B--2---:R-:W-:Y:S11]  /*11680*/  HMMA.16816.F32.BF16 R24, R20, R6, R24 ;  /* 0x000000061418723c */ /* 0x004ff60000041818 */
        /* <DEDUP_REMOVED lines=8> */
[----:B------:R5:W-:Y:S04]  /*11710*/  STL [R1+0x13a4], R4 ;  /* 0x0013a40401007387 */ /* 0x000be80000100800 */
[----:B------:R0:W-:Y:S04]  /*11720*/  STL [R1+0x13a0], R5 ;  /* 0x0013a00501007387 */ /* 0x0001e80000100800 */
[----:B------:R1:W-:Y:S01]  /*11730*/  STL.64 [R1+0x13e0], R6 ;  /* 0x0013e00601007387 */ /* 0x0003e20000100a00 */
[----:B-----5:R-:W-:-:S03]  /*11740*/  MOV R4, R14 ;  /* 0x0000000e00047202 */ /* 0x020fc60000000f00 */
[----:B------:R-:W2:Y:S01]  /*11750*/  LDL.LU R14, [R1+0x140c] ;  /* 0x00140c00010e7983 */ /* 0x000ea20000300800 */
[----:B0-----:R-:W-:-:S03]  /*11760*/  IMAD.MOV.U32 R5, RZ, RZ, R15 ;  /* 0x000000ffff057224 */ /* 0x001fc600078e000f */
[----:B------:R-:W2:Y:S01]  /*11770*/  LDL.LU R15, [R1+0x1408] ;  /* 0x00140800010f7983 */ /* 0x000ea20000300800 */
[----:B------:R-:W-:Y:S02]  /*11780*/  MOV R19, R2 ;  /* 0x0000000200137202 */ /* 0x000fe40000000f00 */
[----:B-1----:R-:W-:Y:S01]  /*11790*/  MOV R6, R29 ;  /* 0x0000001d00067202 */ /* 0x002fe20000000f00 */
[----:B------:R-:W-:Y:S01]  /*117a0*/  STL [R1+0x139c], R13 ;  /* 0x00139c0d01007387 */ /* 0x000fe20000100800 */
[----:B------:R-:W-:-:S03]  /*117b0*/  MOV R7, R3 ;  /* 0x0000000300077202 */ /* 0x000fc60000000f00 */
[----:B------:R0:W-:Y:S01]  /*117c0*/  STL [R1+0x1398], R28 ;  /* 0x0013981c01007387 */ /* 0x0001e20000100800 */
[C---:B---3--:R-:W-:Y:S11]  /*117d0*/  HMMA.16816.F32.BF16 R24, R20.reuse, R10, R24 ;  /* 0x0000000a1418723c */ /* 0x048ff60000041818 */
[----:B------:R-:W-:Y:S11]  /*117e0*/  @!UPT UIADD3 URZ, URZ, URZ, URZ ;  /* 0x0000003f3f3ff290 */ /* 0x000ff6000fffe03f */
[----:B------:R-:W-:Y:S02]  /*117f0*/  @!UPT UIADD3 URZ, URZ, URZ, URZ ;  /* 0x0000003f3f3ff290 */ /* 0x000fe4000fffe03f */
[----:B------:R-:W-:Y:S01]  /*11800*/  MOV R3, R26 ;  /* 0x0000001a00037202 */ /* 0x000fe20000000f00 */
[----:B------:R-:W-:Y:S01]  /*11810*/  IMAD.MOV.U32 R2, RZ, RZ, R25 ;  /* 0x000000ffff027224 */ /* 0x000fe200078e0019 */
[----:B------:R-:W-:Y:S02]  /*11820*/  MOV R29, R27 ;  /* 0x0000001b001d7202 */ /* 0x000fe40000000f00 */
[----:B------:R-:W-:Y:S01]  /*11830*/  MOV R12, R24 ;  /* 0x00000018000c7202 */ /* 0x000fe20000000f00 */
[----:B------:R-:W2:Y:S04]  /*11840*/  LDL.LU.64 R26, [R1+0x1400] ;  /* 0x00140000011a7983 */ /* 0x000ea80000300a00 */
[----:B------:R-:W2:Y:S04]  /*11850*/  LDL.LU.64 R24, [R1+0x13f8] ;  /* 0x0013f80001187983 */ /* 0x000ea80000300a00 */
[----:B------:R1:W-:Y:S01]  /*11860*/  STL [R1+0x13a8], R12 ;  /* 0x0013a80c01007387 */ /* 0x0003e20000100800 */
[----:B--2---:R-:W-:Y:S11]  /*11870*/  HMMA.16816.F32.BF16 R24, R20, R14, R24 ;  /* 0x0000000e1418723c */ /* 0x004ff60000041818 */
[----:B------:R-:W-:Y:S11]  /*11880*/  @!UPT UIADD3 URZ, URZ, URZ, URZ ;  /* 0x0000003f3f3ff290 */ /* 0x000ff6000fffe03f */
[----:B------:R-:W-:Y:S02]  /*11890*/  @!UPT UIADD3 URZ, URZ, URZ, URZ ;  /* 0x0000003f3f3ff290 */ /* 0x000fe4000fffe03f */
[----:B------:R-:W-:Y:S01]  /*118a0*/  IMAD.MOV.U32 R21, RZ, RZ, R26 ;  /* 0x000000ffff157224 */ /* 0x000fe200078e001a */
[----:B------:R-:W-:Y:S02]  /*118b0*/  MOV R20, R27 ;  /* 0x0000001b00147202 */ /* 0x000fe40000000f00 */
[----:B------:R-:W-:Y:S01]  /*118c0*/  MOV R23, R24 ;  /* 0x0000001800177202 */ /* 0x000fe20000000f00 */
[----:B------:R-:W2:Y:S01]  /*118d0*/  LDL.LU.64 R26, [R1+0x13f0] ;  /* 0x0013f000011a7983 */ /* 0x000ea20000300a00 */
[----:B------:R-:W-:-:S03]  /*118e0*/  MOV R22, R25 ;  /* 0x0000001900167202 */ /* 0x000fc60000000f00 */
[----:B------:R-:W2:Y:S02]  /*118f0*/  LDL.LU.64 R24, [R1+0x13e8] ;  /* 0x0013e80001187983 */ /* 0x000ea40000300a00 */
[----:B--2---:R-:W-:Y:S02]  /*11900*/  HMMA.16816.F32.BF16 R16, R24, R18, R4 ;  /* 0x000000121810723c */ /* 0x004fe40000041804 */
[----:B------:R-:W2:Y:S11]  /*11910*/  LDL.LU.64 R6, [R1+0x13e0] ;  /* 0x0013e00001067983 */ /* 0x000eb60000300a00 */
[----:B------:R-:W-:Y:S11]  /*11920*/  @!UPT UIADD3 URZ, URZ, URZ, URZ ;  /* 0x0000003f3f3ff290 */ /* 0x000ff6000fffe03f */
        /* <DEDUP_REMOVED lines=9> */
[----:B------:R-:W-:Y:S02]  /*119c0*/  MOV R7, R18 ;  /* 0x0000001200077202 */ /* 0x000fe40000000f00 */
[----:B------:R-:W-:Y:S02]  /*119d0*/  MOV R6, R19 ;  /* 0x0000001300067202 */ /* 0x000fe40000000f00 */
[----:B------:R-:W-:Y:S01]  /*119e0*/  MOV R5, R16 ;  /* 0x0000001000057202 */ /* 0x000fe20000000f00 */
[----:B------:R-:W2:Y:S01]  /*119f0*/  LDL.LU.64 R18, [R1+0x13c8] ;  /* 0x0013c80001127983 */ /* 0x000ea20000300a00 */
[----:B------:R-:W-:-:S03]  /*11a00*/  MOV R13, R17 ;  /* 0x00000011000d7202 */ /* 0x000fc60000000f00 */
[----:B------:R-:W2:Y:S02]  /*11a10*/  LDL.LU.64 R16, [R1+0x13c0] ;  /* 0x0013c00001107983 */ /* 0x000ea40000300a00 */
[C---:B--2---:R-:W-:Y:S11]  /*11a20*/  HMMA.16816.F32.BF16 R16, R24.reuse, R10, R16 ;  /* 0x0000000a1810723c */ /* 0x044ff60000041810 */
[----:B------:R-:W-:Y:S11]  /*11a30*/  @!UPT UIADD3 URZ, URZ, URZ, URZ ;  /* 0x0000003f3f3ff290 */ /* 0x000ff6000fffe03f */
[----:B------:R-:W-:Y:S02]  /*11a40*/  @!UPT UIADD3 URZ, URZ, URZ, URZ ;  /* 0x0000003f3f3ff290 */ /* 0x000fe4000fffe03f */
[----:B------:R-:W-:Y:S01]  /*11a50*/  MOV R11, R18 ;  /* 0x00000012000b7202 */ /* 0x000fe20000000f00 */
[----:B-1----:R-:W-:Y:S01]  /*11a60*/  IMAD.MOV.U32 R12, RZ, RZ, R16 ;  /* 0x000000ffff0c7224 */ /* 0x002fe200078e0010 */
[----:B------:R-:W-:Y:S02]  /*11a70*/  MOV R10, R19 ;  /* 0x00000013000a7202 */ /* 0x000fe40000000f00 */
[----:B------:R-:W-:Y:S01]  /*11a80*/  MOV R4, R17 ;  /* 0x0000001100047202 */ /* 0x000fe20000000f00 */
[----:B------:R-:W2:Y:S04]  /*11a90*/  LDL.LU.64 R18, [R1+0x13b8] ;  /* 0x0013b80001127983 */ /* 0x000ea80000300a00 */
[----:B------:R-:W2:Y:S02]  /*11aa0*/  LDL.LU.64 R16, [R1+0x13b0] ;  /* 0x0013b00001107983 */ /* 0x000ea40000300a00 */
[----:B--2---:R-:W-:Y:S11]  /*11ab0*/  HMMA.16816.F32.BF16 R16, R24, R14, R16 ;  /* 0x0000000e1810723c */ /* 0x004ff60000041810 */
[----:B------:R-:W-:Y:S11]  /*11ac0*/  @!UPT UIADD3 URZ, URZ, URZ, URZ ;  /* 0x0000003f3f3ff290 */ /* 0x000ff6000fffe03f */
[----:B------:R-:W-:Y:S01]  /*11ad0*/  @!UPT UIADD3 URZ, URZ, URZ, URZ ;  /* 0x0000003f3f3ff290 */ /* 0x000fe2000fffe03f */
[----:B------:R-:W-:Y:S04]  /*11ae0*/  STL.64 [R1+0x1308], R18 ;  /* 0x0013081201007387 */ /* 0x000fe80000100a00 */
[----:B------:R0:W-:Y:S02]  /*11af0*/  STL.64 [R1+0x1300], R16 ;  /* 0x0013001001007387 */ /* 0x0001e40000100a00 */
[----:B0-----:R-:W-:Y:S02]  /*11b00*/  MOV R16, R12 ;  /* 0x0000000c00107202 */ /* 0x001fe40000000f00 */
[----:B------:R-:W2:Y:S01]  /*11b10*/  LDL.LU R12, [R1+0x13a8] ;  /* 0x0013a800010c7983 */ /* 0x000ea20000300800 */
[----:B------:R-:W-:Y:S01]  /*11b20*/  MOV R18, R11 ;  /* 0x0000000b00127202 */ /* 0x000fe20000000f00 */
[----:B------:R-:W-:Y:S01]  /*11b30*/  IMAD.MOV.U32 R17, RZ, RZ, R4 ;  /* 0x000000ffff117224 */ /* 0x000fe200078e0004 */
[----:B------:R-:W-:Y:S01]  /*11b40*/  MOV R19, R10 ;  /* 0x0000000a00137202 */ /* 0x000fe20000000f00 */
[----:B------:R-:W3:Y:S04]  /*11b50*/  LDL.LU R4, [R1+0x13a4] ;  /* 0x0013a40001047983 */ /* 0x000ee80000300800 */
[----:B------:R0:W-:Y:S04]  /*11b60*/  STL.64 [R1+0x1318], R18 ;  /* 0x0013181201007387 */ /* 0x0001e80000100a00 */
[----:B------:R1:W-:Y:S01]  /*11b70*/  STL.64 [R1+0x1310], R16 ;  /* 0x0013101001007387 */ /* 0x0003e20000100a00 */
[----:B0-----:R-:W-:Y:S01]  /*11b80*/  IMAD.MOV.U32 R18, RZ, RZ, R7 ;  /* 0x000000ffff127224 */ /* 0x001fe200078e0007 */
[----:B------:R-:W-:-:S02]  /*11b90*/  MOV R19, R6 ;  /* 0x0000000600137202 */ /* 0x000fc40000000f00 */
[----:B-1----:R-:W-:Y:S02]  /*11ba0*/  MOV R16, R5 ;  /* 0x0000000500107202 */ /* 0x002fe40000000f00 */
[----:B------:R-:W-:Y:S01]  /*11bb0*/  MOV R17, R13 ;  /* 0x0000000d00117202 */ /* 0x000fe20000000f00 */
[----:B------:R-:W4:Y:S04]  /*11bc0*/  LDL.LU R5, [R1+0x13a0] ;  /* 0x0013a00001057983 */ /* 0x000f280000300800 */
[----:B------:R-:W5:Y:S04]  /*11bd0*/  LDL.LU R13, [R1+0x139c] ;  /* 0x00139c00010d7983 */ /* 0x000f680000300800 */
[----:B------:R0:W-:Y:S04]  /*11be0*/  STL.64 [R1+0x1328], R18 ;  /* 0x0013281201007387 */ /* 0x0001e80000100a00 */
[----:B------:R1:W-:Y:S01]  /*11bf0*/  STL.64 [R1+0x1320], R16 ;  /* 0x0013201001007387 */ /* 0x0003e20000100a00 */
[----:B0-----:R-:W-:Y:S01]  /*11c00*/  MOV R18, R8 ;  /* 0x0000000800127202 */ /* 0x001fe20000000f00 */
[----:B------:R-:W-:Y:S01]  /*11c10*/  IMAD.MOV.U32 R19, RZ, RZ, R9 ;  /* 0x000000ffff137224 */ /* 0x000fe200078e0009 */
[----:B-1----:R-:W-:-:S02]  /*11c20*/  MOV R16, R28 ;  /* 0x0000001c00107202 */ /* 0x002fc40000000f00 */
[----:B------:R-:W5:Y:S01]  /*11c30*/  LDL.LU R28, [R1+0x1398] ;  /* 0x00139800011c7983 */ /* 0x000f620000300800 */
[----:B------:R-:W-:-:S03]  /*11c40*/  MOV R17, R0 ;  /* 0x0000000000117202 */ /* 0x000fc60000000f00 */
[----:B------:R-:W5:Y:S04]  /*11c50*/  LDL.LU R0, [R1+0x1394] ;  /* 0x0013940001007983 */ /* 0x000f680000300800 */
[----:B------:R-:W5:Y:S04]  /*11c60*/  LDL.LU R8, [R1+0x1390] ;  /* 0x0013900001087983 */ /* 0x000f680000300800 */
[----:B------:R-:W5:Y:S04]  /*11c70*/  LDL.LU R9, [R1+0x138c] ;  /* 0x00138c0001097983 */ /* 0x000f680000300800 */
[----:B------:R0:W-:Y:S04]  /*11c80*/  STL.64 [R1+0x1338], R18 ;  /* 0x0013381201007387 */ /* 0x0001e80000100a00 */
[----:B------:R1:W-:Y:S01]  /*11c90*/  STL.64 [R1+0x1330], R16 ;  /* 0x0013301001007387 */ /* 0x0003e20000100a00 */
[----:B0-----:R-:W-:-:S02]  /*11ca0*/  MOV R18, R21 ;  /* 0x0000001500127202 */ /* 0x001fc40000000f00 */
[----:B------:R-:W-:Y:S02]  /*11cb0*/  MOV R19, R20 ;  /* 0x0000001400137202 */ /* 0x000fe40000000f00 */
[----:B-1----:R-:W-:Y:S02]  /*11cc0*/  MOV R16, R23 ;  /* 0x0000001700107202 */ /* 0x002fe40000000f00 */
[----:B------:R-:W-:Y:S01]  /*11cd0*/  MOV R17, R22 ;  /* 0x0000001600117202 */ /* 0x000fe20000000f00 */
[----:B------:R0:W-:Y:S04]  /*11ce0*/  STL.64 [R1+0x1348], R18 ;  /* 0x0013481201007387 */ /* 0x0001e80000100a00 */
[----:B------:R1:W-:Y:S01]  /*11cf0*/  STL.64 [R1+0x1340], R16 ;  /* 0x0013401001007387 */ /* 0x0003e20000100a00 */
[----:B0-----:R-:W-:-:S02]  /*11d00*/  MOV R18, R3 ;  /* 0x0000000300127202 */ /* 0x001fc40000000f00 */
[----:B-1----:R-:W-:Y:S01]  /*11d10*/  MOV R17, R2 ;  /* 0x0000000200117202 */ /* 0x002fe20000000f00 */
[----:B--2---:R-:W-:Y:S02]  /*11d20*/  IMAD.MOV.U32 R16, RZ, RZ, R12 ;  /* 0x000000ffff107224 */ /* 0x004fe400078e000c */
[----:B------:R-:W2:Y:S04]  /*11d30*/  LDL.LU R12, [R1+0x1388] ;  /* 0x00138800010c7983 */ /* 0x000ea80000300800 */
[----:B------:R-:W2:Y:S04]  /*11d40*/  LDL.LU R2, [R1+0x1384] ;  /* 0x0013840001027983 */ /* 0x000ea80000300800 */
[----:B------:R-:W2:Y:S01]  /*11d50*/  LDL.LU R3, [R1+0x1380] ;  /* 0x0013800001037983 */ /* 0x000ea20000300800 */
[----:B------:R-:W-:-:S05]  /*11d60*/  MOV R19, R29 ;  /* 0x0000001d00137202 */ /* 0x000fca0000000f00 */
[----:B------:R4:W-:Y:S02]  /*11d70*/  STL.64 [R1+0x1358], R18 ;  /* 0x0013581201007387 */ /* 0x0009e40000100a00 */
[----:B----4-:R-:W-:Y:S02]  /*11d80*/  MOV R18, R5 ;  /* 0x0000000500127202 */ /* 0x010fe40000000f00 */
[----:B---3--:R-:W-:Y:S01]  /*11d90*/  MOV R19, R4 ;  /* 0x0000000400137202 */ /* 0x008fe20000000f00 */
[----:B------:R5:W-:Y:S04]  /*11da0*/  STL.64 [R1+0x1350], R16 ;  /* 0x0013501001007387 */ /* 0x000be80000100a00 */
[----:B------:R-:W-:Y:S01]  /*11db0*/  STL.64 [R1+0x1368], R18 ;  /* 0x0013681201007387 */ /* 0x000fe20000100a00 */
[----:B-----5:R-:W-:Y:S01]  /*11dc0*/  IMAD.MOV.U32 R17, RZ, RZ, R13 ;  /* 0x000000ffff117224 */ /* 0x020fe200078e000d */
[----:B------:R-:W-:-:S05]  /*11dd0*/  MOV R16, R28 ;  /* 0x0000001c00107202 */ /* 0x000fca0000000f00 */
[----:B------:R-:W-:Y:S04]  /*11de0*/  STL.64 [R1+0x1360], R16 ;  /* 0x0013601001007387 */ /* 0x000fe80000100a00 */
[----:B--2---:R-:W-:Y:S04]  /*11df0*/  LDSM.16.MT88.4 R20, [R2+0x18000] ;  /* 0x018000000214783b */ /* 0x004fe80000004200 */
[----:B------:R-:W0:Y:S04]  /*11e00*/  LDSM.16.M88.4 R4, [R3+0x21180] ;  /* 0x021180000304783b */ /* 0x000e280000000200 */
[----:B------:R-:W1:Y:S04]  /*11e10*/  LDSM.16.M88.4 R16, [R3+0x20180] ;  /* 0x020180000310783b */ /* 0x000e680000000200 */
[----:B------:R-:W-:Y:S04]  /*11e20*/  LDSM.16.MT88.4 R24, [R2+0x18100] ;  /* 0x018100000218783b */ /* 0x000fe80000004200 */
[----:B0-----:R0:W-:Y:S04]  /*11e30*/  STL.64 [R1+0x1378], R6 ;  /* 0x0013780601007387 */ /* 0x0011e80000100a00 */
[----:B------:R2:W-:Y:S01]  /*11e40*/  STL.64 [R1+0x1370], R4 ;  /* 0x0013700401007387 */ /* 0x0005e20000100a00 */
[----:B0-----:R-:W-:Y:S01]  /*11e50*/  IMAD.MOV.U32 R6, RZ, RZ, R8 ;  /* 0x000000ffff067224 */ /* 0x001fe200078e0008 */
[----:B--2---:R-:W-:-:S02]  /*11e60*/  MOV R5, R9 ;  /* 0x0000000900057202 */ /* 0x004fc40000000f00 */
[----:B------:R-:W0:Y:S01]  /*11e70*/  LDSM.16.M88.4 R8, [R3+0x22180] ;  /* 0x022180000308783b */ /* 0x000e220000000200 */
[----:B------:R-:W-:-:S03]  /*11e80*/  MOV R4, R12 ;  /* 0x0000000c00047202 */ /* 0x000fc60000000f00 */
[----:B------:R-:W2:Y:S01]  /*11e90*/  LDSM.16.M88.4 R12, [R3+0x23180] ;  /* 0x02318000030c783b */ /* 0x000ea20000000200 */
[----:B------:R-:W-:-:S07]  /*11ea0*/  MOV R7, R0 ;  /* 0x0000000000077202 */ /* 0x000fce0000000f00 */
[C---:B-1----:R-:W-:Y:S01]  /*11eb0*/  HMMA.16816.F32.BF16 R4, R20.reuse, R16, R4 ;  /* 0x000000101404723c */ /* 0x042fe20000041804 */
[----:B------:R-:W-:Y:S02]  /*11ec0*/  MOV R2, R16 ;  /* 0x0000001000027202 */ /* 0x000fe40000000f00 */
[----:B------:R-:W-:Y:S01]  /*11ed0*/  MOV R0, R17 ;  /* 0x0000001100007202 */ /* 0x000fe20000000f00 */
[----:B0-----:R-:W-:Y:S04]  /*11ee0*/  STL [R1+0x12ec], R10 ;  /* 0x0012ec0a01007387 */ /* 0x001fe80000100800 */
[----:B------:R-:W-:Y:S04]  /*11ef0*/  STL.64 [R1+0x8], R18 ;  /* 0x0000081201007387 */ /* 0x000fe80000100a00 */
[----:B------:R-:W-:Y:S04]  /*11f00*/  STL [R1+0x12e8], R11 ;  /* 0x0012e80b01007387 */ /* 0x000fe80000100800 */
[----:B--2---:R-:W-:Y:S04]  /*11f10*/  STL [R1+0x12f0], R14 ;  /* 0x0012f00e01007387 */ /* 0x004fe80000100800 */
[----:B------:R-:W-:Y:S04]  /*11f20*/  STL [R1+0x12c0], R15 ;  /* 0x0012c00f01007387 */ /* 0x000fe80000100800 */
[----:B------:R-:W-:Y:S04]  /*11f30*/  STL.64 [R1+0x70], R4 ;  /* 0x0000700401007387 */ /* 0x000fe80000100a00 */
[----:B------:R0:W-:Y:S04]  /*11f40*/  STL.64 [R1+0x78], R6 ;  /* 0x0000780601007387 */ /* 0x0001e80000100a00 */
[----:B0-----:R-:W2:Y:S04]  /*11f50*/  LDL.LU.64 R6, [R1+0x1378] ;  /* 0x0013780001067983 */ /* 0x001ea80000300a00 */
[----:B------:R-:W3:Y:S04]  /*11f60*/  LDL.LU.64 R4, [R1+0x1370] ;  /* 0x0013700001047983 */ /* 0x000ee80000300a00 */
[----:B------:R-:W3:Y:S04]  /*11f70*/  LDL.LU.64 R18, [R1+0x1368] ;  /* 0x0013680001127983 */ /* 0x000ee80000300a00 */
[----:B------:R-:W3:Y:S02]  /*11f80*/  LDL.LU.64 R16, [R1+0x1360] ;  /* 0x0013600001107983 */ /* 0x000ee40000300a00 */
[C---:B---3--:R-:W-:Y:S11]  /*11f90*/  HMMA.16816.F32.BF16 R16, R20.reuse, R4, R16 ;  /* 0x000000041410723c */ /* 0x048ff60000041810 */
[----:B------:R-:W-:Y:S11]  /*11fa0*/  @!UPT UIADD3 URZ, URZ, URZ, URZ ;  /* 0x0000003f3f3ff290 */ /* 0x000ff6000fffe03f */
[----:B------:R-:W-:Y:S01]  /*11fb0*/  @!UPT UIADD3 URZ, URZ, URZ, URZ ;  /* 0x0000003f3f3ff290 */ /* 0x000fe2000fffe03f */
[----:B------:R0:W-:Y:S01]  /*11fc0*/  STL [R1+0x60], R16 ;  /* 0x0000601001007387 */ /* 0x0001e20000100800 */
[----:B------:R-:W-:Y:S01]  /*11fd0*/  IMAD.MOV.U32 R10, RZ, RZ, R18 ;  /* 0x000000ffff0a7224 */ /* 0x000fe200078e0012 */
[----:B------:R-:W-:Y:S02]  /*11fe0*/  MOV R11, R19 ;  /* 0x00000013000b7202 */ /* 0x000fe40000000f00 */
[----:B------:R-:W-:Y:S01]  /*11ff0*/  MOV R14, R17 ;  /* 0x00000011000e7202 */ /* 0x000fe20000000f00 */
[----:B------:R-:W3:Y:S04]  /*12000*/  LDL.LU.64 R18, [R1+0x1358] ;  /* 0x0013580001127983 */ /* 0x000ee80000300a00 */
[----:B0-----:R-:W3:Y:S04]  /*12010*/  LDL.LU.64 R16, [R1+0x1350] ;  /* 0x0013500001107983 */ /* 0x001ee80000300a00 */
[----:B------:R-:W-:Y:S04]  /*12020*/  STL [R1+0x12fc], R11 ;  /* 0x0012fc0b01007387 */ /* 0x000fe80000100800 */
[----:B------:R-:W-:Y:S04]  /*12030*/  STL [R1+0x12f8], R10 ;  /* 0x0012f80a01007387 */ /* 0x000fe80000100800 */
[----:B------:R-:W-:Y:S01]  /*12040*/  STL [R1+0x12f4], R14 ;  /* 0x0012f40e01007387 */ /* 0x000fe20000100800 */
[C---:B---3--:R-:W-:Y:S11]  /*12050*/  HMMA.16816.F32.BF16 R16, R20.reuse, R8, R16 ;  /* 0x000000081410723c */ /* 0x048ff60000041810 */
[----:B------:R-:W-:Y:S11]  /*12060*/  @!UPT UIADD3 URZ, URZ, URZ, URZ ;  /* 0x0000003f3f3ff290 */ /* 0x000ff6000fffe03f */
[----:B------:R-:W-:Y:S01]  /*12070*/  @!UPT UIADD3 URZ, URZ, URZ, URZ ;  /* 0x0000003f3f3ff290 */ /* 0x000fe2000fffe03f */
[----:B------:R-:W-:Y:S04]  /*12080*/  STL.64 [R1+0x50], R16 ;  /* 0x0000501001007387 */ /* 0x000fe80000100a00 */
[----:B------:R0:W-:Y:S04]  /*12090*/  STL.64 [R1+0x58], R18 ;  /* 0x0000581201007387 */ /* 0x0001e80000100a00 */
[----:B0-----:R-:W3:Y:S04]  /*120a0*/  LDL.LU.64 R18, [R1+0x1348] ;  /* 0x0013480001127983 */ /* 0x001ee80000300a00 */
[----:B------:R-:W3:Y:S02]  /*120b0*/  LDL.LU.64 R16, [R1+0x1340] ;  /* 0x0013400001107983 */ /* 0x000ee40000300a00 */
[----:B---3--:R-:W-:Y:S02]  /*120c0*/  HMMA.16816.F32.BF16 R20, R20, R12, R16 ;  /* 0x0000000c1414723c */ /* 0x008fe40000041810 */
[----:B------:R-:W3:Y:S04]  /*120d0*/  LDL.LU.64 R18, [R1+0x1338] ;  /* 0x0013380001127983 */ /* 0x000ee80000300a00 */
[----:B------:R-:W3:Y:S11]  /*120e0*/  LDL.LU.64 R16, [R1+0x1330] ;  /* 0x0013300001107983 */ /* 0x000ef60000300a00 */
[----:B------:R-:W-:Y:S06]  /*120f0*/  @!UPT UIADD3 URZ, URZ, URZ, URZ ;  /* 0x0000003f3f3ff290 */ /* 0x000fec000fffe03f */
[----:B------:R0:W-:Y:S01]  /*12100*/  STL [R1+0x40], R20 ;  /* 0x0000401401007387 */ /* 0x0001e20000100800 */
[----:B------:R-:W-:Y:S02]  /*12110*/  MOV R11, R21 ;  /* 0x00000015000b7202 */ /* 0x000fe40000000f00 */
[----:B------:R-:W-:Y:S01]  /*12120*/  MOV R21, R0 ;  /* 0x0000000000157202 */ /* 0x000fe20000000f00 */
[----:B0-----:R-:W-:Y:S01]  /*12130*/  IMAD.MOV.U32 R20, RZ, RZ, R2 ;  /* 0x000000ffff147224 */ /* 0x001fe200078e0002 */
[----:B------:R-:W-:Y:S02]  /*12140*/  MOV R10, R22 ;  /* 0x00000016000a7202 */ /* 0x000fe40000000f00 */
[----:B------:R-:W-:-:S04]  /*12150*/  MOV R14, R23 ;  /* 0x00000017000e7202 */ /* 0x000fc80000000f00 */
[----:B---3--:R-:W-:Y:S01]  /*12160*/  HMMA.16816.F32.BF16 R20, R24, R20, R16 ;  /* 0x000000141814723c */ /* 0x008fe20000041810 */
[----:B------:R-:W3:Y:S04]  /*12170*/  LDL.LU.64 R18, [R1+0x1328] ;  /* 0x0013280001127983 */ /* 0x000ee80000300a00 */
[----:B------:R-:W3:Y:S11]  /*12180*/  LDL.LU.64 R16, [R1+0x1320] ;  /* 0x0013200001107983 */ /* 0x000ef60000300a00 */
[----:B------:R-:W-:Y:S07]  /*12190*/  @!UPT UIADD3 URZ, URZ, URZ, URZ ;  /* 0x0000003f3f3ff290 */ /* 0x000fee000fffe03f */
[----:B------:R0:W-:Y:S01]  /*121a0*/  STL [R1+0x34], R21 ;  /* 0x0000341501007387 */ /* 0x0001e20000100800 */
[----:B------:R-:W-:-:S03]  /*121b0*/  MOV R15, R20 ;  /* 0x00000014000f7202 */ /* 0x000fc60000000f00 */
[----:B------:R1:W-:Y:S01]  /*121c0*/  STL [R1+0x38], R22 ;  /* 0x0000381601007387 */ /* 0x0003e20000100800 */
[C---:B---3--:R-:W-:Y:S11]  /*121d0*/  HMMA.16816.F32.BF16 R16, R24.reuse, R4, R16 ;  /* 0x000000041810723c */ /* 0x048ff60000041810 */
[----:B------:R-:W-:Y:S11]  /*121e0*/  @!UPT UIADD3 URZ, URZ, URZ, URZ ;  /* 0x0000003f3f3ff290 */ /* 0x000ff6000fffe03f */
[----:B------:R-:W-:Y:S02]  /*121f0*/  @!UPT UIADD3 URZ, URZ, URZ, URZ ;  /* 0x0000003f3f3ff290 */ /* 0x000fe4000fffe03f */
[----:B------:R-:W-:Y:S01]  /*12200*/  MOV R20, R18 ;  /* 0x0000001200147202 */ /* 0x000fe20000000f00 */
[----:B0-----:R-:W-:Y:S01]  /*12210*/  IMAD.MOV.U32 R21, RZ, RZ, R17 ;  /* 0x000000ffff157224 */ /* 0x001fe200078e0011 */
[----:B------:R-:W-:Y:S02]  /*12220*/  MOV R4, R19 ;  /* 0x0000001300047202 */ /* 0x000fe40000000f00 */
[----:B-1----:R-:W-:Y:S01]  /*12230*/  MOV R22, R16 ;  /* 0x0000001000167202 */ /* 0x002fe20000000f00 */
[----:B------:R-:W3:Y:S04]  /*12240*/  LDL.LU.64 R18, [R1+0x1318] ;  /* 0x0013180001127983 */ /* 0x000ee80000300a00 */
[----:B------:R-:W3:Y:S04]  /*12250*/  LDL.LU.64 R16, [R1+0x1310] ;  /* 0x0013100001107983 */ /* 0x000ee80000300a00 */
[----:B------:R-:W4:Y:S01]  /*12260*/  LDL R5, [R1+0x400] ;  /* 0x0004000001057983 */ /* 0x000f220000100800 */
        /* <DEDUP_REMOVED lines=9> */
[----:B------:R-:W-:Y:S01]  /*12300*/  MOV R29, R23 ;  /* 0x00000017001d7202 */ /* 0x000fe20000000f00 */
[----:B---3--:R-:W-:Y:S02]  /*12310*/  HMMA.16816.F32.BF16 R16, R24, R12, R16 ;  /* 0x0000000c1810723c */ /* 0x008fe40000041810 */
[----:B----4-:R-:W0:Y:S11]  /*12320*/  LDSM.16.MT88.4 R24, [R5+0x1a100] ;  /* 0x01a100000518783b */ /* 0x010e360000004200 */
[----:B------:R-:W-:Y:S10]  /*12330*/  @!UPT UIADD3 URZ, URZ, URZ, URZ ;  /* 0x0000003f3f3ff290 */ /* 0x000ff4000fffe03f */
[----:B------:R1:W-:Y:S04]  /*12340*/  STL.64 [R1+0x1278], R18 ;  /* 0x0012781201007387 */ /* 0x0003e80000100a00 */
[----:B------:R3:W-:Y:S01]  /*12350*/  STL.64 [R1+0x1270], R16 ;  /* 0x0012701001007387 */ /* 0x0007e20000100a00 */
[----:B-1----:R-:W-:Y:S01]  /*12360*/  MOV R18, R20 ;  /* 0x0000001400127202 */ /* 0x002fe20000000f00 */
[----:B------:R-:W-:Y:S01]  /*12370*/  IMAD.MOV.U32 R19, RZ, RZ, R4 ;  /* 0x000000ffff137224 */ /* 0x000fe200078e0004 */
[----:B---3--:R-:W-:Y:S02]  /*12380*/  MOV R16, R22 ;  /* 0x0000001600107202 */ /* 0x008fe40000000f00 */
[----:B------:R-:W-:Y:S02]  /*12390*/  MOV R17, R21 ;  /* 0x0000001500117202 */ /* 0x000fe40000000f00 */
[----:B------:R1:W-:Y:S04]  /*123a0*/  STL.64 [R1+0x1288], R18 ;  /* 0x0012881201007387 */ /* 0x0003e80000100a00 */
[----:B------:R-:W-:Y:S04]  /*123b0*/  STL.64 [R1+0x1280], R16 ;  /* 0x0012801001007387 */ /* 0x000fe80000100a00 */
[----:B------:R-:W3:Y:S04]  /*123c0*/  LDSM.16.MT88.4 R20, [R5+0x1a000] ;  /* 0x01a000000514783b */ /* 0x000ee80000004200 */
[----:B-1----:R-:W3:Y:S04]  /*123d0*/  LDL.LU R18, [R1+0x8] ;  /* 0x0000080001127983 */ /* 0x002ee80000300800 */
[----:B------:R-:W3:Y:S04]  /*123e0*/  LDL.LU R19, [R1+0xc] ;  /* 0x00000c0001137983 */ /* 0x000ee80000300800 */
[----:B--2---:R-:W-:Y:S04]  /*123f0*/  STL.64 [R1+0x12e0], R6 ;  /* 0x0012e00601007387 */ /* 0x004fe80000100a00 */
[----:B------:R1:W-:Y:S04]  /*12400*/  STL [R1+0x12d8], R5 ;  /* 0x0012d80501007387 */ /* 0x0003e80000100800 */
[----:B------:R-:W3:Y:S04]  /*12410*/  LDL.LU R4, [R1+0x70] ;  /* 0x0000700001047983 */ /* 0x000ee80000300800 */
[----:B-1----:R-:W3:Y:S04]  /*12420*/  LDL.LU R5, [R1+0x74] ;  /* 0x0000740001057983 */ /* 0x002ee80000300800 */
[----:B------:R-:W3:Y:S04]  /*12430*/  LDL.LU R6, [R1+0x78] ;  /* 0x0000780001067983 */ /* 0x000ee80000300800 */
[----:B------:R-:W3:Y:S04]  /*12440*/  LDL.LU R7, [R1+0x7c] ;  /* 0x00007c0001077983 */ /* 0x000ee80000300800 */
[----:B0-----:R-:W-:Y:S04]  /*12450*/  STL.64 [R1+0x12a8], R26 ;  /* 0x0012a81a01007387 */ /* 0x001fe80000100a00 */
[----:B------:R0:W-:Y:S04]  /*12460*/  STL.64 [R1+0x12a0], R24 ;  /* 0x0012a01801007387 */ /* 0x0001e80000100a00 */
[----:B0-----:R-:W2:Y:S01]  /*12470*/  LDL.LU R24, [R1+0x40] ;  /* 0x0000400001187983 */ /* 0x001ea20000300800 */
[----:B------:R-:W-:-:S02]  /*12480*/  MOV R26, R10 ;  /* 0x0000000a001a7202 */ /* 0x000fc40000000f00 */
[----:B------:R-:W-:Y:S02]  /*12490*/  MOV R27, R14 ;  /* 0x0000000e001b7202 */ /* 0x000fe40000000f00 */
[----:B------:R-:W-:Y:S02]  /*124a0*/  MOV R25, R11 ;  /* 0x0000000b00197202 */ /* 0x000fe40000000f00 */
[----:B------:R-:W4:Y:S04]  /*124b0*/  LDL.LU R11, [R1+0x12fc] ;  /* 0x0012fc00010b7983 */ /* 0x000f280000300800 */
[----:B------:R-:W5:Y:S04]  /*124c0*/  LDL.LU R10, [R1+0x12f8] ;  /* 0x0012f800010a7983 */ /* 0x000f680000300800 */
[----:B------:R-:W3:Y:S04]  /*124d0*/  LDL.LU R14, [R1+0x12f4] ;  /* 0x0012f400010e7983 */ /* 0x000ee80000300800 */
[----:B------:R-:W-:Y:S04]  /*124e0*/  STL.64 [R1+0x12b8], R26 ;  /* 0x0012b81a01007387 */ /* 0x000fe80000100a00 */
[----:B--2---:R0:W-:Y:S04]  /*124f0*/  STL.64 [R1+0x12b0], R24 ;  /* 0x0012b01801007387 */ /* 0x0041e80000100a00 */
[----:B0-----:R-:W2:Y:S04]  /*12500*/  LDL.LU R24, [R1+0x50] ;  /* 0x0000500001187983 */ /* 0x001ea80000300800 */
[----:B------:R-:W2:Y:S04]  /*12510*/  LDL.LU R25, [R1+0x54] ;  /* 0x0000540001197983 */ /* 0x000ea80000300800 */
[----:B------:R-:W2:Y:S04]  /*12520*/  LDL.LU R26, [R1+0x58] ;  /* 0x00005800011a7983 */ /* 0x000ea80000300800 */
[----:B------:R-:W2:Y:S01]  /*12530*/  LDL.LU R27, [R1+0x5c] ;  /* 0x00005c00011b7983 */ /* 0x000ea20000300800 */
[----:B---3--:R-:W-:Y:S11]  /*12540*/  HMMA.16816.F32.BF16 R4, R20, R18, R4 ;  /* 0x000000121404723c */ /* 0x008ff60000041804 */
[----:B------:R-:W-:Y:S11]  /*12550*/  @!UPT UIADD3 URZ, URZ, URZ, URZ ;  /* 0x0000003f3f3ff290 */ /* 0x000ff6000fffe03f */
[----:B------:R-:W-:Y:S02]  /*12560*/  @!UPT UIADD3 URZ, URZ, URZ, URZ ;  /* 0x0000003f3f3ff290 */ /* 0x000fe4000fffe03f */
[----:B------:R-:W-:Y:S02]  /*12570*/  MOV R9, R6 ;  /* 0x0000000600097202 */ /* 0x000fe40000000f00 */
[----:B------:R-:W-:Y:S01]  /*12580*/  MOV R8, R7 ;  /* 0x0000000700087202 */ /* 0x000fe20000000f00 */
[----:B--2---:R5:W-:Y:S04]  /*12590*/  STL.64 [R1+0x12d0], R26 ;  /* 0x0012d01a01007387 */ /* 0x004be80000100a00 */
[----:B------:R0:W-:Y:S01]  /*125a0*/  STL.64 [R1+0x12c8], R24 ;  /* 0x0012c81801007387 */ /* 0x0001e20000100a00 */
[----:B-----5:R-:W-:Y:S01]  /*125b0*/  IMAD.MOV.U32 R26, RZ, RZ, R10 ;  /* 0x000000ffff1a7224 */ /* 0x020fe200078e000a */
[----:B----4-:R-:W-:Y:S02]  /*125c0*/  MOV R27, R11 ;  /* 0x0000000b001b7202 */ /* 0x010fe40000000f00 */
[----:B0-----:R-:W2:Y:S01]  /*125d0*/  LDL.LU R24, [R1+0x60] ;  /* 0x0000600001187983 */ /* 0x001ea20000300800 */
[----:B------:R-:W-:-:S03]  /*125e0*/  MOV R25, R14 ;  /* 0x0000000e00197202 */ /* 0x000fc60000000f00 */
[----:B------:R-:W3:Y:S04]  /*125f0*/  LDL.LU R14, [R1+0x12f0] ;  /* 0x0012f000010e7983 */ /* 0x000ee80000300800 */
[----:B------:R-:W4:Y:S04]  /*12600*/  LDL.LU R10, [R1+0x12ec] ;  /* 0x0012ec00010a7983 */ /* 0x000f280000300800 */
[----:B------:R-:W4:Y:S04]  /*12610*/  LDL.LU R11, [R1+0x12e8] ;  /* 0x0012e800010b7983 */ /* 0x000f280000300800 */
[----:B------:R-:W-:Y:S04]  /*12620*/  STL [R1+0x90], R4 ;  /* 0x0000900401007387 */ /* 0x000fe80000100800 */
[----:B------:R-:W2:Y:S01]  /*12630*/  LDL.LU.64 R6, [R1+0x12e0] ;  /* 0x0012e00001067983 */ /* 0x000ea20000300a00 */
[----:B------:R-:W-:-:S03]  /*12640*/  MOV R12, R5 ;  /* 0x00000005000c7202 */ /* 0x000fc60000000f00 */
[----:B------:R-:W5:Y:S01]  /*12650*/  LDL.LU R5, [R1+0x12d8] ;  /* 0x0012d80001057983 */ /* 0x000f620000300800 */
[----:B--2---:R-:W-:Y:S11]  /*12660*/  HMMA.16816.F32.BF16 R24, R20, R6, R24 ;  /* 0x000000061418723c */ /* 0x004ff60000041818 */
[----:B------:R-:W-:Y:S11]  /*12670*/  @!UPT UIADD3 URZ, URZ, URZ, URZ ;  /* 0x0000003f3f3ff290 */ /* 0x000ff6000fffe03f */
[----:B------:R-:W-:Y:S01]  /*12680*/  @!UPT UIADD3 URZ, URZ, URZ, URZ ;  /* 0x0000003f3f3ff290 */ /* 0x000fe2000fffe03f */
[----:B------:R-:W-:Y:S01]  /*12690*/  STL.64 [R1+0x80], R24 ;  /* 0x0000801801007387 */ /* 0x000fe20000100a00 */
[----:B------:R-:W-:-:S03]  /*126a0*/  IMAD.MOV.U32 R13, RZ, RZ, R27 ;  /* 0x000000ffff0d7224 */ /* 0x000fc600078e001b */
[----:B------:R0:W-:Y:S04]  /*126b0*/  STL [R1+0x88], R26 ;  /* 0x0000881a01007387 */ /* 0x0001e80000100800 */
[----:B0-----:R-:W4:Y:S04]  /*126c0*/  LDL.LU.64 R26, [R1+0x12d0] ;  /* 0x0012d000011a7983 */ /* 0x001f280000300a00 */
[----:B------:R-:W4:Y:S01]  /*126d0*/  LDL.LU.64 R24, [R1+0x12c8] ;  /* 0x0012c80001187983 */ /* 0x000f220000300a00 */
[----:B------:R-:W-:-:S03]  /*126e0*/  MOV R4, R15 ;  /* 0x0000000f00047202 */ /* 0x000fc60000000f00 */
[----:B------:R-:W-:Y:S04]  /*126f0*/  STL.64 [R1+0x1298], R6 ;  /* 0x0012980601007387 */ /* 0x000fe80000100a00 */
[----:B-----5:R0:W-:Y:S04]  /*12700*/  STL [R1+0x1290], R5 ;  /* 0x0012900501007387 */ /* 0x0201e80000100800 */
[----:B------:R-:W3:Y:S04]  /*12710*/  LDL.LU R15, [R1+0x12c0] ;  /* 0x0012c000010f7983 */ /* 0x000ee80000300800 */
[----:B0-----:R-:W2:Y:S04]  /*12720*/  LDL.LU R5, [R1+0x34] ;  /* 0x0000340001057983 */ /* 0x001ea80000300800 */
[----:B------:R-:W2:Y:S01]  /*12730*/  LDL.LU R6, [R1+0x38] ;  /* 0x0000380001067983 */ /* 0x000ea20000300800 */
[C---:B----4-:R-:W-:Y:S11]  /*12740*/  HMMA.16816.F32.BF16 R24, R20.reuse, R10, R24 ;  /* 0x0000000a1418723c */ /* 0x050ff60000041818 */
[----:B------:R-:W-:Y:S11]  /*12750*/  @!UPT UIADD3 URZ, URZ, URZ, URZ ;  /* 0x0000003f3f3ff290 */ /* 0x000ff6000fffe03f */
[----:B------:R-:W-:Y:S01]  /*12760*/  @!UPT UIADD3 URZ, URZ, URZ, URZ ;  /* 0x0000003f3f3ff290 */ /* 0x000fe2000fffe03f */
[----:B------:R-:W-:Y:S04]  /*12770*/  STL.64 [R1+0x70], R24 ;  /* 0x0000701801007387 */ /* 0x000fe80000100a00 */
[----:B------:R0:W-:Y:S04]  /*12780*/  STL.64 [R1+0x78], R26 ;  /* 0x0000781a01007387 */ /* 0x0001e80000100a00 */
[----:B0-----:R-:W3:Y:S04]  /*12790*/  LDL.LU.64 R26, [R1+0x12b8] ;  /* 0x0012b800011a7983 */ /* 0x001ee80000300a00 */
[----:B------:R-:W3:Y:S01]  /*127a0*/  LDL.LU.64 R24, [R1+0x12b0] ;  /* 0x0012b00001187983 */ /* 0x000ee20000300a00 */
[----:B------:R-:W-:Y:S01]  /*127b0*/  MOV R7, R29 ;  /* 0x0000001d00077202 */ /* 0x000fe20000000f00 */
[----:B---3--:R-:W-:Y:S02]  /*127c0*/  HMMA.16816.F32.BF16 R20, R20, R14, R24 ;  /* 0x0000000e1414723c */ /* 0x008fe40000041818 */
[----:B------:R-:W2:Y:S04]  /*127d0*/  LDL.LU.64 R26, [R1+0x12a8] ;  /* 0x0012a800011a7983 */ /* 0x000ea80000300a00 */
[----:B------:R-:W2:Y:S11]  /*127e0*/  LDL.LU.64 R24, [R1+0x12a0] ;  /* 0x0012a00001187983 */ /* 0x000eb60000300a00 */
[----:B------:R-:W-:Y:S06]  /*127f0*/  @!UPT UIADD3 URZ, URZ, URZ, URZ ;  /* 0x0000003f3f3ff290 */ /* 0x000fec000fffe03f */
[----:B------:R-:W-:Y:S04]  /*12800*/  STL.64 [R1+0x60], R20 ;  /* 0x0000601401007387 */ /* 0x000fe80000100a00 */
[----:B------:R-:W-:Y:S01]  /*12810*/  STL.64 [R1+0x68], R22 ;  /* 0x0000681601007387 */ /* 0x000fe20000100a00 */
[----:B--2---:R-:W-:Y:S03]  /*12820*/  HMMA.16816.F32.BF16 R16, R24, R18, R4 ;  /* 0x000000121810723c */ /* 0x004fe60000041804 */
[----:B------:R-:W2:Y:S04]  /*12830*/  LDL.LU.64 R6, [R1+0x1298] ;  /* 0x0012980001067983 */ /* 0x000ea80000300a00 */
[----:B------:R-:W3:Y:S11]  /*12840*/  LDL.LU R5, [R1+0x1290] ;  /* 0x0012900001057983 */ /* 0x000ef60000300800 */
[----:B------:R-:W-:Y:S05]  /*12850*/  @!UPT UIADD3 URZ, URZ, URZ, URZ ;  /* 0x0000003f3f3ff290 */ /* 0x000fea000fffe03f */
[----:B------:R-:W-:Y:S04]  /*12860*/  STL.64 [R1+0x50], R16 ;  /* 0x0000501001007387 */ /* 0x000fe80000100a00 */
[----:B------:R0:W-:Y:S04]  /*12870*/  STL.64 [R1+0x58], R18 ;  /* 0x0000581201007387 */ /* 0x0001e80000100a00 */
[----:B0-----:R-:W2:Y:S04]  /*12880*/  LDL.LU.64 R18, [R1+0x1288] ;  /* 0x0012880001127983 */ /* 0x001ea80000300a00 */
[----:B------:R-:W2:Y:S01]  /*12890*/  LDL.LU.64 R16, [R1+0x1280] ;  /* 0x0012800001107983 */ /* 0x000ea20000300a00 */
[----:B------:R-:W-:Y:S01]  /*128a0*/  MOV R20, R28 ;  /* 0x0000001c00147202 */ /* 0x000fe20000000f00 */
[----:B------:R-:W-:Y:S01]  /*128b0*/  IMAD.MOV.U32 R22, RZ, RZ, R2 ;  /* 0x000000ffff167224 */ /* 0x000fe200078e0002 */
[----:B------:R-:W-:-:S02]  /*128c0*/  MOV R21, R3 ;  /* 0x0000000300157202 */ /* 0x000fc40000000f00 */
[----:B------:R-:W-:Y:S01]  /*128d0*/  MOV R23, R0 ;  /* 0x0000000000177202 */ /* 0x000fe20000000f00 */
[C---:B--2---:R-:W-:Y:S01]  /*128e0*/  HMMA.16816.F32.BF16 R16, R24.reuse, R6, R16 ;  /* 0x000000061810723c */ /* 0x044fe20000041810 */
[----:B---3--:R-:W-:Y:S11]  /*128f0*/  LDSM.16.MT88.4 R4, [R5+0x1c000] ;  /* 0x01c000000504783b */ /* 0x008ff60000004200 */
[----:B------:R-:W-:Y:S11]  /*12900*/  @!UPT UIADD3 URZ, URZ, URZ, URZ ;  /* 0x0000003f3f3ff290 */ /* 0x000ff6000fffe03f */
[----:B------:R-:W-:Y:S04]  /*12910*/  STL.64 [R1+0x40], R16 ;  /* 0x0000401001007387 */ /* 0x000fe80000100a00 */
[----:B------:R0:W-:Y:S04]  /*12920*/  STL.64 [R1+0x48], R18 ;  /* 0x0000481201007387 */ /* 0x0001e80000100a00 */
[----:B0-----:R-:W2:Y:S04]  /*12930*/  LDL.LU.64 R18, [R1+0x1278] ;  /* 0x0012780001127983 */ /* 0x001ea80000300a00 */
[----:B------:R-:W2:Y:S01]  /*12940*/  LDL.LU.64 R16, [R1+0x1270] ;  /* 0x0012700001107983 */ /* 0x000ea20000300a00 */
[----:B------:R-:W-:Y:S11]  /*12950*/  HMMA.16816.F32.BF16 R20, R24, R10, R20 ;  /* 0x0000000a1814723c */ /* 0x000ff60000041814 */
[----:B------:R-:W-:Y:S11]  /*12960*/  @!UPT UIADD3 URZ, URZ, URZ, URZ ;  /* 0x0000003f3f3ff290 */ /* 0x000ff6000fffe03f */
[----:B------:R-:W-:Y:S01]  /*12970*/  @!UPT UIADD3 URZ, URZ, URZ, URZ ;  /* 0x0000003f3f3ff290 */ /* 0x000fe2000fffe03f */
[----:B------:R-:W-:Y:S04]  /*12980*/  STL.64 [R1+0x30], R20 ;  /* 0x0000301401007387 */ /* 0x000fe80000100a00 */
[----:B------:R-:W-:Y:S01]  /*12990*/  STL [R1+0x38], R22 ;  /* 0x0000381601007387 */ /* 0x000fe20000100800 */
[----:B------:R-:W-:-:S03]  /*129a0*/  MOV R29, R23 ;  /* 0x00000017001d7202 */ /* 0x000fc60000000f00 */
[----:B------:R-:W0:Y:S01]  /*129b0*/  S2R R23, SR_TID.X ;  /* 0x0000000000177919 */ /* 0x000e220000002100 */
[----:B--2---:R-:W-:Y:S03]  /*129c0*/  HMMA.16816.F32.BF16 R16, R24, R14, R16 ;  /* 0x0000000e1810723c */ /* 0x004fe60000041810 */
[----:B------:R-:W2:Y:S04]  /*129d0*/  LDL.LU R24, [R1+0x80] ;  /* 0x0000800001187983 */ /* 0x000ea80000300800 */
[----:B------:R-:W2:Y:S04]  /*129e0*/  LDL.LU R25, [R1+0x84] ;  /* 0x0000840001197983 */ /* 0x000ea80000300800 */
[----:B------:R-:W3:Y:S01]  /*129f0*/  LDL.LU R26, [R1+0x88] ;  /* 0x00008800011a7983 */ /* 0x000ee20000300800 */
[----:B------:R-:W-:-:S02]  /*12a00*/  MOV R27, R13 ;  /* 0x0000000d001b7202 */ /* 0x000fc40000000f00 */
[C---:B0-----:R-:W-:Y:S02]  /*12a10*/  SHF.L.U32 R13, R23.reuse, 0x1, RZ ;  /* 0x00000001170d7819 */ /* 0x041fe400000006ff */
[----:B------:R-:W-:-:S05]  /*12a20*/  LOP3.LUT R23, R23, 0x7, RZ, 0xc0, !PT ;  /* 0x0000000717177812 */ /* 0x000fca00078ec0ff */
[----:B------:R-:W-:-:S05]  /*12a30*/  IMAD R23, R23, 0x210, RZ ;  /* 0x0000021017177824 */ /* 0x000fca00078e02ff */
[----:B------:R-:W-:-:S04]  /*12a40*/  LOP3.LUT R23, R23, 0x30, R13, 0x78, !PT ;  /* 0x0000003017177812 */ /* 0x000fc800078e780d */
[----:B------:R-:W-:Y:S01]  /*12a50*/  LOP3.LUT R23, R23, 0x40, RZ, 0x3c, !PT ;  /* 0x0000004017177812 */ /* 0x000fe200078e3cff */
[----:B---3--:R0:W-:Y:S04]  /*12a60*/  STL.64 [R1+0x1268], R26 ;  /* 0x0012681a01007387 */ /* 0x0081e80000100a00 */
[----:B--2---:R1:W-:Y:S01]  /*12a70*/  STL.64 [R1+0x1260], R24 ;  /* 0x0012601801007387 */ /* 0x0043e20000100a00 */
[----:B0-----:R-:W-:Y:S01]  /*12a80*/  IMAD.MOV.U32 R26, RZ, RZ, R9 ;  /* 0x000000ffff1a7224 */ /* 0x001fe200078e0009 */
[----:B------:R-:W-:Y:S02]  /*12a90*/  MOV R27, R8 ;  /* 0x00000008001b7202 */ /* 0x000fe40000000f00 */
[----:B------:R-:W0:Y:S01]  /*12aa0*/  LDSM.16.M88.4 R8, [R23+0x20180] ;  /* 0x020180001708783b */ /* 0x000e220000000200 */
[----:B-1----:R-:W-:-:S03]  /*12ab0*/  MOV R25, R12 ;  /* 0x0000000c00197202 */ /* 0x002fc60000000f00 */
[----:B------:R-:W1:Y:S04]  /*12ac0*/  LDSM.16.M88.4 R12, [R23+0x21180] ;  /* 0x02118000170c783b */ /* 0x000e680000000200 */
[----:B------:R-:W2:Y:S04]  /*12ad0*/  LDL.LU R24, [R1+0x90] ;  /* 0x0000900001187983 */ /* 0x000ea80000300800 */
[----:B0-----:R-:W-:Y:S04]  /*12ae0*/  STL [R1+0x1210], R10 ;  /* 0x0012100a01007387 */ /* 0x001fe80000100800 */
[----:B------:R-:W-:Y:S04]  /*12af0*/  STL [R1+0x120c], R11 ;  /* 0x00120c0b01007387 */ /* 0x000fe80000100800 */
[----:B-1----:R-:W-:Y:S04]  /*12b00*/  STL [R1+0x1214], R14 ;  /* 0x0012140e01007387 */ /* 0x002fe80000100800 */
[----:B------:R0:W-:Y:S04]  /*12b10*/  STL [R1+0x1208], R15 ;  /* 0x0012080f01007387 */ /* 0x0001e80000100800 */
[----:B0-----:R-:W3:Y:S01]  /*12b20*/  LDL R15, [R1+0x400] ;  /* 0x00040000010f7983 */ /* 0x001ee20000100800 */
[----:B------:R-:W-:Y:S01]  /*12b30*/  MOV R28, R16 ;  /* 0x00000010001c7202 */ /* 0x000fe20000000f00 */
[----:B------:R-:W-:Y:S01]  /*12b40*/  IMAD.MOV.U32 R2, RZ, RZ, R18 ;  /* 0x000000ffff027224 */ /* 0x000fe200078e0012 */
[----:B------:R-:W-:-:S02]  /*12b50*/  MOV R3, R17 ;  /* 0x0000001100037202 */ /* 0x000fc40000000f00 */
[----:B------:R-:W-:Y:S02]  /*12b60*/  MOV R0, R19 ;  /* 0x0000001300007202 */ /* 0x000fe40000000f00 */
[----:B------:R-:W0:Y:S04]  /*12b70*/  LDSM.16.M88.4 R16, [R23+0x22180] ;  /* 0x022180001710783b */ /* 0x000e280000000200 */
[----:B------:R-:W1:Y:S04]  /*12b80*/  LDSM.16.M88.4 R20, [R23+0x23180] ;  /* 0x023180001714783b */ /* 0x000e680000000200 */
[----:B0-----:R0:W-:Y:S04]  /*12b90*/  STL [R1+0x11f4], R18 ;  /* 0x0011f41201007387 */ /* 0x0011e80000100800 */
[----:B------:R4:W-:Y:S04]  /*12ba0*/  STL [R1+0x11f0], R19 ;  /* 0x0011f01301007387 */ /* 0x0009e80000100800 */
[----:B-1----:R-:W-:Y:S01]  /*12bb0*/  STL.64 [R1+0x28], R22 ;  /* 0x0000281601007387 */ /* 0x002fe20000100a00 */
[----:B0-----:R-:W-:-:S02]  /*12bc0*/  MOV R18, R21 ;  /* 0x0000001500127202 */ /* 0x001fc40000000f00 */
[----:B----4-:R-:W-:Y:S02]  /*12bd0*/  MOV R19, R20 ;  /* 0x0000001400137202 */ /* 0x010fe40000000f00 */
[----:B---3--:R-:W0:Y:S04]  /*12be0*/  LDSM.16.MT88.4 R20, [R15+0x1c100] ;  /* 0x01c100000f14783b */ /* 0x008e280000004200 */
[----:B0-----:R-:W-:Y:S04]  /*12bf0*/  STL.64 [R1+0x1248], R22 ;  /* 0x0012481601007387 */ /* 0x001fe80000100a00 */
[----:B------:R0:W-:Y:S04]  /*12c00*/  STL.64 [R1+0x1240], R20 ;  /* 0x0012401401007387 */ /* 0x0001e80000100a00 */
[----:B0-----:R-:W3:Y:S04]  /*12c10*/  LDL.LU R20, [R1+0x60] ;  /* 0x0000600001147983 */ /* 0x001ee80000300800 */
[----:B------:R-:W3:Y:S04]  /*12c20*/  LDL.LU R21, [R1+0x64] ;  /* 0x0000640001157983 */ /* 0x000ee80000300800 */
[----:B------:R-:W4:Y:S04]  /*12c30*/  LDL.LU R22, [R1+0x68] ;  /* 0x0000680001167983 */ /* 0x000f280000300800 */
[----:B------:R-:W4:Y:S01]  /*12c40*/  LDL.LU R23, [R1+0x6c] ;  /* 0x00006c0001177983 */ /* 0x000f220000300800 */
[C---:B--2---:R-:W-:Y:S11]  /*12c50*/  HMMA.16816.F32.BF16 R24, R4.reuse, R8, R24 ;  /* 0x000000080418723c */ /* 0x044ff60000041818 */
[----:B------:R-:W-:Y:S11]  /*12c60*/  @!UPT UIADD3 URZ, URZ, URZ, URZ ;  /* 0x0000003f3f3ff290 */ /* 0x000ff6000fffe03f */
[----:B------:R-:W-:Y:S02]  /*12c70*/  @!UPT UIADD3 URZ, URZ, URZ, URZ ;  /* 0x0000003f3f3ff290 */ /* 0x000fe4000fffe03f */
[----:B------:R-:W-:Y:S01]  /*12c80*/  IMAD.MOV.U32 R10, RZ, RZ, R26 ;  /* 0x000000ffff0a7224 */ /* 0x000fe200078e001a */
[----:B------:R-:W-:Y:S02]  /*12c90*/  MOV R11, R27 ;  /* 0x0000001b000b7202 */ /* 0x000fe40000000f00 */
[----:B------:R-:W-:Y:S01]  /*12ca0*/  MOV R14, R25 ;  /* 0x00000019000e7202 */ /* 0x000fe20000000f00 */
[----:B----4-:R-:W-:Y:S04]  /*12cb0*/  STL.64 [R1+0x1258], R22 ;  /* 0x0012581601007387 */ /* 0x010fe80000100a00 */
[----:B---3--:R0:W-:Y:S04]  /*12cc0*/  STL.64 [R1+0x1250], R20 ;  /* 0x0012501401007387 */ /* 0x0081e80000100a00 */
[----:B0-----:R-:W2:Y:S04]  /*12cd0*/  LDL.LU R20, [R1+0x70] ;  /* 0x0000700001147983 */ /* 0x001ea80000300800 */
[----:B------:R-:W2:Y:S04]  /*12ce0*/  LDL.LU R21, [R1+0x74] ;  /* 0x0000740001157983 */ /* 0x000ea80000300800 */
[----:B------:R-:W2:Y:S04]  /*12cf0*/  LDL.LU R22, [R1+0x78] ;  /* 0x0000780001167983 */ /* 0x000ea80000300800 */
[----:B------:R-:W2:Y:S04]  /*12d00*/  LDL.LU R23, [R1+0x7c] ;  /* 0x00007c0001177983 */ /* 0x000ea80000300800 */
[----:B------:R0:W-:Y:S04]  /*12d10*/  STL [R1+0x10], R24 ;  /* 0x0000101801007387 */ /* 0x0001e80000100800 */
[----:B------:R-:W3:Y:S04]  /*12d20*/  LDL.LU.64 R26, [R1+0x1268] ;  /* 0x00126800011a7983 */ /* 0x000ee80000300a00 */
[----:B0-----:R-:W3:Y:S04]  /*12d30*/  LDL.LU.64 R24, [R1+0x1260] ;  /* 0x0012600001187983 */ /* 0x001ee80000300a00 */
[----:B------:R-:W-:Y:S04]  /*12d40*/  STL.64 [R1+0x1238], R14 ;  /* 0x0012380e01007387 */ /* 0x000fe80000100a00 */
[----:B------:R0:W-:Y:S01]  /*12d50*/  STL.64 [R1+0x1230], R12 ;  /* 0x0012300c01007387 */ /* 0x0001e20000100a00 */
[C---:B--2---:R-:W-:Y:S08]  /*12d60*/  HMMA.16816.F32.BF16 R20, R4.reuse, R16, R20 ;  /* 0x000000100414723c */ /* 0x044ff00000041814 */
[----:B---3--:R-:W-:Y:S01]  /*12d70*/  HMMA.16816.F32.BF16 R24, R4, R12, R24 ;  /* 0x0000000c0418723c */ /* 0x008fe20000041818 */
[----:B0-----:R-:W2:Y:S04]  /*12d80*/  LDL.LU R12, [R1+0x50] ;  /* 0x00005000010c7983 */ /* 0x001ea80000300800 */
[----:B------:R-:W2:Y:S04]  /*12d90*/  LDL.LU R13, [R1+0x54] ;  /* 0x00005400010d7983 */ /* 0x000ea80000300800 */
[----:B------:R-:W2:Y:S04]  /*12da0*/  LDL.LU R14, [R1+0x58] ;  /* 0x00005800010e7983 */ /* 0x000ea80000300800 */
[----:B------:R-:W2:Y:S10]  /*12db0*/  LDL.LU R15, [R1+0x5c] ;  /* 0x00005c00010f7983 */ /* 0x000eb40000300800 */
[----:B------:R-:W-:Y:S04]  /*12dc0*/  STL.64 [R1+0x1200], R26 ;  /* 0x0012001a01007387 */ /* 0x000fe80000100a00 */
[----:B------:R0:W-:Y:S04]  /*12dd0*/  STL.64 [R1+0x11f8], R24 ;  /* 0x0011f81801007387 */ /* 0x0001e80000100a00 */
[----:B------:R-:W-:Y:S04]  /*12de0*/  STL [R1+0x80], R20 ;  /* 0x0000801401007387 */ /* 0x000fe80000100800 */
[----:B------:R1:W-:Y:S01]  /*12df0*/  STL [R1+0x8c], R23 ;  /* 0x00008c1701007387 */ /* 0x0003e20000100800 */
[----:B0-----:R-:W-:Y:S01]  /*12e00*/  MOV R24, R19 ;  /* 0x0000001300187202 */ /* 0x001fe20000000f00 */
[----:B------:R-:W-:Y:S01]  /*12e10*/  IMAD.MOV.U32 R19, RZ, RZ, R22 ;  /* 0x000000ffff137224 */ /* 0x000fe200078e0016 */
[----:B------:R-:W-:-:S02]  /*12e20*/  MOV R25, R18 ;  /* 0x0000001200197202 */ /* 0x000fc40000000f00 */
[----:B------:R-:W-:Y:S01]  /*12e30*/  MOV R18, R21 ;  /* 0x0000001500127202 */ /* 0x000fe20000000f00 */
[----:B-1----:R-:W3:Y:S04]  /*12e40*/  LDL.LU.64 R22, [R1+0x1258] ;  /* 0x0012580001167983 */ /* 0x002ee80000300a00 */
[----:B------:R-:W3:Y:S02]  /*12e50*/  LDL.LU.64 R20, [R1+0x1250] ;  /* 0x0012500001147983 */ /* 0x000ee40000300a00 */
[----:B---3--:R-:W-:Y:S02]  /*12e60*/  HMMA.16816.F32.BF16 R4, R4, R24, R20 ;  /* 0x000000180404723c */ /* 0x008fe40000041814 */
[----:B------:R-:W2:Y:S04]  /*12e70*/  LDL.LU.64 R22, [R1+0x1248] ;  /* 0x0012480001167983 */ /* 0x000ea80000300a00 */
[----:B------:R-:W2:Y:S11]  /*12e80*/  LDL.LU.64 R20, [R1+0x1240] ;  /* 0x0012400001147983 */ /* 0x000eb60000300a00 */
[----:B------:R-:W-:Y:S06]  /*12e90*/  @!UPT UIADD3 URZ, URZ, URZ, URZ ;  /* 0x0000003f3f3ff290 */ /* 0x000fec000fffe03f */
[----:B------:R0:W-:Y:S04]  /*12ea0*/  STL.64 [R1+0x70], R4 ;  /* 0x0000700401007387 */ /* 0x0001e80000100a00 */
[----:B------:R1:W-:Y:S04]  /*12eb0*/  STL.64 [R1+0x78], R6 ;  /* 0x0000780601007387 */ /* 0x0003e80000100a00 */
[----:B0-----:R-:W3:Y:S04]  /*12ec0*/  LDL.LU R4, [R1+0x40] ;  /* 0x0000400001047983 */ /* 0x001ee80000300800 */
[----:B------:R-:W3:Y:S04]  /*12ed0*/  LDL.LU R5, [R1+0x44] ;  /* 0x0000440001057983 */ /* 0x000ee80000300800 */
[----:B-1----:R-:W3:Y:S04]  /*12ee0*/  LDL.LU R6, [R1+0x48] ;  /* 0x0000480001067983 */ /* 0x002ee80000300800 */
[----:B------:R-:W3:Y:S04]  /*12ef0*/  LDL.LU R7, [R1+0x4c] ;  /* 0x00004c0001077983 */ /* 0x000ee80000300800 */
[----:B------:R0:W-:Y:S04]  /*12f00*/  STL.64 [R1+0x1228], R24 ;  /* 0x0012281801007387 */ /* 0x0001e80000100a00 */
[----:B0-----:R-:W4:Y:S04]  /*12f10*/  LDL.LU R24, [R1+0x30] ;  /* 0x0000300001187983 */ /* 0x001f280000300800 */
[----:B------:R-:W4:Y:S04]  /*12f20*/  LDL.LU R25, [R1+0x34] ;  /* 0x0000340001197983 */ /* 0x000f280000300800 */
[----:B------:R-:W4:Y:S01]  /*12f30*/  LDL.LU R26, [R1+0x38] ;  /* 0x00003800011a7983 */ /* 0x000f220000300800 */
[----:B--2---:R-:W-:Y:S11]  /*12f40*/  HMMA.16816.F32.BF16 R12, R20, R8, R12 ;  /* 0x00000008140c723c */ /* 0x004ff6000004180c */
[----:B------:R-:W-:Y:S11]  /*12f50*/  @!UPT UIADD3 URZ, URZ, URZ, URZ ;  /* 0x0000003f3f3ff290 */ /* 0x000ff6000fffe03f */
[----:B------:R-:W-:Y:S01]  /*12f60*/  @!UPT UIADD3 URZ, URZ, URZ, URZ ;  /* 0x0000003f3f3ff290 */ /* 0x000fe2000fffe03f */
[----:B------:R-:W-:Y:S04]  /*12f70*/  STL.64 [R1+0x60], R12 ;  /* 0x0000600c01007387 */ /* 0x000fe80000100a00 */
[----:B------:R0:W-:Y:S04]  /*12f80*/  STL.64 [R1+0x68], R14 ;  /* 0x0000680e01007387 */ /* 0x0001e80000100a00 */
[----:B0-----:R-:W2:Y:S04]  /*12f90*/  LDL.LU.64 R14, [R1+0x1238] ;  /* 0x00123800010e7983 */ /* 0x001ea80000300a00 */
[----:B------:R-:W3:Y:S01]  /*12fa0*/  LDL.LU.64 R12, [R1+0x1230] ;  /* 0x00123000010c7983 */ /* 0x000ee20000300a00 */
[----:B------:R-:W-:-:S07]  /*12fb0*/  MOV R27, R29 ;  /* 0x0000001d001b7202 */ /* 0x000fce0000000f00 */
[C---:B----4-:R-:W-:Y:S08]  /*12fc0*/  HMMA.16816.F32.BF16 R24, R20.reuse, R16, R24 ;  /* 0x000000101418723c */ /* 0x050ff00000041818 */
[----:B---3--:R-:W-:Y:S11]  /*12fd0*/  HMMA.16816.F32.BF16 R4, R20, R12, R4 ;  /* 0x0000000c1404723c */ /* 0x008ff60000041804 */
[----:B------:R-:W-:Y:S11]  /*12fe0*/  @!UPT UIADD3 URZ, URZ, URZ, URZ ;  /* 0x0000003f3f3ff290 */ /* 0x000ff6000fffe03f */
[----:B------:R-:W-:Y:S02]  /*12ff0*/  @!UPT UIADD3 URZ, URZ, URZ, URZ ;  /* 0x0000003f3f3ff290 */ /* 0x000fe4000fffe03f */
[----:B------:R-:W-:Y:S02]  /*13000*/  MOV R9, R6 ;  /* 0x0000000600097202 */ /* 0x000fe40000000f00 */
[----:B------:R-:W-:Y:S01]  /*13010*/  MOV R8, R7 ;  /* 0x0000000700087202 */ /* 0x000fe20000000f00 */
[----:B------:R-:W-:Y:S01]  /*13020*/  STL [R1+0x50], R4 ;  /* 0x0000500401007387 */ /* 0x000fe20000100800 */
[----:B------:R-:W-:-:S03]  /*13030*/  MOV R29, R5 ;  /* 0x00000005001d7202 */ /* 0x000fc60000000f00 */
[----:B------:R0:W-:Y:S04]  /*13040*/  STL.64 [R1+0x1220], R10 ;  /* 0x0012200a01007387 */ /* 0x0001e80000100a00 */
[----:B------:R1:W-:Y:S04]  /*13050*/  STL.64 [R1+0x1218], R8 ;  /* 0x0012180801007387 */ /* 0x0003e80000100a00 */
[----:B------:R-:W3:Y:S01]  /*13060*/  LDL.64 R6, [R1+0x918] ;  /* 0x0009180001067983 */ /* 0x000ee20000100a00 */
[----:B0-----:R-:W-:-:S03]  /*13070*/  MOV R10, R2 ;  /* 0x00000002000a7202 */ /* 0x001fc60000000f00 */
[----:B------:R-:W3:Y:S01]  /*13080*/  LDL R13, [R1+0x3f0] ;  /* 0x0003f000010d7983 */ /* 0x000ee20000100800 */
[----:B-1----:R-:W-:-:S03]  /*13090*/  MOV R9, R3 ;  /* 0x0000000300097202 */ /* 0x002fc60000000f00 */
[----:B------:R-:W4:Y:S04]  /*130a0*/  LDL.64 R4, [R1+0x910] ;  /* 0x0009100001047983 */ /* 0x000f280000100a00 */
[----:B------:R-:W5:Y:S04]  /*130b0*/  LDL.64 R2, [R1+0x908] ;  /* 0x0009080001027983 */ /* 0x000f680000100a00 */
[----:B------:R0:W-:Y:S04]  /*130c0*/  STL.64 [R1+0x40], R24 ;  /* 0x0000401801007387 */ /* 0x0001e80000100a00 */
[----:B------:R1:W-:Y:S04]  /*130d0*/  STL.64 [R1+0x48], R26 ;  /* 0x0000481a01007387 */ /* 0x0003e80000100a00 */
[----:B0-----:R-:W1:Y:S01]  /*130e0*/  LDL.LU.64 R24, [R1+0x1228] ;  /* 0x0012280001187983 */ /* 0x001e620000300a00 */
[----:B------:R-:W-:Y:S01]  /*130f0*/  IMAD.MOV.U32 R8, RZ, RZ, R28 ;  /* 0x000000ffff087224 */ /* 0x000fe200078e001c */
[----:B------:R-:W-:Y:S01]  /*13100*/  MOV R11, R0 ;  /* 0x00000000000b7202 */ /* 0x000fe20000000f00 */
[----:B---3--:R-:W-:-:S04]  /*13110*/  IMAD.WIDE R6, R13, 0x2, R6 ;  /* 0x000000020d067825 */ /* 0x008fc800078e0206 */
[C---:B----4-:R-:W-:Y:S02]  /*13120*/  IMAD.WIDE R4, R13.reuse, 0x2, R4 ;  /* 0x000000020d047825 */ /* 0x050fe400078e0204 */
[----:B------:R-:W3:Y:S02]  /*13130*/  LDG.E.U16 R7, [R6.64] ;  /* 0x0000000606077981 */ /* 0x000ee4000c1e1500 */
[----:B-----5:R-:W-:Y:S02]  /*13140*/  IMAD.WIDE R2, R13, 0x2, R2 ;  /* 0x000000020d027825 */ /* 0x020fe400078e0202 */
[----:B------:R-:W4:Y:S04]  /*13150*/  LDG.E.U16 R5, [R4.64] ;  /* 0x0000000604057981 */ /* 0x000f28000c1e1500 */
[----:B------:R0:W5:Y:S01]  /*13160*/  LDG.E.U16 R12, [R2.64] ;  /* 0x00000006020c7981 */ /* 0x000162000c1e1500 */
[----:B-1----:R-:W-:Y:S03]  /*13170*/  HMMA.16816.F32.BF16 R24, R20, R24, R8 ;  /* 0x000000181418723c */ /* 0x002fe60000041808 */
[----:B------:R-:W2:Y:S04]  /*13180*/  LDL.LU.64 R10, [R1+0x1220] ;  /* 0x00122000010a7983 */ /* 0x000ea80000300a00 */
[----:B------:R-:W2:Y:S04]  /*13190*/  LDL.LU.64 R8, [R1+0x1218] ;  /* 0x0012180001087983 */ /* 0x000ea80000300a00 */
[----:B------:R-:W2:Y:S04]  /*131a0*/  LDL.64 R20, [R1+0x900] ;  /* 0x0009000001147983 */ /* 0x000ea80000100a00 */
[----:B------:R-:W5:Y:S04]  /*131b0*/  LDL.64 R22, [R1+0x8f8] ;  /* 0x0008f80001167983 */ /* 0x000f680000100a00 */
[----:B0-----:R-:W5:Y:S05]  /*131c0*/  LDL.64 R2, [R1+0x8f0] ;  /* 0x0008f00001027983 */ /* 0x001f6a0000100a00 */
[----:B------:R-:W-:Y:S01]  /*131d0*/  MOV R28, R24 ;  /* 0x00000018001c7202 */ /* 0x000fe20000000f00 */
[----:B------:R-:W-:Y:S01]  /*131e0*/  IMAD.MOV.U32 R17, RZ, RZ, R25 ;  /* 0x000000ffff117224 */ /* 0x000fe200078e0019 */
[----:B------:R-:W-:Y:S01]  /*131f0*/  MOV R16, R26 ;  /* 0x0000001a00107202 */ /* 0x000fe20000000f00 */
[----:B------:R-:W5:Y:S01]  /*13200*/  LDL.64 R24, [R1+0x8d8] ;  /* 0x0008d80001187983 */ /* 0x000f620000100a00 */
[----:B------:R-:W-:-:S03]  /*13210*/  MOV R0, R27 ;  /* 0x0000001b00007202 */ /* 0x000fc60000000f00 */
[----:B------:R-:W5:Y:S04]  /*13220*/  LDL.64 R26, [R1+0x8e0] ;  /* 0x0008e000011a7983 */ /* 0x000f680000100a00 */
[----:B---3--:R2:W-:Y:S04]  /*13230*/  STL [R1+0xcc], R7 ;  /* 0x0000cc0701007387 */ /* 0x0085e80000100800 */
[----:B----4-:R5:W-:Y:S01]  /*13240*/  STL [R1+0xc4], R5 ;  /* 0x0000c40501007387 */ /* 0x010be20000100800 */
[----:B--2---:R-:W-:-:S03]  /*13250*/  IMAD.WIDE R6, R13, 0x2, R20 ;  /* 0x000000020d067825 */ /* 0x004fc600078e0214 */
[----:B------:R-:W2:Y:S01]  /*13260*/  LDL.64 R20, [R1+0x8c0] ;  /* 0x0008c00001147983 */ /* 0x000ea20000100a00 */
[----:B-----5:R-:W-:-:S03]  /*13270*/  IMAD.WIDE R4, R13, 0x2, R22 ;  /* 0x000000020d047825 */ /* 0x020fc600078e0216 */
[----:B------:R-:W3:Y:S04]  /*13280*/  LDL.64 R22, [R1+0x8c8] ;  /* 0x0008c80001167983 */ /* 0x000ee80000100a00 */
[----:B------:R0:W-:Y:S01]  /*13290*/  STL [R1+0xbc], R12 ;  /* 0x0000bc0c01007387 */ /* 0x0001e20000100800 */
[----:B------:R-:W-:-:S03]  /*132a0*/  IMAD.WIDE R2, R13, 0x2, R2 ;  /* 0x000000020d027825 */ /* 0x000fc600078e0202 */
[----:B------:R-:W4:Y:S04]  /*132b0*/  LDG.E.U16 R5, [R4.64] ;  /* 0x0000000604057981 */ /* 0x000f28000c1e1500 */
[----:B0-----:R0:W5:Y:S04]  /*132c0*/  LDG.E.U16 R12, [R6.64] ;  /* 0x00000006060c7981 */ /* 0x001168000c1e1500 */
[----:B0-----:R-:W2:Y:S04]  /*132d0*/  LDL.64 R6, [R1+0x8e8] ;  /* 0x0008e80001067983 */ /* 0x001ea80000100a00 */
[----:B-----5:R0:W-:Y:S04]  /*132e0*/  STL [R1+0xb4], R12 ;  /* 0x0000b40c01007387 */ /* 0x0201e80000100800 */
[----:B0-----:R-:W5:Y:S01]  /*132f0*/  LDG.E.U16 R12, [R2.64] ;  /* 0x00000006020c7981 */ /* 0x001f62000c1e1500 */
[----:B--2---:R-:W-:-:S03]  /*13300*/  IMAD.WIDE R6, R13, 0x2, R6 ;  /* 0x000000020d067825 */ /* 0x004fc600078e0206 */
[----:B----4-:R-:W-:Y:S04]  /*13310*/  STL [R1+0xe0], R5 ;  /* 0x0000e00501007387 */ /* 0x010fe80000100800 */
[----:B-----5:R0:W-:Y:S04]  /*13320*/  STL [R1+0xdc], R12 ;  /* 0x0000dc0c01007387 */ /* 0x0201e80000100800 */
[----:B0-----:R0:W2:Y:S01]  /*13330*/  LDG.E.U16 R12, [R6.64] ;  /* 0x00000006060c7981 */ /* 0x0010a2000c1e1500 */
[----:B------:R-:W-:Y:S01]  /*13340*/  IMAD.WIDE R4, R13, 0x2, R26 ;  /* 0x000000020d047825 */ /* 0x000fe200078e021a */
[----:B------:R-:W-:-:S03]  /*13350*/  MOV R26, R10 ;  /* 0x0000000a001a7202 */ /* 0x000fc60000000f00 */
[----:B------:R-:W-:Y:S01]  /*13360*/  IMAD.WIDE R2, R13, 0x2, R24 ;  /* 0x000000020d027825 */ /* 0x000fe200078e0218 */
[----:B------:R-:W-:Y:S01]  /*13370*/  MOV R25, R14 ;  /* 0x0000000e00197202 */ /* 0x000fe20000000f00 */
[----:B------:R-:W4:Y:S04]  /*13380*/  LDG.E.U16 R5, [R4.64] ;  /* 0x0000000604057981 */ /* 0x000f28000c1e1500 */
[----:B0-----:R-:W5:Y:S01]  /*13390*/  LDL.64 R6, [R1+0x8d0] ;  /* 0x0008d00001067983 */ /* 0x001f620000100a00 */
[----:B------:R-:W-:-:S03]  /*133a0*/  IMAD.MOV.U32 R27, RZ, RZ, R11 ;  /* 0x000000ffff1b7224 */ /* 0x000fc600078e000b */
[----:B------:R-:W3:Y:S04]  /*133b0*/  LDL.LU R24, [R1+0x10] ;  /* 0x0000100001187983 */ /* 0x000ee80000300800 */
[----:B------:R-:W3:Y:S04]  /*133c0*/  LDL.LU R14, [R1+0x1214] ;  /* 0x00121400010e7983 */ /* 0x000ee80000300800 */
[----:B------:R-:W3:Y:S04]  /*133d0*/  LDL.LU R10, [R1+0x1210] ;  /* 0x00121000010a7983 */ /* 0x000ee80000300800 */
[----:B------:R-:W3:Y:S04]  /*133e0*/  LDL.LU R11, [R1+0x120c] ;  /* 0x00120c00010b7983 */ /* 0x000ee80000300800 */
[----:B--2---:R0:W-:Y:S04]  /*133f0*/  STL [R1+0xd8], R12 ;  /* 0x0000d80c01007387 */ /* 0x0041e80000100800 */
[----:B0-----:R-:W2:Y:S01]  /*13400*/  LDG.E.U16 R12, [R2.64] ;  /* 0x00000006020c7981 */ /* 0x001ea2000c1e1500 */
[----:B-----5:R-:W-:-:S03]  /*13410*/  IMAD.WIDE R6, R13, 0x2, R6 ;  /* 0x000000020d067825 */ /* 0x020fc600078e0206 */
[----:B----4-:R-:W-:Y:S04]  /*13420*/  STL [R1+0xd4], R5 ;  /* 0x0000d40501007387 */ /* 0x010fe80000100800 */
[----:B--2---:R0:W-:Y:S04]  /*13430*/  STL [R1+0xd0], R12 ;  /* 0x0000d00c01007387 */ /* 0x0041e80000100800 */
[----:B0-----:R0:W2:Y:S01]  /*13440*/  LDG.E.U16 R12, [R6.64] ;  /* 0x00000006060c7981 */ /* 0x0010a2000c1e1500 */
[----:B---3--:R-:W-:-:S03]  /*13450*/  IMAD.WIDE R4, R13, 0x2, R22 ;  /* 0x000000020d047825 */ /* 0x008fc600078e0216 */
[----:B------:R-:W3:Y:S01]  /*13460*/  LDL.64 R22, [R1+0x880] ;  /* 0x0008800001167983 */ /* 0x000ee20000100a00 */
[----:B------:R-:W-:-:S03]  /*13470*/  IMAD.WIDE R2, R13, 0x2, R20 ;  /* 0x000000020d027825 */ /* 0x000fc600078e0214 */
[----:B------:R-:W4:Y:S04]  /*13480*/  LDL.64 R20, [R1+0x878] ;  /* 0x0008780001147983 */ /* 0x000f280000100a00 */
[----:B0-----:R-:W5:Y:S04]  /*13490*/  LDL.64 R6, [R1+0x8b8] ;  /* 0x0008b80001067983 */ /* 0x001f680000100a00 */
[----:B--2---:R0:W-:Y:S04]  /*134a0*/  STL [R1+0xc8], R12 ;  /* 0x0000c80c01007387 */ /* 0x0041e80000100800 */
[----:B0-----:R0:W2:Y:S04]  /*134b0*/  LDG.E.U16 R12, [R4.64] ;  /* 0x00000006040c7981 */ /* 0x0010a8000c1e1500 */
[----:B0-----:R-:W3:Y:S04]  /*134c0*/  LDL.64 R4, [R1+0x8b0] ;  /* 0x0008b00001047983 */ /* 0x001ee80000100a00 */
[----:B--2---:R0:W-:Y:S04]  /*134d0*/  STL [R1+0xc0], R12 ;  /* 0x0000c00c01007387 */ /* 0x0041e80000100800 */
[----:B0-----:R0:W2:Y:S01]  /*134e0*/  LDG.E.U16 R12, [R2.64] ;  /* 0x00000006020c7981 */ /* 0x0010a2000c1e1500 */
[----:B-----5:R-:W-:-:S03]  /*134f0*/  IMAD.WIDE R6, R13, 0x2, R6 ;  /* 0x000000020d067825 */ /* 0x020fc600078e0206 */
[----:B0-----:R-:W5:Y:S04]  /*13500*/  LDL.64 R2, [R1+0x8a8] ;  /* 0x0008a80001027983 */ /* 0x001f680000100a00 */
[----:B--2---:R0:W-:Y:S04]  /*13510*/  STL [R1+0xb8], R12 ;  /* 0x0000b80c01007387 */ /* 0x0041e80000100800 */
[----:B0-----:R0:W2:Y:S01]  /*13520*/  LDG.E.U16 R12, [R6.64] ;  /* 0x00000006060c7981 */ /* 0x0010a2000c1e1500 */
[----:B---3--:R-:W-:-:S03]  /*13530*/  IMAD.WIDE R4, R13, 0x2, R4 ;  /* 0x000000020d047825 */ /* 0x008fc600078e0204 */
        /* <DEDUP_REMOVED lines=11> */
[----:B-----5:R-:W-:-:S04]  /*135f0*/  IMAD.WIDE R4, R13, 0x2, R4 ;  /* 0x000000020d047825 */ /* 0x020fc800078e0204 */
[C---:B---3--:R-:W-:Y:S02]  /*13600*/  IMAD.WIDE R2, R13.reuse, 0x2, R2 ;  /* 0x000000020d027825 */ /* 0x048fe400078e0202 */
[----:B------:R-:W3:Y:S04]  /*13610*/  LDG.E.U16 R5, [R4.64] ;  /* 0x0000000604057981 */ /* 0x000ee8000c1e1500 */
[----:B0-----:R-:W5:Y:S04]  /*13620*/  LDL.64 R6, [R1+0x888] ;  /* 0x0008880001067983 */ /* 0x001f680000100a00 */
[----:B--2---:R0:W-:Y:S04]  /*13630*/  STL [R1+0xa4], R12 ;  /* 0x0000a40c01007387 */ /* 0x0041e80000100800 */
[----:B0-----:R4:W2:Y:S01]  /*13640*/  LDG.E.U16 R12, [R2.64] ;  /* 0x00000006020c7981 */ /* 0x0018a2000c1e1500 */
[----:B-----5:R-:W-:-:S03]  /*13650*/  IMAD.WIDE R6, R13, 0x2, R6 ;  /* 0x000000020d067825 */ /* 0x020fc600078e0206 */
[----:B---3--:R0:W-:Y:S01]  /*13660*/  STL [R1+0xa0], R5 ;  /* 0x0000a00501007387 */ /* 0x0081e20000100800 */
[----:B----4-:R-:W-:-:S04]  /*13670*/  IMAD.WIDE R2, R13, 0x2, R20 ;  /* 0x000000020d027825 */ /* 0x010fc800078e0214 */
[----:B0-----:R-:W-:Y:S02]  /*13680*/  IMAD.WIDE R4, R13, 0x2, R22 ;  /* 0x000000020d047825 */ /* 0x001fe400078e0216 */
[----:B------:R0:W3:Y:S04]  /*13690*/  LDG.E.U16 R13, [R6.64] ;  /* 0x00000006060d7981 */ /* 0x0000e8000c1e1500 */
[----:B------:R-:W1:Y:S04]  /*136a0*/  LDSM.16.MT88.4 R20, [R15+0x1e100] ;  /* 0x01e100000f14783b */ /* 0x000e680000004200 */
[----:B------:R-:W4:Y:S04]  /*136b0*/  LDG.E.U16 R2, [R2.64] ;  /* 0x0000000602027981 */ /* 0x000f28000c1e1500 */
[----:B--2---:R2:W-:Y:S04]  /*136c0*/  STL [R1+0x9c], R12 ;  /* 0x00009c0c01007387 */ /* 0x0045e80000100800 */
[----:B--2---:R0:W2:Y:S04]  /*136d0*/  LDG.E.U16 R12, [R4.64] ;  /* 0x00000006040c7981 */ /* 0x0040a8000c1e1500 */
[----:B0-----:R0:W5:Y:S04]  /*136e0*/  LDSM.16.MT88.4 R4, [R15+0x1e000] ;  /* 0x01e000000f04783b */ /* 0x0011680000004200 */
[----:B0-----:R-:W2:Y:S04]  /*136f0*/  LDL.LU R15, [R1+0x1208] ;  /* 0x00120800010f7983 */ /* 0x001ea80000300800 */
[----:B-1----:R0:W-:Y:S04]  /*13700*/  STL.64 [R1+0x11d8], R22 ;  /* 0x0011d81601007387 */ /* 0x0021e80000100a00 */
[----:B------:R-:W-:Y:S04]  /*13710*/  STL.64 [R1+0x11d0], R20 ;  /* 0x0011d01401007387 */ /* 0x000fe80000100a00 */
[----:B0-----:R-:W2:Y:S01]  /*13720*/  LDL.LU.64 R22, [R1+0x28] ;  /* 0x0000280001167983 */ /* 0x001ea20000300a00 */
[C---:B-----5:R-:W-:Y:S11]  /*13730*/  HMMA.16816.F32.BF16 R24, R4.reuse, R10, R24 ;  /* 0x0000000a0418723c */ /* 0x060ff60000041818 */
[----:B------:R-:W-:Y:S11]  /*13740*/  @!UPT UIADD3 URZ, URZ, URZ, URZ ;  /* 0x0000003f3f3ff290 */ /* 0x000ff6000fffe03f */
[----:B------:R-:W-:Y:S01]  /*13750*/  @!UPT UIADD3 URZ, URZ, URZ, URZ ;  /* 0x0000003f3f3ff290 */ /* 0x000fe2000fffe03f */
[----:B------:R-:W-:Y:S04]  /*13760*/  STL.64 [R1+0x10], R24 ;  /* 0x0000101801007387 */ /* 0x000fe80000100a00 */
[----:B------:R0:W-:Y:S04]  /*13770*/  STL.64 [R1+0x18], R26 ;  /* 0x0000181a01007387 */ /* 0x0001e80000100a00 */
[----:B0-----:R-:W2:Y:S04]  /*13780*/  LDL.LU.64 R26, [R1+0x1200] ;  /* 0x00120000011a7983 */ /* 0x001ea80000300a00 */
[----:B------:R-:W2:Y:S04]  /*13790*/  LDL.LU.64 R24, [R1+0x11f8] ;  /* 0x0011f80001187983 */ /* 0x000ea80000300a00 */
[----:B------:R-:W-:Y:S04]  /*137a0*/  STL.64 [R1+0x11e8], R10 ;  /* 0x0011e80a01007387 */ /* 0x000fe80000100a00 */
[----:B------:R0:W-:Y:S04]  /*137b0*/  STL.64 [R1+0x11e0], R8 ;  /* 0x0011e00801007387 */ /* 0x0001e80000100a00 */
[----:B0-----:R-:W5:Y:S04]  /*137c0*/  LDL.LU R8, [R1+0x70] ;  /* 0x0000700001087983 */ /* 0x001f680000300800 */
[----:B------:R-:W5:Y:S04]  /*137d0*/  LDL.LU R9, [R1+0x74] ;  /* 0x0000740001097983 */ /* 0x000f680000300800 */
[----:B------:R-:W5:Y:S04]  /*137e0*/  LDL.LU R10, [R1+0x78] ;  /* 0x00007800010a7983 */ /* 0x000f680000300800 */
[----:B------:R-:W5:Y:S01]  /*137f0*/  LDL.LU R11, [R1+0x7c] ;  /* 0x00007c00010b7983 */ /* 0x000f620000300800 */
[----:B--2---:R-:W-:Y:S11]  /*13800*/  HMMA.16816.F32.BF16 R24, R4, R14, R24 ;  /* 0x0000000e0418723c */ /* 0x004ff60000041818 */
[----:B------:R-:W-:Y:S11]  /*13810*/  @!UPT UIADD3 URZ, URZ, URZ, URZ ;  /* 0x0000003f3f3ff290 */ /* 0x000ff6000fffe03f */
[----:B------:R-:W-:Y:S01]  /*13820*/  @!UPT UIADD3 URZ, URZ, URZ, URZ ;  /* 0x0000003f3f3ff290 */ /* 0x000fe2000fffe03f */
[----:B------:R0:W-:Y:S04]  /*13830*/  STL.64 [R1], R24 ;  /* 0x0000001801007387 */ /* 0x0001e80000100a00 */
[----:B------:R1:W-:Y:S04]  /*13840*/  STL.64 [R1+0x8], R26 ;  /* 0x0000081a01007387 */ /* 0x0003e80000100a00 */
[----:B0-----:R-:W2:Y:S01]  /*13850*/  LDL.LU R24, [R1+0x80] ;  /* 0x0000800001187983 */ /* 0x001ea20000300800 */
[----:B------:R-:W-:-:S03]  /*13860*/  MOV R25, R18 ;  /* 0x0000001200197202 */ /* 0x000fc60000000f00 */
[----:B------:R-:W2:Y:S01]  /*13870*/  LDL.LU R18, [R1+0x11f4] ;  /* 0x0011f40001127983 */ /* 0x000ea20000300800 */
[----:B-1----:R-:W-:-:S03]  /*13880*/  MOV R26, R19 ;  /* 0x00000013001a7202 */ /* 0x002fc60000000f00 */
[----:B---3--:R-:W-:Y:S04]  /*13890*/  STL [R1+0x98], R13 ;  /* 0x0000980d01007387 */ /* 0x008fe80000100800 */
[----:B------:R0:W-:Y:S04]  /*138a0*/  STL [R1+0x94], R12 ;  /* 0x0000940c01007387 */ /* 0x0001e80000100800 */
[----:B------:R-:W2:Y:S04]  /*138b0*/  LDL.LU R19, [R1+0x11f0] ;  /* 0x0011f00001137983 */ /* 0x000ea80000300800 */
[----:B----4-:R-:W-:Y:S04]  /*138c0*/  STL [R1+0x90], R2 ;  /* 0x0000900201007387 */ /* 0x010fe80000100800 */
[----:B------:R-:W2:Y:S04]  /*138d0*/  LDL.LU R27, [R1+0x8c] ;  /* 0x00008c00011b7983 */ /* 0x000ea80000300800 */
[----:B------:R1:W-:Y:S04]  /*138e0*/  STL.64 [R1+0x11c8], R14 ;  /* 0x0011c80e01007387 */ /* 0x0003e80000100a00 */
[----:B0-----:R-:W3:Y:S04]  /*138f0*/  LDL.LU R12, [R1+0x60] ;  /* 0x00006000010c7983 */ /* 0x001ee80000300800 */
[----:B------:R-:W3:Y:S04]  /*13900*/  LDL.LU R13, [R1+0x64] ;  /* 0x00006400010d7983 */ /* 0x000ee80000300800 */
[----:B-1----:R-:W3:Y:S04]  /*13910*/  LDL.LU R14, [R1+0x68] ;  /* 0x00006800010e7983 */ /* 0x002ee80000300800 */
[----:B------:R-:W3:Y:S01]  /*13920*/  LDL.LU R15, [R1+0x6c] ;  /* 0x00006c00010f7983 */ /* 0x000ee20000300800 */
[----:B------:R-:W-:-:S02]  /*13930*/  MOV R3, R22 ;  /* 0x0000001600037202 */ /* 0x000fc40000000f00 */
[----:B------:R-:W-:Y:S01]  /*13940*/  MOV R2, R23 ;  /* 0x0000001700027202 */ /* 0x000fe20000000f00 */
[C---:B--2---:R-:W-:Y:S08]  /*13950*/  HMMA.16816.F32.BF16 R24, R4.reuse, R18, R24 ;  /* 0x000000120418723c */ /* 0x044ff00000041818 */
[----:B-----5:R-:W-:Y:S11]  /*13960*/  HMMA.16816.F32.BF16 R4, R4, R22, R8 ;  /* 0x000000160404723c */ /* 0x020ff60000041808 */
[----:B------:R-:W-:Y:S04]  /*13970*/  @!UPT UIADD3 URZ, URZ, URZ, URZ ;  /* 0x0000003f3f3ff290 */ /* 0x000fe8000fffe03f */
[----:B------:R0:W-:Y:S04]  /*13980*/  STL [R1+0x11a0], R24 ;  /* 0x0011a01801007387 */ /* 0x0001e80000100800 */
[----:B------:R1:W-:Y:S04]  /*13990*/  STL [R1+0x1190], R25 ;  /* 0x0011901901007387 */ /* 0x0003e80000100800 */
[----:B------:R2:W-:Y:S04]  /*139a0*/  STL.64 [R1+0x1188], R26 ;  /* 0x0011881a01007387 */ /* 0x0005e80000100a00 */
[----:B0-----:R-:W4:Y:S04]  /*139b0*/  LDL.LU R24, [R1+0x40] ;  /* 0x0000400001187983 */ /* 0x001f280000300800 */
[----:B-1----:R-:W4:Y:S04]  /*139c0*/  LDL.LU R25, [R1+0x44] ;  /* 0x0000440001197983 */ /* 0x002f280000300800 */
[----:B--2---:R-:W4:Y:S04]  /*139d0*/  LDL.LU R26, [R1+0x48] ;  /* 0x00004800011a7983 */ /* 0x004f280000300800 */
[----:B------:R-:W4:Y:S04]  /*139e0*/  LDL.LU R27, [R1+0x4c] ;  /* 0x00004c00011b7983 */ /* 0x000f280000300800 */
[----:B------:R-:W3:Y:S04]  /*139f0*/  LDL.LU.64 R10, [R1+0x11e8] ;  /* 0x0011e800010a7983 */ /* 0x000ee80000300a00 */
[----:B------:R-:W2:Y:S04]  /*13a00*/  LDL.LU.64 R8, [R1+0x11e0] ;  /* 0x0011e00001087983 */ /* 0x000ea80000300a00 */
[----:B------:R-:W3:Y:S04]  /*13a10*/  LDL.LU.64 R22, [R1+0x11d8] ;  /* 0x0011d80001167983 */ /* 0x000ee80000300a00 */
[----:B------:R-:W3:Y:S04]  /*13a20*/  LDL.LU.64 R20, [R1+0x11d0] ;  /* 0x0011d00001147983 */ /* 0x000ee80000300a00 */
[----:B------:R0:W-:Y:S04]  /*13a30*/  STL.64 [R1+0x11a8], R4 ;  /* 0x0011a80401007387 */ /* 0x0001e80000100a00 */
[----:B------:R2:W-:Y:S04]  /*13a40*/  STL.64 [R1+0x1198], R6 ;  /* 0x0011980601007387 */ /* 0x0005e80000100a00 */
[----:B0-----:R-:W5:Y:S01]  /*13a50*/  LDL.LU R4, [R1+0x50] ;  /* 0x0000500001047983 */ /* 0x001f620000300800 */
[----:B--2---:R-:W-:-:S02]  /*13a60*/  MOV R6, R9 ;  /* 0x0000000900067202 */ /* 0x004fc40000000f00 */
[----:B------:R-:W-:Y:S02]  /*13a70*/  MOV R7, R8 ;  /* 0x0000000800077202 */ /* 0x000fe40000000f00 */
[----:B---3--:R-:W-:Y:S01]  /*13a80*/  HMMA.16816.F32.BF16 R8, R20, R10, R12 ;  /* 0x0000000a1408723c */ /* 0x008fe2000004180c */
[----:B------:R-:W5:Y:S01]  /*13a90*/  LDL.LU.64 R14, [R1+0x11c8] ;  /* 0x0011c800010e7983 */ /* 0x000f620000300a00 */
[----:B------:R-:W-:Y:S11]  /*13aa0*/  IMAD.MOV.U32 R5, RZ, RZ, R29 ;  /* 0x000000ffff057224 */ /* 0x000ff600078e001d */
[----:B------:R-:W-:Y:S10]  /*13ab0*/  @!UPT UIADD3 URZ, URZ, URZ, URZ ;  /* 0x0000003f3f3ff290 */ /* 0x000ff4000fffe03f */
[----:B------:R0:W-:Y:S04]  /*13ac0*/  STL [R1+0x113c], R10 ;  /* 0x00113c0a01007387 */ /* 0x0001e80000100800 */
[----:B------:R1:W-:Y:S04]  /*13ad0*/  STL [R1+0x1138], R11 ;  /* 0x0011380b01007387 */ /* 0x0003e80000100800 */
[----:B------:R-:W-:Y:S01]  /*13ae0*/  STL.64 [R1+0x11b0], R8 ;  /* 0x0011b00801007387 */ /* 0x000fe20000100a00 */
[----:B0-----:R-:W-:Y:S02]  /*13af0*/  MOV R10, R3 ;  /* 0x00000003000a7202 */ /* 0x001fe40000000f00 */
[----:B-1----:R-:W-:-:S02]  /*13b00*/  MOV R11, R2 ;  /* 0x00000002000b7202 */ /* 0x002fc40000000f00 */
[----:B------:R-:W2:Y:S01]  /*13b10*/  LDL.64 R2, [R1+0x870] ;  /* 0x0008700001027983 */ /* 0x000ea20000100a00 */
[----:B-----5:R-:W-:Y:S11]  /*13b20*/  HMMA.16816.F32.BF16 R12, R20, R14, R4 ;  /* 0x0000000e140c723c */ /* 0x020ff60000041804 */
[----:B------:R-:W-:Y:S11]  /*13b30*/  @!UPT UIADD3 URZ, URZ, URZ, URZ ;  /* 0x0000003f3f3ff290 */ /* 0x000ff6000fffe03f */
[----:B------:R-:W-:Y:S01]  /*13b40*/  @!UPT UIADD3 URZ, URZ, URZ, URZ ;  /* 0x0000003f3f3ff290 */ /* 0x000fe2000fffe03f */
[----:B------:R0:W-:Y:S04]  /*13b50*/  STL [R1+0x1140], R14 ;  /* 0x0011400e01007387 */ /* 0x0001e80000100800 */
[----:B------:R1:W-:Y:S04]  /*13b60*/  STL [R1+0x11c0], R15 ;  /* 0x0011c00f01007387 */ /* 0x0003e80000100800 */
[----:B------:R3:W-:Y:S01]  /*13b70*/  STL.64 [R1+0x11b8], R12 ;  /* 0x0011b80c01007387 */ /* 0x0007e20000100a00 */
[----:B0-----:R-:W-:-:S03]  /*13b80*/  MOV R14, R16 ;  /* 0x00000010000e7202 */ /* 0x001fc60000000f00 */
[----:B------:R-:W5:Y:S01]  /*13b90*/  LDL.64 R4, [R1+0x868] ;  /* 0x0008680001047983 */ /* 0x000f620000100a00 */
[----:B-1----:R-:W-:Y:S02]  /*13ba0*/  MOV R15, R0 ;  /* 0x00000000000f7202 */ /* 0x002fe40000000f00 */
[----:B---3--:R-:W-:Y:S02]  /*13bb0*/  MOV R13, R17 ;  /* 0x00000011000d7202 */ /* 0x008fe40000000f00 */
[C---:B----4-:R-:W-:Y:S01]  /*13bc0*/  HMMA.16816.F32.BF16 R16, R20.reuse, R18, R24 ;  /* 0x000000121410723c */ /* 0x050fe20000041818 */
[----:B------:R-:W-:Y:S01]  /*13bd0*/  IMAD.MOV.U32 R12, RZ, RZ, R28 ;  /* 0x000000ffff0c7224 */ /* 0x000fe200078e001c */
[----:B------:R-:W0:Y:S04]  /*13be0*/  S2R R24, SR_TID.X ;  /* 0x0000000000187919 */ /* 0x000e280000002100 */
[----:B------:R-:W3:Y:S02]  /*13bf0*/  LDL.LU R27, [R1+0x4] ;  /* 0x00000400011b7983 */ /* 0x000ee40000300800 */
[----:B------:R-:W-:Y:S11]  /*13c00*/  HMMA.16816.F32.BF16 R20, R20, R10, R12 ;  /* 0x0000000a1414723c */ /* 0x000ff6000004180c */
[----:B------:R-:W-:Y:S04]  /*13c10*/  @!UPT UIADD3 URZ, URZ, URZ, URZ ;  /* 0x0000003f3f3ff290 */ /* 0x000fe8000fffe03f */
[----:B------:R1:W-:Y:S01]  /*13c20*/  STL [R1+0x1148], R18 ;  /* 0x0011481201007387 */ /* 0x0003e20000100800 */
[----:B0-----:R-:W-:-:S03]  /*13c30*/  LOP3.LUT R7, R24, 0xe0, RZ, 0xc0, !PT ;  /* 0x000000e018077812 */ /* 0x001fc600078ec0ff */
[----:B-1----:R-:W2:Y:S04]  /*13c40*/  LDL R18, [R1+0x3f0] ;  /* 0x0003f00001127983 */ /* 0x002ea80000100800 */
[----:B------:R0:W-:Y:S01]  /*13c50*/  STL [R1+0x1144], R19 ;  /* 0x0011441301007387 */ /* 0x0001e20000100800 */
[----:B------:R-:W-:-:S03]  /*13c60*/  SHF.R.U32.HI R11, RZ, 0x1, R7 ;  /* 0x00000001ff0b7819 */ /* 0x000fc60000011607 */
[----:B0-----:R-:W4:Y:S04]  /*13c70*/  LDL R19, [R1+0x928] ;  /* 0x0009280001137983 */ /* 0x001f280000100800 */
[----:B------:R-:W3:Y:S04]  /*13c80*/  LDL.LU R15, [R1+0x11c0] ;  /* 0x0011c000010f7983 */ /* 0x000ee80000300800 */
[----:B------:R-:W3:Y:S04]  /*13c90*/  LDL.LU.64 R12, [R1+0x11b8] ;  /* 0x0011b800010c7983 */ /* 0x000ee80000300a00 */
[----:B------:R-:W3:Y:S04]  /*13ca0*/  LDL.LU.64 R8, [R1+0x11b0] ;  /* 0x0011b00001087983 */ /* 0x000ee80000300a00 */
[----:B------:R-:W3:Y:S04]  /*13cb0*/  LDL.64 R28, [R1+0x768] ;  /* 0x00076800011c7983 */ /* 0x000ee80000100a00 */
[----:B------:R-:W4:Y:S04]  /*13cc0*/  LDL R25, [R1+0x930] ;  /* 0x0009300001197983 */ /* 0x000f280000100800 */
[----:B------:R-:W-:Y:S04]  /*13cd0*/  STL [R1+0x1180], R21 ;  /* 0x0011801501007387 */ /* 0x000fe80000100800 */
[----:B------:R-:W-:Y:S04]  /*13ce0*/  STL [R1+0x1150], R22 ;  /* 0x0011501601007387 */ /* 0x000fe80000100800 */
[----:B------:R0:W-:Y:S04]  /*13cf0*/  STL [R1+0x114c], R23 ;  /* 0x00114c1701007387 */ /* 0x0001e80000100800 */
[----:B------:R-:W4:Y:S04]  /*13d00*/  LDL.64 R6, [R1+0x760] ;  /* 0x0007600001067983 */ /* 0x000f280000100a00 */
[----:B0-----:R-:W4:Y:S01]  /*13d10*/  LDL R23, [R1+0x92c] ;  /* 0x00092c0001177983 */ /* 0x001f220000100800 */
[----:B------:R-:W-:-:S02]  /*13d20*/  LOP3.LUT R0, R24, 0x3, RZ, 0xc0, !PT ;  /* 0x0000000318007812 */ /* 0x000fc400078ec0ff */
[----:B------:R-:W-:Y:S01]  /*13d30*/  LOP3.LUT R26, R24, 0x1c, RZ, 0xc0, !PT ;  /* 0x0000001c181a7812 */ /* 0x000fe200078ec0ff */
[----:B------:R-:W4:Y:S01]  /*13d40*/  LDL.LU R21, [R1+0xc] ;  /* 0x00000c0001157983 */ /* 0x000f220000300800 */
[----:B--2---:R-:W-:-:S04]  /*13d50*/  IMAD.WIDE R2, R18, 0x2, R2 ;  /* 0x0000000212027825 */ /* 0x004fc800078e0202 */
[C---:B-----5:R-:W-:Y:S02]  /*13d60*/  IMAD.WIDE R4, R18.reuse, 0x2, R4 ;  /* 0x0000000212047825 */ /* 0x060fe400078e0204 */
[----:B------:R0:W2:Y:S04]  /*13d70*/  LDG.E.U16 R3, [R2.64] ;  /* 0x0000000602037981 */ /* 0x0000a8000c1e1500 */
[----:B------:R1:W5:Y:S01]  /*13d80*/  LDG.E.U16 R14, [R4.64] ;  /* 0x00000006040e7981 */ /* 0x000362000c1e1500 */
[----:B---3--:R-:W-:-:S03]  /*13d90*/  IMAD.WIDE R28, R18, 0x2, R28 ;  /* 0x00000002121c7825 */ /* 0x008fc600078e021c */
[----:B------:R-:W3:Y:S04]  /*13da0*/  S2R R24, SR_CTAID.X ;  /* 0x0000000000187919 */ /* 0x000ee80000002500 */
[----:B------:R4:W5:Y:S01]  /*13db0*/  LDG.E.U16 R22, [R28.64] ;  /* 0x000000061c167981 */ /* 0x000962000c1e1500 */
[----:B------:R-:W-:Y:S02]  /*13dc0*/  LEA.HI R11, R26, R11, RZ, 0x1e ;  /* 0x0000000b1a0b7211 */ /* 0x000fe400078ff0ff */
[----:B------:R-:W-:Y:S01]  /*13dd0*/  LEA R0, P0, R0, UR4, 0x1 ;  /* 0x0000000400007c11 */ /* 0x000fe2000f8008ff */
[----:B-1----:R-:W5:Y:S01]  /*13de0*/  LDL.LU.64 R4, [R1+0x11a8] ;  /* 0x0011a80001047983 */ /* 0x002f620000300a00 */
[----:B----4-:R-:W-:-:S06]  /*13df0*/  IMAD.WIDE R28, R18, 0x2, R6 ;  /* 0x00000002121c7825 */ /* 0x010fcc00078e0206 */
[----:B------:R-:W4:Y:S01]  /*13e00*/  LDG.E.U16 R29, [R28.64] ;  /* 0x000000061c1d7981 */ /* 0x000f22000c1e1500 */
[----:B---3--:R-:W-:Y:S02]  /*13e10*/  SHF.L.U32 R10, R24, 0x8, RZ ;  /* 0x00000008180a7819 */ /* 0x008fe400000006ff */
[----:B0-----:R-:W-:-:S03]  /*13e20*/  IADD3 R2, P1, R0, 0x9, RZ ;  /* 0x0000000900027810 */ /* 0x001fc60007f3e0ff */
[----:B------:R-:W-:Y:S01]  /*13e30*/  IMAD.IADD R10, R10, 0x1, R11 ;  /* 0x000000010a0a7824 */ /* 0x000fe200078e020b */
[----:B------:R-:W-:-:S04]  /*13e40*/  IADD3.X R11, RZ, UR5, RZ, P0, !PT ;  /* 0x00000005ff0b7c10 */ /* 0x000fc800087fe4ff */
[C---:B------:R-:W-:Y:S02]  /*13e50*/  ISETP.GT.U32.AND P4, PT, R2.reuse, R10, PT ;  /* 0x0000000a0200720c */ /* 0x040fe40003f84070 */
[----:B------:R-:W-:Y:S02]  /*13e60*/  IADD3.X R24, RZ, R11, RZ, P1, !PT ;  /* 0x0000000bff187210 */ /* 0x000fe40000ffe4ff */
[----:B------:R-:W-:Y:S02]  /*13e70*/  ISETP.GT.U32.AND P2, PT, R2, R25, PT ;  /* 0x000000190200720c */ /* 0x000fe40003f44070 */
[----:B------:R-:W-:Y:S02]  /*13e80*/  ISETP.GT.U32.AND.EX P4, PT, R24, RZ, PT, P4 ;  /* 0x000000ff1800720c */ /* 0x000fe40003f84140 */
[C---:B------:R-:W-:Y:S02]  /*13e90*/  ISETP.GT.U32.AND P5, PT, R2.reuse, R19, PT ;  /* 0x000000130200720c */ /* 0x040fe40003fa4070 */
[----:B------:R-:W-:-:S02]  /*13ea0*/  ISETP.GT.U32.AND P3, PT, R2, R23, PT ;  /* 0x000000170200720c */ /* 0x000fc40003f64070 */
[----:B------:R-:W-:-:S04]  /*13eb0*/  IADD3 R2, P0, R0, 0x10, RZ ;  /* 0x0000001000027810 */ /* 0x000fc80007f1e0ff */
[C---:B------:R-:W-:Y:S02]  /*13ec0*/  ISETP.GT.U32.AND P6, PT, R2.reuse, R10, PT ;  /* 0x0000000a0200720c */ /* 0x040fe40003fc4070 */
[----:B------:R-:W-:Y:S01]  /*13ed0*/  ISETP.GT.U32.AND P1, PT, R2, R25, PT ;  /* 0x000000190200720c */ /* 0x000fe20003f24070 */
[----:B--2---:R0:W-:Y:S04]  /*13ee0*/  STL [R1+0x3c], R3 ;  /* 0x00003c0301007387 */ /* 0x0041e80000100800 */
[----:B------:R-:W2:Y:S01]  /*13ef0*/  LDL.64 R6, [R1+0x748] ;  /* 0x0007480001067983 */ /* 0x000ea20000100a00 */
[----:B0-----:R-:W-:-:S03]  /*13f00*/  FMUL R3, R27, c[0x0][0x188] ;  /* 0x000062001b037a20 */ /* 0x001fc60000400000 */
[----:B------:R-:W3:Y:S04]  /*13f10*/  LDL.64 R26, [R1+0x740] ;  /* 0x00074000011a7983 */ /* 0x000ee80000100a00 */
[----:B-----5:R0:W-:Y:S02]  /*13f20*/  STL [R1+0x38], R14 ;  /* 0x0000380e01007387 */ /* 0x0201e40000100800 */
[----:B0-----:R-:W-:Y:S02]  /*13f30*/  FSEL R14, R3, -INF , !P4 ;  /* 0xff800000030e7808 */ /* 0x001fe40006000000 */
[----:B------:R0:W-:Y:S01]  /*13f40*/  STL [R1+0x34], R22 ;  /* 0x0000341601007387 */ /* 0x0001e20000100800 */
[----:B------:R-:W-:Y:S02]  /*13f50*/  ISETP.GT.U32.AND P4, PT, R2, R19, PT ;  /* 0x000000130200720c */ /* 0x000fe40003f84070 */
[----:B0-----:R-:W-:-:S02]  /*13f60*/  IADD3.X R22, RZ, R11, RZ, P0, !PT ;  /* 0x0000000bff167210 */ /* 0x001fc400007fe4ff */
[----:B------:R-:W-:Y:S02]  /*13f70*/  ISETP.GT.U32.AND P0, PT, R2, R23, PT ;  /* 0x000000170200720c */ /* 0x000fe40003f04070 */
[----:B------:R-:W5:Y:S04]  /*13f80*/  LDL.64 R2, [R1+0x750] ;  /* 0x0007500001027983 */ /* 0x000f680000100a00 */
[----:B------:R-:W-:Y:S04]  /*13f90*/  STL [R1+0x2c], R14 ;  /* 0x00002c0e01007387 */ /* 0x000fe80000100800 */
[----:B----4-:R0:W-:Y:S04]  /*13fa0*/  STL [R1+0x50], R29 ;  /* 0x0000501d01007387 */ /* 0x0101e80000100800 */
[----:B0-----:R-:W4:Y:S01]  /*13fb0*/  LDL.64 R28, [R1+0x758] ;  /* 0x00075800011c7983 */ /* 0x001f220000100a00 */
[----:B-----5:R-:W-:-:S06]  /*13fc0*/  IMAD.WIDE R2, R18, 0x2, R2 ;  /* 0x0000000212027825 */ /* 0x020fcc00078e0202 */
[----:B------:R0:W5:Y:S01]  /*13fd0*/  LDG.E.U16 R3, [R2.64] ;  /* 0x0000000602037981 */ /* 0x000162000c1e1500 */
[----:B----4-:R-:W-:-:S06]  /*13fe0*/  IMAD.WIDE R28, R18, 0x2, R28 ;  /* 0x00000002121c7825 */ /* 0x010fcc00078e021c */
[----:B------:R-:W4:Y:S01]  /*13ff0*/  LDG.E.U16 R29, [R28.64] ;  /* 0x000000061c1d7981 */ /* 0x000f22000c1e1500 */
[C---:B------:R-:W-:Y:S02]  /*14000*/  ISETP.GT.U32.AND.EX P2, PT, R24.reuse, RZ, PT, P2 ;  /* 0x000000ff1800720c */ /* 0x040fe40003f44120 */
[C---:B------:R-:W-:Y:S02]  /*14010*/  ISETP.GT.U32.AND.EX P5, PT, R24.reuse, RZ, PT, P5 ;  /* 0x000000ff1800720c */ /* 0x040fe40003fa4150 */
[----:B------:R-:W-:Y:S01]  /*14020*/  ISETP.GT.U32.AND.EX P3, PT, R24, RZ, PT, P3 ;  /* 0x000000ff1800720c */ /* 0x000fe20003f64130 */
[----:B0-----:R-:W-:Y:S01]  /*14030*/  FMUL R2, R21, c[0x0][0x188] ;  /* 0x0000620015027a20 */ /* 0x001fe20000400000 */
[----:B------:R-:W3:Y:S01]  /*14040*/  LDL.LU R24, [R1+0x11a0] ;  /* 0x0011a00001187983 */ /* 0x000ee20000300800 */
[----:B--2---:R-:W-:-:S03]  /*14050*/  IMAD.WIDE R6, R18, 0x2, R6 ;  /* 0x0000000212067825 */ /* 0x004fc600078e0206 */
[----:B----4-:R3:W-:Y:S02]  /*14060*/  STL [R1+0x48], R29 ;  /* 0x0000481d01007387 */ /* 0x0107e40000100800 */
[----:B---3--:R-:W-:Y:S02]  /*14070*/  IMAD.WIDE R28, R18, 0x2, R26 ;  /* 0x00000002121c7825 */ /* 0x008fe400078e021a */
[----:B------:R-:W2:Y:S04]  /*14080*/  LDL.64 R26, [R1+0x738] ;  /* 0x00073800011a7983 */ /* 0x000ea80000100a00 */
[----:B-----5:R0:W-:Y:S04]  /*14090*/  STL [R1+0x44], R3 ;  /* 0x0000440301007387 */ /* 0x0201e80000100800 */
[----:B------:R-:W3:Y:S01]  /*140a0*/  LDG.E.U16 R29, [R28.64] ;  /* 0x000000061c1d7981 */ /* 0x000ee2000c1e1500 */
[----:B0-----:R-:W-:Y:S01]  /*140b0*/  FMUL R3, R15, c[0x0][0x188] ;  /* 0x000062000f037a20 */ /* 0x001fe20000400000 */
[----:B------:R-:W-:-:S02]  /*140c0*/  FSEL R15, R2, -INF , !P2 ;  /* 0xff800000020f7808 */ /* 0x000fc40005000000 */
[----:B------:R-:W-:Y:S02]  /*140d0*/  IADD3 R2, P2, R0, 0x11, RZ ;  /* 0x0000001100027810 */ /* 0x000fe40007f5e0ff */
[----:B------:R-:W-:Y:S02]  /*140e0*/  FSEL R3, R3, -INF , !P3 ;  /* 0xff80000003037808 */ /* 0x000fe40005800000 */
[----:B------:R-:W-:Y:S02]  /*140f0*/  ISETP.GT.U32.AND P3, PT, R2, R25, PT ;  /* 0x000000190200720c */ /* 0x000fe40003f64070 */
[----:B------:R0:W4:Y:S01]  /*14100*/  LDG.E.U16 R25, [R6.64] ;  /* 0x0000000606197981 */ /* 0x000122000c1e1500 */
[----:B------:R-:W-:Y:S01]  /*14110*/  FMUL R24, R24, c[0x0][0x188] ;  /* 0x0000620018187a20 */ /* 0x000fe20000400000 */
[----:B------:R-:W-:Y:S01]  /*14120*/  ISETP.GT.U32.AND.EX P6, PT, R22, RZ, PT, P6 ;  /* 0x000000ff1600720c */ /* 0x000fe20003fc4160 */
[----:B------:R-:W-:-:S03]  /*14130*/  FMUL R13, R13, c[0x0][0x188] ;  /* 0x000062000d0d7a20 */ /* 0x000fc60000400000 */
[----:B------:R-:W-:Y:S01]  /*14140*/  FSEL R21, R24, -INF , !P6 ;  /* 0xff80000018157808 */ /* 0x000fe20007000000 */
[----:B------:R1:W-:Y:S01]  /*14150*/  STL [R1+0x4], R3 ;  /* 0x0000040301007387 */ /* 0x0003e20000100800 */
[----:B------:R-:W-:Y:S02]  /*14160*/  FSEL R13, R13, -INF , !P5 ;  /* 0xff8000000d0d7808 */ /* 0x000fe40006800000 */
[----:B------:R-:W-:Y:S02]  /*14170*/  IADD3.X R24, RZ, R11, RZ, P2, !PT ;  /* 0x0000000bff187210 */ /* 0x000fe400017fe4ff */
[C---:B------:R-:W-:Y:S02]  /*14180*/  ISETP.GT.U32.AND P5, PT, R2.reuse, R10, PT ;  /* 0x0000000a0200720c */ /* 0x040fe40003fa4070 */
[C---:B------:R-:W-:Y:S02]  /*14190*/  ISETP.GT.U32.AND P6, PT, R2.reuse, R19, PT ;  /* 0x000000130200720c */ /* 0x040fe40003fc4070 */
[----:B------:R-:W-:-:S02]  /*141a0*/  ISETP.GT.U32.AND P2, PT, R2, R23, PT ;  /* 0x000000170200720c */ /* 0x000fc40003f44070 */
[----:B-1----:R-:W5:Y:S04]  /*141b0*/  LDL.64 R2, [R1+0x728] ;  /* 0x0007280001027983 */ /* 0x002f680000100a00 */
[----:B------:R-:W-:Y:S04]  /*141c0*/  STL [R1+0x218], R21 ;  /* 0x0002181501007387 */ /* 0x000fe80000100800 */
[----:B0-----:R-:W5:Y:S04]  /*141d0*/  LDL.LU.64 R6, [R1+0x1198] ;  /* 0x0011980001067983 */ /* 0x001f680000300a00 */
[----:B----4-:R0:W-:Y:S04]  /*141e0*/  STL [R1+0x4c], R25 ;  /* 0x00004c1901007387 */ /* 0x0101e80000100800 */
[----:B0-----:R-:W4:Y:S04]  /*141f0*/  LDL.LU R25, [R1+0x1190] ;  /* 0x0011900001197983 */ /* 0x001f280000300800 */
[----:B---3--:R0:W-:Y:S04]  /*14200*/  STL [R1+0x40], R29 ;  /* 0x0000401d01007387 */ /* 0x0081e80000100800 */
[----:B0-----:R-:W3:Y:S01]  /*14210*/  LDL.64 R28, [R1+0x730] ;  /* 0x00073000011c7983 */ /* 0x001ee20000100a00 */
[----:B--2---:R-:W-:-:S04]  /*14220*/  IMAD.WIDE R26, R18, 0x2, R26 ;  /* 0x00000002121a7825 */ /* 0x004fc800078e021a */
[----:B-----5:R-:W-:-:S04]  /*14230*/  IMAD.WIDE R2, R18, 0x2, R2 ;  /* 0x0000000212027825 */ /* 0x020fc800078e0202 */
[----:B---3--:R-:W-:Y:S02]  /*14240*/  IMAD.WIDE R28, R18, 0x2, R28 ;  /* 0x00000002121c7825 */ /* 0x008fe400078e021c */
[----:B------:R0:W2:Y:S04]  /*14250*/  LDG.E.U16 R18, [R26.64] ;  /* 0x000000061a127981 */ /* 0x0000a8000c1e1500 */
[----:B0-----:R-:W3:Y:S01]  /*14260*/  LDL.LU.64 R26, [R1+0x1188] ;  /* 0x00118800011a7983 */ /* 0x001ee20000300a00 */
[----:B------:R-:W-:-:S03]  /*14270*/  ISETP.GT.U32.AND.EX P1, PT, R22, RZ, PT, P1 ;  /* 0x000000ff1600720c */ /* 0x000fc60003f24110 */
[----:B--2---:R0:W-:Y:S04]  /*14280*/  STL [R1+0x24], R18 ;  /* 0x0000241201007387 */ /* 0x0041e80000100800 */
[----:B0-----:R0:W2:Y:S04]  /*14290*/  LDG.E.U16 R18, [R28.64] ;  /* 0x000000061c127981 */ /* 0x0010a8000c1e1500 */
[----:B0-----:R0:W5:Y:S01]  /*142a0*/  LDG.E.U16 R28, [R2.64] ;  /* 0x00000006021c7981 */ /* 0x001162000c1e1500 */
[----:B---3--:R-:W-:Y:S01]  /*142b0*/  FMUL R26, R26, c[0x0][0x188] ;  /* 0x000062001a1a7a20 */ /* 0x008fe20000400000 */
[----:B------:R-:W-:Y:S01]  /*142c0*/  ISETP.GT.U32.AND.EX P4, PT, R22, RZ, PT, P4 ;  /* 0x000000ff1600720c */ /* 0x000fe20003f84140 */
[----:B------:R-:W-:Y:S01]  /*142d0*/  FMUL R16, R16, c[0x0][0x188] ;  /* 0x0000620010107a20 */ /* 0x000fe20000400000 */
[----:B------:R-:W3:Y:S02]  /*142e0*/  LDL R29, [R1+0x930] ;  /* 0x00093000011d7983 */ /* 0x000ee40000100800 */
[----:B0-----:R-:W-:Y:S01]  /*142f0*/  FSEL R3, R26, -INF , !P1 ;  /* 0xff8000001a037808 */ /* 0x001fe20004800000 */
[----:B----4-:R-:W-:-:S04]  /*14300*/  FMUL R25, R25, c[0x0][0x188] ;  /* 0x0000620019197a20 */ /* 0x010fc80000400000 */
[----:B------:R0:W-:Y:S01]  /*14310*/  STL [R1+0x1d8], R3 ;  /* 0x0001d80301007387 */ /* 0x0001e20000100800 */
[----:B------:R-:W-:Y:S01]  /*14320*/  ISETP.GT.U32.AND.EX P5, PT, R24, RZ, PT, P5 ;  /* 0x000000ff1800720c */ /* 0x000fe20003fa4150 */
[----:B------:R-:W-:Y:S01]  /*14330*/  FMUL R27, R27, c[0x0][0x188] ;  /* 0x000062001b1b7a20 */ /* 0x000fe20000400000 */
[----:B0-----:R-:W-:Y:S02]  /*14340*/  FSEL R3, R16, -INF , !P4 ;  /* 0xff80000010037808 */ /* 0x001fe40006000000 */
[----:B------:R-:W4:Y:S01]  /*14350*/  LDL.LU R16, [R1+0x8] ;  /* 0x0000080001107983 */ /* 0x000f220000300800 */
[----:B------:R-:W-:-:S03]  /*14360*/  ISETP.GT.U32.AND.EX P3, PT, R24, RZ, PT, P3 ;  /* 0x000000ff1800720c */ /* 0x000fc60003f64130 */
[----:B------:R0:W-:Y:S02]  /*14370*/  STL [R1+0x21c], R3 ;  /* 0x00021c0301007387 */ /* 0x0001e40000100800 */
[----:B0-----:R-:W-:Y:S01]  /*14380*/  FSEL R3, R27, -INF , !P3 ;  /* 0xff8000001b037808 */ /* 0x001fe20005800000 */
[----:B------:R-:W-:Y:S01]  /*14390*/  FMUL R17, R17, c[0x0][0x188] ;  /* 0x0000620011117a20 */ /* 0x000fe20000400000 */
[----:B------:R-:W-:Y:S01]  /*143a0*/  ISETP.GT.U32.AND.EX P6, PT, R24, RZ, PT, P6 ;  /* 0x000000ff1800720c */ /* 0x000fe20003fc4160 */
[----:B------:R-:W-:Y:S02]  /*143b0*/  FMUL R4, R4, c[0x0][0x188] ;  /* 0x0000620004047a20 */ /* 0x000fe40000400000 */
[----:B------:R-:W-:Y:S02]  /*143c0*/  FMUL R6, R6, c[0x0][0x188] ;  /* 0x0000620006067a20 */ /* 0x000fe40000400000 */
[----:B------:R-:W-:Y:S02]  /*143d0*/  FMUL R20, R20, c[0x0][0x188] ;  /* 0x0000620014147a20 */ /* 0x000fe40000400000 */
[----:B------:R-:W-:Y:S01]  /*143e0*/  FMUL R8, R8, c[0x0][0x188] ;  /* 0x0000620008087a20 */ /* 0x000fe20000400000 */
[----:B------:R-:W-:Y:S06]  /*143f0*/  BAR.SYNC.DEFER_BLOCKING 0x0 ;  /* 0x0000000000007b1d */ /* 0x000fec0000010000 */
[----:B--2---:R0:W-:Y:S02]  /*14400*/  STL [R1+0x20], R18 ;  /* 0x0000201201007387 */ /* 0x0041e40000100800 */
[----:B0-----:R-:W-:-:S05]  /*14410*/  FSEL R18, R25, -INF , !P5 ;  /* 0xff80000019127808 */ /* 0x001fca0006800000 */
[----:B------:R-:W-:Y:S04]  /*14420*/  STL [R1+0x1d0], R18 ;  /* 0x0001d01201007387 */ /* 0x000fe80000100800 */
[----:B------:R-:W2:Y:S04]  /*14430*/  LDL.LU R27, [R1] ;  /* 0x00000000011b7983 */ /* 0x000ea80000300800 */
[----:B------:R-:W2:Y:S04]  /*14440*/  LDL.LU R25, [R1+0x10] ;  /* 0x0000100001197983 */ /* 0x000ea80000300800 */
[----:B------:R-:W-:Y:S04]  /*14450*/  STL [R1+0x1dc], R3 ;  /* 0x0001dc0301007387 */ /* 0x000fe80000100800 */
[----:B------:R-:W2:Y:S04]  /*14460*/  LDL.LU R26, [R1+0x14] ;  /* 0x00001400011a7983 */ /* 0x000ea80000300800 */
[----:B-----5:R0:W-:Y:S04]  /*14470*/  STL [R1+0xc], R28 ;  /* 0x00000c1c01007387 */ /* 0x0201e80000100800 */
[----:B0-----:R-:W5:Y:S04]  /*14480*/  LDL.LU R28, [R1+0x18] ;  /* 0x00001800011c7983 */ /* 0x001f680000300800 */
[----:B------:R-:W5:Y:S01]  /*14490*/  LDL.LU R18, [R1+0x1c] ;  /* 0x00001c0001127983 */ /* 0x000f620000300800 */
[----:B------:R-:W-:-:S04]  /*144a0*/  IADD3 R2, P1, R0, 0x18, RZ ;  /* 0x0000001800027810 */ /* 0x000fc80007f3e0ff */
[C---:B------:R-:W-:Y:S01]  /*144b0*/  ISETP.GT.U32.AND P4, PT, R2.reuse, R10, PT ;  /* 0x0000000a0200720c */ /* 0x040fe20003f84070 */
[----:B------:R-:W-:Y:S01]  /*144c0*/  IMAD.X R3, RZ, RZ, R11, P1 ;  /* 0x000000ffff037224 */ /* 0x000fe200008e060b */
[C---:B---3--:R-:W-:Y:S02]  /*144d0*/  ISETP.GT.U32.AND P5, PT, R2.reuse, R29, PT ;  /* 0x0000001d0200720c */ /* 0x048fe40003fa4070 */
[----:B------:R-:W-:Y:S02]  /*144e0*/  ISETP.GT.U32.AND P3, PT, R2, R19, PT ;  /* 0x000000130200720c */ /* 0x000fe40003f64070 */
[----:B------:R-:W-:Y:S02]  /*144f0*/  ISETP.GT.U32.AND.EX P4, PT, R3, RZ, PT, P4 ;  /* 0x000000ff0300720c */ /* 0x000fe40003f84140 */
[----:B------:R-:W-:Y:S02]  /*14500*/  FSEL R17, R17, -INF , !P6 ;  /* 0xff80000011117808 */ /* 0x000fe40007000000 */
[----:B------:R-:W-:-:S02]  /*14510*/  FSEL R4, R4, -INF , !P4 ;  /* 0xff80000004047808 */ /* 0x000fc40006000000 */
[C---:B------:R-:W-:Y:S02]  /*14520*/  ISETP.GT.U32.AND.EX P5, PT, R3.reuse, RZ, PT, P5 ;  /* 0x000000ff0300720c */ /* 0x040fe40003fa4150 */
[----:B------:R-:W-:Y:S01]  /*14530*/  ISETP.GT.U32.AND.EX P3, PT, R3, RZ, PT, P3 ;  /* 0x000000ff0300720c */ /* 0x000fe20003f64130 */
[----:B------:R-:W-:Y:S01]  /*14540*/  STL [R1+0x210], R17 ;  /* 0x0002101101007387 */ /* 0x000fe20000100800 */
[----:B------:R-:W-:Y:S02]  /*14550*/  ISETP.GT.U32.AND P1, PT, R2, R23, PT ;  /* 0x000000170200720c */ /* 0x000fe40003f24070 */
[----:B------:R-:W-:Y:S01]  /*14560*/  IADD3 R2, P6, R0, 0x8, RZ ;  /* 0x0000000800027810 */ /* 0x000fe20007fde0ff */
[----:B------:R0:W-:Y:S01]  /*14570*/  STL [R1+0x1ac], R4 ;  /* 0x0001ac0401007387 */ /* 0x0001e20000100800 */
[----:B------:R-:W-:Y:S02]  /*14580*/  FSEL R6, R6, -INF , !P5 ;  /* 0xff80000006067808 */ /* 0x000fe40006800000 */
[----:B------:R-:W-:-:S02]  /*14590*/  ISETP.GT.U32.AND P4, PT, R2, R10, PT ;  /* 0x0000000a0200720c */ /* 0x000fc40003f84070 */
[----:B------:R-:W-:Y:S01]  /*145a0*/  ISETP.GT.U32.AND P5, PT, R2, R19, PT ;  /* 0x000000130200720c */ /* 0x000fe20003fa4070 */
[----:B------:R-:W-:Y:S01]  /*145b0*/  STL [R1+0x1d4], R6 ;  /* 0x0001d40601007387 */ /* 0x000fe20000100800 */
[----:B0-----:R-:W-:Y:S02]  /*145c0*/  FSEL R4, R20, -INF , !P3 ;  /* 0xff80000014047808 */ /* 0x001fe40005800000 */
[----:B------:R-:W-:Y:S02]  /*145d0*/  ISETP.GT.U32.AND P3, PT, R2, R23, PT ;  /* 0x000000170200720c */ /* 0x000fe40003f64070 */
[----:B------:R-:W-:Y:S01]  /*145e0*/  IADD3.X R2, RZ, R11, RZ, P6, !PT ;  /* 0x0000000bff027210 */ /* 0x000fe200037fe4ff */
[----:B------:R2:W-:Y:S01]  /*145f0*/  STL [R1+0x214], R4 ;  /* 0x0002140401007387 */ /* 0x0005e20000100800 */
[----:B----4-:R-:W-:Y:S02]  /*14600*/  FMUL R17, R16, c[0x0][0x188] ;  /* 0x0000620010117a20 */ /* 0x010fe40000400000 */
[----:B------:R-:W-:Y:S01]  /*14610*/  ISETP.GT.U32.AND.EX P4, PT, R2, RZ, PT, P4 ;  /* 0x000000ff0200720c */ /* 0x000fe20003f84140 */
[----:B------:R-:W-:Y:S01]  /*14620*/  FMUL R16, R12, c[0x0][0x188] ;  /* 0x000062000c107a20 */ /* 0x000fe20000400000 */
[----:B------:R-:W-:-:S04]  /*14630*/  ISETP.GT.U32.AND P6, PT, R0, R10, PT ;  /* 0x0000000a0000720c */ /* 0x000fc80003fc4070 */
[----:B------:R-:W-:Y:S02]  /*14640*/  ISETP.GT.U32.AND.EX P6, PT, R11, RZ, PT, P6 ;  /* 0x000000ff0b00720c */ /* 0x000fe40003fc4160 */
[----:B------:R-:W-:-:S04]  /*14650*/  ISETP.GT.U32.AND.EX P5, PT, R2, RZ, PT, P5 ;  /* 0x000000ff0200720c */ /* 0x000fc80003fa4150 */
[----:B------:R-:W-:Y:S02]  /*14660*/  FSEL R16, R16, -INF , !P5 ;  /* 0xff80000010107808 */ /* 0x000fe40006800000 */
[----:B------:R-:W-:-:S04]  /*14670*/  ISETP.GT.U32.AND P5, PT, R0, R29, PT ;  /* 0x0000001d0000720c */ /* 0x000fc80003fa4070 */
[----:B------:R-:W-:Y:S01]  /*14680*/  ISETP.GT.U32.AND.EX P5, PT, R11, RZ, PT, P5 ;  /* 0x000000ff0b00720c */ /* 0x000fe20003fa4150 */
[----:B--2---:R-:W-:-:S05]  /*14690*/  FMUL R4, R27, c[0x0][0x188] ;  /* 0x000062001b047a20 */ /* 0x004fca0000400000 */
[----:B------:R-:W-:Y:S02]  /*146a0*/  FSEL R12, R4, -INF , !P4 ;  /* 0xff800000040c7808 */ /* 0x000fe40006000000 */
[----:B------:R-:W-:Y:S01]  /*146b0*/  ISETP.GE.U32.AND P4, PT, R0, R10, PT ;  /* 0x0000000a0000720c */ /* 0x000fe20003f86070 */
[----:B------:R-:W-:-:S03]  /*146c0*/  FMUL R6, R25, c[0x0][0x188] ;  /* 0x0000620019067a20 */ /* 0x000fc60000400000 */
[----:B------:R-:W-:Y:S01]  /*146d0*/  ISETP.GE.U32.AND.EX P4, PT, R11, RZ, PT, P4 ;  /* 0x000000ff0b00720c */ /* 0x000fe20003f86140 */
[----:B------:R-:W-:Y:S01]  /*146e0*/  FMUL R20, R26, c[0x0][0x188] ;  /* 0x000062001a147a20 */ /* 0x000fe20000400000 */
[----:B------:R-:W-:Y:S01]  /*146f0*/  FSEL R6, R6, -INF , !P6 ;  /* 0xff80000006067808 */ /* 0x000fe20007000000 */
[----:B------:R-:W-:-:S03]  /*14700*/  FMUL R27, R9, c[0x0][0x188] ;  /* 0x00006200091b7a20 */ /* 0x000fc60000400000 */
[----:B------:R-:W-:Y:S01]  /*14710*/  FSEL R20, R20, -INF , !P4 ;  /* 0xff80000014147808 */ /* 0x000fe20006000000 */
[----:B------:R0:W-:Y:S03]  /*14720*/  STL [R1+0x1158], R6 ;  /* 0x0011580601007387 */ /* 0x0001e60000100800 */
[----:B------:R-:W-:Y:S02]  /*14730*/  FMNMX R9, R6, R20, !PT ;  /* 0x0000001406097209 */ /* 0x000fe40007800000 */
[----:B0-----:R-:W2:Y:S04]  /*14740*/  LDL R6, [R1+0x1d0] ;  /* 0x0001d00001067983 */ /* 0x001ea80000100800 */
[----:B------:R0:W-:Y:S04]  /*14750*/  STL [R1+0x1154], R20 ;  /* 0x0011541401007387 */ /* 0x0001e80000100800 */
[----:B0-----:R-:W3:Y:S01]  /*14760*/  LDL R20, [R1+0x1ac] ;  /* 0x0001ac0001147983 */ /* 0x001ee20000100800 */
[----:B-----5:R-:W-:Y:S01]  /*14770*/  FMUL R25, R28, c[0x0][0x188] ;  /* 0x000062001c197a20 */ /* 0x020fe20000400000 */
[----:B------:R-:W-:-:S02]  /*14780*/  FSEL R4, R17, -INF , !P6 ;  /* 0xff80000011047808 */ /* 0x000fc40007000000 */
[C---:B------:R-:W-:Y:S02]  /*14790*/  ISETP.GE.U32.AND P6, PT, R0.reuse, R29, PT ;  /* 0x0000001d0000720c */ /* 0x040fe40003fc6070 */
[CC--:B------:R-:W-:Y:S02]  /*147a0*/  ISETP.GT.U32.AND P4, PT, R0.reuse, R19.reuse, PT ;  /* 0x000000130000720c */ /* 0x0c0fe40003f84070 */
[----:B------:R-:W-:Y:S02]  /*147b0*/  FSEL R25, R25, -INF , !P5 ;  /* 0xff80000019197808 */ /* 0x000fe40006800000 */
[----:B------:R-:W-:Y:S01]  /*147c0*/  ISETP.GE.U32.AND P5, PT, R0, R19, PT ;  /* 0x000000130000720c */ /* 0x000fe20003fa6070 */
[----:B------:R-:W-:Y:S01]  /*147d0*/  FMUL R17, R18, c[0x0][0x188] ;  /* 0x0000620012117a20 */ /* 0x000fe20000400000 */
[C---:B------:R-:W-:Y:S02]  /*147e0*/  ISETP.GE.U32.AND.EX P6, PT, R11.reuse, RZ, PT, P6 ;  /* 0x000000ff0b00720c */ /* 0x040fe40003fc6160 */
[----:B------:R-:W-:-:S02]  /*147f0*/  ISETP.GT.U32.AND.EX P4, PT, R11, RZ, PT, P4 ;  /* 0x000000ff0b00720c */ /* 0x000fc40003f84140 */
[----:B------:R-:W-:Y:S02]  /*14800*/  ISETP.GE.U32.AND.EX P5, PT, R11, RZ, PT, P5 ;  /* 0x000000ff0b00720c */ /* 0x000fe40003fa6150 */
[----:B------:R-:W-:Y:S02]  /*14810*/  FSEL R17, R17, -INF , !P6 ;  /* 0xff80000011117808 */ /* 0x000fe40007000000 */
[----:B------:R-:W-:Y:S02]  /*14820*/  FSEL R8, R8, -INF , !P4 ;  /* 0xff80000008087808 */ /* 0x000fe40006000000 */
[----:B------:R-:W-:Y:S02]  /*14830*/  FMNMX R26, R12, R9, !PT ;  /* 0x000000090c1a7209 */ /* 0x000fe40007800000 */
[CC--:B------:R-:W-:Y:S02]  /*14840*/  ISETP.GT.U32.AND P6, PT, R0.reuse, R23.reuse, PT ;  /* 0x000000170000720c */ /* 0x0c0fe40003fc4070 */
[----:B------:R-:W-:-:S02]  /*14850*/  ISETP.GE.U32.AND P4, PT, R0, R23, PT ;  /* 0x000000170000720c */ /* 0x000fc40003f86070 */
[----:B------:R-:W-:Y:S02]  /*14860*/  FSEL R9, R27, -INF , !P5 ;  /* 0xff8000001b097808 */ /* 0x000fe40006800000 */
[----:B------:R-:W-:Y:S01]  /*14870*/  IADD3 R0, P5, R0, 0x19, RZ ;  /* 0x0000001900007810 */ /* 0x000fe20007fbe0ff */
[----:B------:R-:W-:Y:S01]  /*14880*/  STL [R1+0x115c], R12 ;  /* 0x00115c0c01007387 */ /* 0x000fe20000100800 */
[----:B------:R-:W-:Y:S02]  /*14890*/  FMNMX R26, R14, R26, !PT ;  /* 0x0000001a0e1a7209 */ /* 0x000fe40007800000 */
[C---:B------:R-:W-:Y:S01]  /*148a0*/  ISETP.GT.U32.AND.EX P6, PT, R11.reuse, RZ, PT, P6 ;  /* 0x000000ff0b00720c */ /* 0x040fe20003fc4160 */
[----:B------:R-:W4:Y:S01]  /*148b0*/  LDL.LU R18, [R1+0xcc] ;  /* 0x0000cc0001127983 */ /* 0x000f220000300800 */
[----:B------:R-:W-:Y:S02]  /*148c0*/  ISETP.GE.U32.AND.EX P4, PT, R11, RZ, PT, P4 ;  /* 0x000000ff0b00720c */ /* 0x000fe40003f86140 */
[----:B------:R-:W-:Y:S01]  /*148d0*/  IADD3.X R27, RZ, R11, RZ, P5, !PT ;  /* 0x0000000bff1b7210 */ /* 0x000fe20002ffe4ff */
[----:B------:R-:W5:Y:S01]  /*148e0*/  LDL.LU R14, [R1+0xc4] ;  /* 0x0000c400010e7983 */ /* 0x000f620000300800 */
[----:B------:R-:W-:-:S02]  /*148f0*/  ISETP.GT.U32.AND P5, PT, R0, R10, PT ;  /* 0x0000000a0000720c */ /* 0x000fc40003fa4070 */
[----:B------:R-:W-:Y:S01]  /*14900*/  FMNMX R26, R21, R26, !PT ;  /* 0x0000001a151a7209 */ /* 0x000fe20007800000 */
[----:B------:R-:W4:Y:S04]  /*14910*/  LDL.LU R11, [R1+0xbc] ;  /* 0x0000bc00010b7983 */ /* 0x000f280000300800 */
[----:B------:R-:W4:Y:S04]  /*14920*/  LDL.LU R10, [R1+0xb4] ;  /* 0x0000b400010a7983 */ /* 0x000f280000300800 */
[----:B------:R-:W4:Y:S01]  /*14930*/  LDL.LU R21, [R1+0x1180] ;  /* 0x0011800001157983 */ /* 0x000f220000300800 */
[----:B------:R-:W-:Y:S01]  /*14940*/  FMUL R28, R5, c[0x0][0x188] ;  /* 0x00006200051c7a20 */ /* 0x000fe20000400000 */
[----:B------:R-:W-:-:S02]  /*14950*/  ISETP.GT.U32.AND.EX P5, PT, R27, RZ, PT, P5 ;  /* 0x000000ff1b00720c */ /* 0x000fc40003fa4150 */
[----:B------:R-:W-:Y:S02]  /*14960*/  ISETP.GT.U32.AND.EX P0, PT, R22, RZ, PT, P0 ;  /* 0x000000ff1600720c */ /* 0x000fe40003f04100 */
[----:B------:R-:W0:Y:S01]  /*14970*/  S2R R22, SR_TID.X ;  /* 0x0000000000167919 */ /* 0x000e220000002100 */
[----:B------:R-:W-:Y:S02]  /*14980*/  ISETP.GT.U32.AND.EX P2, PT, R24, RZ, PT, P2 ;  /* 0x000000ff1800720c */ /* 0x000fe40003f44120 */
[----:B0-----:R-:W-:Y:S02]  /*14990*/  SHF.R.U32.HI R24, RZ, 0x2, R22 ;  /* 0x00000002ff187819 */ /* 0x001fe40000011616 */
[----:B--2---:R-:W-:Y:S02]  /*149a0*/  FMNMX R5, R6, R26, !PT ;  /* 0x0000001a06057209 */ /* 0x004fe40007800000 */
[----:B------:R-:W-:Y:S02]  /*149b0*/  FSEL R6, R28, -INF , !P5 ;  /* 0xff8000001c067808 */ /* 0x000fe40006800000 */
[----:B------:R-:W-:Y:S01]  /*149c0*/  ISETP.GT.U32.AND P5, PT, R0, R29, PT ;  /* 0x0000001d0000720c */ /* 0x000fe20003fa4070 */
[----:B------:R-:W-:-:S03]  /*149d0*/  FMUL R26, R7, c[0x0][0x188] ;  /* 0x00006200071a7a20 */ /* 0x000fc60000400000 */
[----:B------:R-:W-:Y:S01]  /*149e0*/  ISETP.GT.U32.AND.EX P5, PT, R27, RZ, PT, P5 ;  /* 0x000000ff1b00720c */ /* 0x000fe20003fa4150 */
[----:B------:R0:W-:Y:S01]  /*149f0*/  STL [R1+0x1a0], R6 ;  /* 0x0001a00601007387 */ /* 0x0001e20000100800 */
[----:B---3--:R-:W-:-:S04]  /*14a00*/  FMNMX R5, R20, R5, !PT ;  /* 0x0000000514057209 */ /* 0x008fc80007800000 */
[----:B------:R-:W-:Y:S02]  /*14a10*/  FMNMX R5, R6, R5, !PT ;  /* 0x0000000506057209 */ /* 0x000fe40007800000 */
[----:B0-----:R-:W-:Y:S02]  /*14a20*/  FSEL R6, R26, -INF , !P5 ;  /* 0xff8000001a067808 */ /* 0x001fe40006800000 */
[----:B------:R-:W-:Y:S02]  /*14a30*/  ISETP.GT.U32.AND P5, PT, R0, R19, PT ;  /* 0x000000130000720c */ /* 0x000fe40003fa4070 */
[----:B------:R-:W0:Y:S02]  /*14a40*/  S2R R19, SR_TID.X ;  /* 0x0000000000137919 */ /* 0x000e240000002100 */
[----:B------:R-:W-:Y:S02]  /*14a50*/  ISETP.GT.U32.AND.EX P5, PT, R27, RZ, PT, P5 ;  /* 0x000000ff1b00720c */ /* 0x000fe40003fa4150 */
[----:B------:R-:W-:Y:S01]  /*14a60*/  STL [R1+0x1a4], R6 ;  /* 0x0001a40601007387 */ /* 0x000fe20000100800 */
[----:B0-----:R-:W-:-:S04]  /*14a70*/  LOP3.LUT R19, R19, 0xff, RZ, 0xc0, !PT ;  /* 0x000000ff13137812 */ /* 0x001fc800078ec0ff */
[----:B------:R-:W-:-:S04]  /*14a80*/  SHF.L.U32 R19, R19, 0x1, RZ ;  /* 0x0000000113137819 */ /* 0x000fc800000006ff */
[----:B------:R-:W-:Y:S01]  /*14a90*/  LOP3.LUT R24, R19, 0x30, R24, 0x78, !PT ;  /* 0x0000003013187812 */ /* 0x000fe200078e7818 */
[----:B----4-:R-:W-:-:S04]  /*14aa0*/  FMUL R21, R21, c[0x0][0x188] ;  /* 0x0000620015157a20 */ /* 0x010fc80000400000 */
[----:B------:R-:W-:Y:S01]  /*14ab0*/  STS.U16 [R24+0x20000], R18 ;  /* 0x0200001218007388 */ /* 0x000fe20000000400 */
[----:B------:R-:W-:-:S03]  /*14ac0*/  FSEL R21, R21, -INF , !P5 ;  /* 0xff80000015157808 */ /* 0x000fc60006800000 */
[----:B-----5:R-:W-:Y:S04]  /*14ad0*/  STS.U16 [R24+0x20200], R14 ;  /* 0x0202000e18007388 */ /* 0x020fe80000000400 */
[----:B------:R-:W-:Y:S04]  /*14ae0*/  STL [R1+0x1a8], R21 ;  /* 0x0001a81501007387 */ /* 0x000fe80000100800 */
[----:B------:R-:W-:Y:S04]  /*14af0*/  STL [R1+0x116c], R21 ;  /* 0x00116c1501007387 */ /* 0x000fe80000100800 */
[----:B------:R-:W-:Y:S04]  /*14b00*/  STS.U16 [R24+0x20400], R11 ;  /* 0x0204000b18007388 */ /* 0x000fe80000000400 */
[----:B------:R-:W-:Y:S04]  /*14b10*/  STS.U16 [R24+0x20600], R10 ;  /* 0x0206000a18007388 */ /* 0x000fe80000000400 */
[----:B------:R0:W-:Y:S04]  /*14b20*/  STL [R1+0x1170], R24 ;  /* 0x0011701801007387 */ /* 0x0001e80000100800 */
[----:B0-----:R-:W2:Y:S04]  /*14b30*/  LDL R24, [R1+0x210] ;  /* 0x0002100001187983 */ /* 0x001ea80000100800 */
[----:B--2---:R0:W-:Y:S04]  /*14b40*/  STL [R1+0x1174], R24 ;  /* 0x0011741801007387 */ /* 0x0041e80000100800 */
[----:B0-----:R-:W2:Y:S04]  /*14b50*/  LDL R24, [R1+0x1dc] ;  /* 0x0001dc0001187983 */ /* 0x001ea80000100800 */
[----:B--2---:R0:W-:Y:S04]  /*14b60*/  STL [R1+0x1178], R24 ;  /* 0x0011781801007387 */ /* 0x0041e80000100800 */
[----:B0-----:R-:W2:Y:S04]  /*14b70*/  LDL R24, [R1+0x21c] ;  /* 0x00021c0001187983 */ /* 0x001ea80000100800 */
[----:B--2---:R0:W-:Y:S04]  /*14b80*/  STL [R1+0x117c], R24 ;  /* 0x00117c1801007387 */ /* 0x0041e80000100800 */
[----:B------:R-:W2:Y:S04]  /*14b90*/  LDL R21, [R1+0x1d4] ;  /* 0x0001d40001157983 */ /* 0x000ea80000100800 */
[----:B0-----:R-:W3:Y:S04]  /*14ba0*/  LDL R24, [R1+0x1d8] ;  /* 0x0001d80001187983 */ /* 0x001ee80000100800 */
[----:B------:R-:W4:Y:S04]  /*14bb0*/  LDL.LU R12, [R1+0xd4] ;  /* 0x0000d400010c7983 */ /* 0x000f280000300800 */
[----:B----4-:R0:W-:Y:S04]  /*14bc0*/  STL [R1+0x1160], R12 ;  /* 0x0011600c01007387 */ /* 0x0101e80000100800 */
[----:B0-----:R-:W4:Y:S04]  /*14bd0*/  LDL.LU R12, [R1+0xd8] ;  /* 0x0000d800010c7983 */ /* 0x001f280000300800 */
[----:B------:R-:W0:Y:S04]  /*14be0*/  SHFL.BFLY PT, R7, R5, 0x2, 0x1f ;  /* 0x0c401f0005077f89 */ /* 0x000e2800000e0000 */
[----:B----4-:R1:W-:Y:S04]  /*14bf0*/  STL [R1+0x1164], R12 ;  /* 0x0011640c01007387 */ /* 0x0103e80000100800 */
[----:B-1----:R-:W4:Y:S01]  /*14c00*/  LDL.LU R12, [R1+0xdc] ;  /* 0x0000dc00010c7983 */ /* 0x002f220000300800 */
[----:B------:R-:W-:-:S02]  /*14c10*/  ISETP.GT.U32.AND.EX P3, PT, R2, RZ, PT, P3 ;  /* 0x000000ff0200720c */ /* 0x000fc40003f64130 */
[----:B------:R-:W-:Y:S02]  /*14c20*/  FMNMX R2, R25, R17, !PT ;  /* 0x0000001119027209 */ /* 0x000fe40007800000 */
[----:B------:R-:W-:Y:S02]  /*14c30*/  ISETP.GT.U32.AND P5, PT, R0, R23, PT ;  /* 0x000000170000720c */ /* 0x000fe40003fa4070 */
[----:B------:R-:W-:Y:S02]  /*14c40*/  FMNMX R2, R4, R2, !PT ;  /* 0x0000000204027209 */ /* 0x000fe40007800000 */
[----:B------:R-:W-:Y:S02]  /*14c50*/  ISETP.GT.U32.AND.EX P5, PT, R27, RZ, PT, P5 ;  /* 0x000000ff1b00720c */ /* 0x000fe40003fa4150 */
[----:B------:R-:W-:Y:S02]  /*14c60*/  FMNMX R2, R15, R2, !PT ;  /* 0x000000020f027209 */ /* 0x000fe40007800000 */
[----:B0-----:R-:W-:-:S02]  /*14c70*/  FMNMX R0, R5, R7, !PT ;  /* 0x0000000705007209 */ /* 0x001fc40007800000 */
[----:B---3--:R-:W-:Y:S01]  /*14c80*/  FMNMX R2, R24, R2, !PT ;  /* 0x0000000218027209 */ /* 0x008fe20007800000 */
[----:B----4-:R0:W-:Y:S04]  /*14c90*/  STL [R1+0x1168], R12 ;  /* 0x0011680c01007387 */ /* 0x0101e80000100800 */
[----:B0-----:R-:W3:Y:S04]  /*14ca0*/  LDL.LU R12, [R1+0xe0] ;  /* 0x0000e000010c7983 */ /* 0x001ee80000300800 */
[----:B------:R-:W4:Y:S04]  /*14cb0*/  LDL.LU R6, [R1+0xd0] ;  /* 0x0000d00001067983 */ /* 0x000f280000300800 */
        /* <DEDUP_REMOVED lines=12> */
[----:B------:R-:W2:Y:S04]  /*14d80*/  LDL R5, [R1+0x214] ;  /* 0x0002140001057983 */ /* 0x000ea80000100800 */
[----:B------:R-:W2:Y:S04]  /*14d90*/  LDL R7, [R1+0x1a4] ;  /* 0x0001a40001077983 */ /* 0x000ea80000100800 */
[----:B------:R-:W2:Y:S01]  /*14da0*/  LDL.LU R24, [R1+0x117c] ;  /* 0x00117c0001187983 */ /* 0x000ea20000300800 */
[----:B------:R-:W-:-:S02]  /*14db0*/  ISETP.GT.U32.AND.EX P1, PT, R3, RZ, PT, P1 ;  /* 0x000000ff0300720c */ /* 0x000fc40003f24110 */
[----:B------:R-:W-:-:S04]  /*14dc0*/  FMNMX R3, R8, R9, !PT ;  /* 0x0000000908037209 */ /* 0x000fc80007800000 */
[----:B------:R-:W-:-:S04]  /*14dd0*/  FMNMX R3, R16, R3, !PT ;  /* 0x0000000310037209 */ /* 0x000fc80007800000 */
[----:B------:R-:W-:-:S04]  /*14de0*/  FMNMX R3, R13, R3, !PT ;  /* 0x000000030d037209 */ /* 0x000fc80007800000 */
[----:B--2---:R-:W-:Y:S02]  /*14df0*/  FMNMX R3, R24, R3, !PT ;  /* 0x0000000318037209 */ /* 0x004fe40007800000 */
[----:B------:R-:W2:Y:S02]  /*14e00*/  LDL.LU R24, [R1+0x1178] ;  /* 0x0011780001187983 */ /* 0x000ea40000300800 */
[----:B--2---:R-:W-:Y:S02]  /*14e10*/  FMNMX R2, R24, R2, !PT ;  /* 0x0000000218027209 */ /* 0x004fe40007800000 */
[----:B------:R-:W2:Y:S02]  /*14e20*/  LDL.LU R24, [R1+0x1174] ;  /* 0x0011740001187983 */ /* 0x000ea40000300800 */
[----:B--2---:R-:W-:Y:S02]  /*14e30*/  FMNMX R3, R24, R3, !PT ;  /* 0x0000000318037209 */ /* 0x004fe40007800000 */
[----:B------:R-:W3:Y:S01]  /*14e40*/  LDL.LU R24, [R1+0x1170] ;  /* 0x0011700001187983 */ /* 0x000ee20000300800 */
[----:B------:R-:W-:-:S03]  /*14e50*/  FMNMX R2, R21, R2, !PT ;  /* 0x0000000215027209 */ /* 0x000fc60007800000 */
[----:B------:R-:W2:Y:S04]  /*14e60*/  LDL.LU R21, [R1+0x116c] ;  /* 0x00116c0001157983 */ /* 0x000ea80000300800 */
[----:B---3--:R0:W-:Y:S04]  /*14e70*/  STS.U16 [R24+0x20800], R12 ;  /* 0x0208000c18007388 */ /* 0x0081e80000000400 */
[----:B0-----:R-:W3:Y:S04]  /*14e80*/  LDL.LU R12, [R1+0x1168] ;  /* 0x00116800010c7983 */ /* 0x001ee80000300800 */
[----:B---3--:R0:W-:Y:S04]  /*14e90*/  STS.U16 [R24+0x20a00], R12 ;  /* 0x020a000c18007388 */ /* 0x0081e80000000400 */
[----:B0-----:R-:W3:Y:S01]  /*14ea0*/  LDL.LU R12, [R1+0x1164] ;  /* 0x00116400010c7983 */ /* 0x001ee20000300800 */
[----:B------:R-:W-:-:S04]  /*14eb0*/  FMNMX R3, R5, R3, !PT ;  /* 0x0000000305037209 */ /* 0x000fc80007800000 */
[----:B--2---:R-:W-:-:S05]  /*14ec0*/  FMNMX R3, R21, R3, !PT ;  /* 0x0000000315037209 */ /* 0x004fca0007800000 */
[----:B------:R-:W0:Y:S04]  /*14ed0*/  SHFL.BFLY PT, R21, R3, 0x2, 0x1f ;  /* 0x0c401f0003157f89 */ /* 0x000e2800000e0000 */
[----:B---3--:R1:W-:Y:S04]  /*14ee0*/  STS.U16 [R24+0x20c00], R12 ;  /* 0x020c000c18007388 */ /* 0x0083e80000000400 */
[----:B-1----:R-:W2:Y:S01]  /*14ef0*/  LDL.LU R12, [R1+0x1160] ;  /* 0x00116000010c7983 */ /* 0x002ea20000300800 */
[----:B0-----:R-:W-:Y:S02]  /*14f00*/  FMNMX R3, R3, R21, !PT ;  /* 0x0000001503037209 */ /* 0x001fe40007800000 */
[----:B------:R-:W-:-:S02]  /*14f10*/  FMNMX R2, R7, R2, !PT ;  /* 0x0000000207027209 */ /* 0x000fc40007800000 */
[----:B------:R-:W0:Y:S04]  /*14f20*/  SHFL.BFLY PT, R7, R0, 0x1, 0x1f ;  /* 0x0c201f0000077f89 */ /* 0x000e2800000e0000 */
[----:B--2---:R1:W-:Y:S04]  /*14f30*/  STS.U16 [R24+0x20e00], R12 ;  /* 0x020e000c18007388 */ /* 0x0043e80000000400 */
[----:B----4-:R2:W-:Y:S04]  /*14f40*/  STS.U16 [R24+0x21000], R6 ;  /* 0x0210000618007388 */ /* 0x0105e80000000400 */
[----:B-----5:R3:W-:Y:S04]  /*14f50*/  STS.U16 [R24+0x21200], R20 ;  /* 0x0212001418007388 */ /* 0x0207e80000000400 */
[----:B-1----:R-:W4:Y:S04]  /*14f60*/  LDL.LU R12, [R1+0x115c] ;  /* 0x00115c00010c7983 */ /* 0x002f280000300800 */
[----:B--2---:R-:W2:Y:S04]  /*14f70*/  LDL.LU R6, [R1+0x1158] ;  /* 0x0011580001067983 */ /* 0x004ea80000300800 */
[----:B---3--:R-:W3:Y:S04]  /*14f80*/  LDL.LU R20, [R1+0x1154] ;  /* 0x0011540001147983 */ /* 0x008ee80000300800 */
[----:B------:R1:W-:Y:S04]  /*14f90*/  STS.U16 [R24+0x21400], R22 ;  /* 0x0214001618007388 */ /* 0x0003e80000000400 */
[----:B------:R5:W-:Y:S04]  /*14fa0*/  STS.U16 [R24+0x21600], R23 ;  /* 0x0216001718007388 */ /* 0x000be80000000400 */
[----:B------:R0:W-:Y:S04]  /*14fb0*/  STS.U16 [R24+0x21800], R18 ;  /* 0x0218001218007388 */ /* 0x0001e80000000400 */
[----:B-1----:R-:W2:Y:S04]  /*14fc0*/  LDL.LU R22, [R1+0x1150] ;  /* 0x0011500001167983 */ /* 0x002ea80000300800 */
[----:B-----5:R-:W5:Y:S04]  /*14fd0*/  LDL.LU R23, [R1+0x114c] ;  /* 0x00114c0001177983 */ /* 0x020f680000300800 */
[----:B0-----:R-:W2:Y:S04]  /*14fe0*/  LDL.LU R18, [R1+0x1148] ;  /* 0x0011480001127983 */ /* 0x001ea80000300800 */
[----:B------:R0:W-:Y:S04]  /*14ff0*/  STS.U16 [R24+0x21a00], R19 ;  /* 0x021a001318007388 */ /* 0x0001e80000000400 */
[----:B------:R1:W-:Y:S04]  /*15000*/  STS.U16 [R24+0x21c00], R14 ;  /* 0x021c000e18007388 */ /* 0x0003e80000000400 */
[----:B------:R1:W-:Y:S04]  /*15010*/  STS.U16 [R24+0x21e00], R10 ;  /* 0x021e000a18007388 */ /* 0x0003e80000000400 */
[----:B0-----:R-:W3:Y:S04]  /*15020*/  LDL.LU R19, [R1+0x1144] ;  /* 0x0011440001137983 */ /* 0x001ee80000300800 */
[----:B-1----:R-:W3:Y:S04]  /*15030*/  LDL.LU R14, [R1+0x1140] ;  /* 0x00114000010e7983 */ /* 0x002ee80000300800 */
[----:B------:R-:W3:Y:S04]  /*15040*/  LDL.LU R10, [R1+0x113c] ;  /* 0x00113c00010a7983 */ /* 0x000ee80000300800 */
[----:B------:R0:W-:Y:S04]  /*15050*/  STS.U16 [R24+0x22000], R11 ;  /* 0x0220000b18007388 */ /* 0x0001e80000000400 */
[----:B0-----:R-:W4:Y:S04]  /*15060*/  LDL.LU R11, [R1+0x1138] ;  /* 0x00113800010b7983 */ /* 0x001f280000300800 */
[----:B------:R-:W4:Y:S01]  /*15070*/  LDL.LU R21, [R1+0xe4] ;  /* 0x0000e40001157983 */ /* 0x000f220000300800 */
[----:B------:R-:W-:-:S03]  /*15080*/  FMNMX R0, R0, R7, !PT ;  /* 0x0000000700007209 */ /* 0x000fc60007800000 */
[----:B------:R-:W-:Y:S04]  /*15090*/  STS.U16 [R24+0x22200], R27 ;  /* 0x0222001b18007388 */ /* 0x000fe80000000400 */
[----:B------:R4:W-:Y:S04]  /*150a0*/  STS.U16 [R24+0x22400], R26 ;  /* 0x0224001a18007388 */ /* 0x0009e80000000400 */
[----:B------:R-:W-:Y:S04]  /*150b0*/  STS.U16 [R24+0x22600], R28 ;  /* 0x0226001c18007388 */ /* 0x000fe80000000400 */
[----:B------:R0:W-:Y:S01]  /*150c0*/  STS.U16 [R24+0x22800], R29 ;  /* 0x0228001d18007388 */ /* 0x0001e20000000400 */
[----:B--2---:R-:W-:-:S02]  /*150d0*/  FMUL R18, R18, c[0x0][0x188] ;  /* 0x0000620012127a20 */ /* 0x004fc40000400000 */
[----:B---3--:R-:W-:Y:S01]  /*150e0*/  FMUL R10, R10, c[0x0][0x188] ;  /* 0x000062000a0a7a20 */ /* 0x008fe20000400000 */
[----:B----4-:R-:W-:-:S05]  /*150f0*/  FMNMX R26, R0, R21, !PT ;  /* 0x00000015001a7209 */ /* 0x010fca0007800000 */
[----:B------:R-:W-:Y:S01]  /*15100*/  FADD R7, R6, -R26 ;  /* 0x8000001a06077221 */ /* 0x000fe20000000000 */
[----:B------:R-:W-:-:S03]  /*15110*/  FSEL R6, R10, -INF , !P6 ;  /* 0xff8000000a067808 */ /* 0x000fc60007000000 */
[----:B------:R-:W-:-:S06]  /*15120*/  FMUL R10, R7, 1.4426950216293334961 ;  /* 0x3fb8aa3b070a7820 */ /* 0x000fcc0000400000 */
[----:B------:R-:W1:Y:S01]  /*15130*/  MUFU.EX2 R10, R10 ;  /* 0x0000000a000a7308 */ /* 0x000e620000000800 */
[----:B------:R-:W-:Y:S01]  /*15140*/  STL [R1+0x410], R26 ;  /* 0x0004101a01007387 */ /* 0x000fe20000100800 */
[----:B------:R-:W-:-:S03]  /*15150*/  FMUL R0, R14, c[0x0][0x188] ;  /* 0x000062000e007a20 */ /* 0x000fc60000400000 */
[----:B------:R-:W2:Y:S01]  /*15160*/  LDL.LU R27, [R1+0x3c] ;  /* 0x00003c00011b7983 */ /* 0x000ea20000300800 */
[----:B------:R-:W-:Y:S01]  /*15170*/  FADD R14, R20, -R26 ;  /* 0x8000001a140e7221 */ /* 0x000fe20000000000 */
[----:B0-----:R-:W-:Y:S02]  /*15180*/  FSEL R29, R18, -INF , !P0 ;  /* 0xff800000121d7808 */ /* 0x001fe40004000000 */
[----:B------:R-:W3:Y:S04]  /*15190*/  LDL.LU R28, [R1+0x38] ;  /* 0x00003800011c7983 */ /* 0x000ee80000300800 */
[----:B-1----:R0:W-:Y:S04]  /*151a0*/  STL [R1+0x6d8], R10 ;  /* 0x0006d80a01007387 */ /* 0x0021e80000100800 */
[----:B------:R-:W4:Y:S04]  /*151b0*/  LDL.LU R20, [R1+0xe8] ;  /* 0x0000e80001147983 */ /* 0x000f280000300800 */
[----:B------:R-:W2:Y:S04]  /*151c0*/  LDL.LU R18, [R1+0x4] ;  /* 0x0000040001127983 */ /* 0x000ea80000300800 */
[----:B------:R-:W1:Y:S01]  /*151d0*/  SHFL.BFLY PT, R5, R2, 0x2, 0x1f ;  /* 0x0c401f0002057f89 */ /* 0x000e6200000e0000 */
[----:B0-----:R-:W-:Y:S01]  /*151e0*/  FMUL R10, R14, 1.4426950216293334961 ;  /* 0x3fb8aa3b0e0a7820 */ /* 0x001fe20000400000 */
[----:B------:R-:W-:-:S05]  /*151f0*/  FSEL R0, R0, -INF , !P3 ;  /* 0xff80000000007808 */ /* 0x000fca0005800000 */
[----:B------:R-:W0:Y:S01]  /*15200*/  MUFU.EX2 R10, R10 ;  /* 0x0000000a000a7308 */ /* 0x000e220000000800 */
[----:B------:R-:W-:Y:S01]  /*15210*/  FMUL R19, R19, c[0x0][0x188] ;  /* 0x0000620013137a20 */ /* 0x000fe20000400000 */
[----:B-1----:R-:W-:Y:S01]  /*15220*/  FMNMX R2, R2, R5, !PT ;  /* 0x0000000502027209 */ /* 0x002fe20007800000 */
[----:B------:R-:W-:-:S05]  /*15230*/  FMUL R5, R11, c[0x0][0x188] ;  /* 0x000062000b057a20 */ /* 0x000fca0000400000 */
[----:B------:R-:W-:-:S04]  /*15240*/  FSEL R5, R5, -INF , !P4 ;  /* 0xff80000005057808 */ /* 0x000fc80006000000 */
[----:B------:R-:W-:Y:S02]  /*15250*/  FMNMX R11, R6, R5, !PT ;  /* 0x00000005060b7209 */ /* 0x000fe40007800000 */
[----:B------:R-:W-:Y:S02]  /*15260*/  FSEL R14, R19, -INF , !P2 ;  /* 0xff800000130e7808 */ /* 0x000fe40005000000 */
[----:B------:R-:W-:Y:S01]  /*15270*/  FMNMX R11, R0, R11, !PT ;  /* 0x0000000b000b7209 */ /* 0x000fe20007800000 */
[----:B------:R-:W-:Y:S01]  /*15280*/  FMUL R22, R22, c[0x0][0x188] ;  /* 0x0000620016167a20 */ /* 0x000fe20000400000 */
[----:B------:R1:W-:Y:S04]  /*15290*/  STL [R1+0x9c], R29 ;  /* 0x00009c1d01007387 */ /* 0x0003e80000100800 */
[----:B------:R-:W-:Y:S01]  /*152a0*/  STL [R1+0x98], R14 ;  /* 0x0000980e01007387 */ /* 0x000fe20000100800 */
[----:B------:R-:W-:-:S03]  /*152b0*/  FSEL R19, R22, -INF , !P1 ;  /* 0xff80000016137808 */ /* 0x000fc60004800000 */
[----:B0-----:R0:W-:Y:S01]  /*152c0*/  STL [R1+0x6d4], R10 ;  /* 0x0006d40a01007387 */ /* 0x0011e20000100800 */
[----:B--2---:R-:W-:-:S04]  /*152d0*/  FMNMX R11, R18, R11, !PT ;  /* 0x0000000b120b7209 */ /* 0x004fc80007800000 */
[----:B------:R-:W-:Y:S02]  /*152e0*/  FMNMX R11, R29, R11, !PT ;  /* 0x0000000b1d0b7209 */ /* 0x000fe40007800000 */
[----:B-1----:R-:W2:Y:S04]  /*152f0*/  LDL.LU R29, [R1+0x34] ;  /* 0x00003400011d7983 */ /* 0x002ea80000300800 */
[----:B------:R-:W2:Y:S04]  /*15300*/  LDL.LU R22, [R1+0x2c] ;  /* 0x00002c0001167983 */ /* 0x000ea80000300800 */
[----:B------:R-:W1:Y:S01]  /*15310*/  SHFL.BFLY PT, R7, R2, 0x1, 0x1f ;  /* 0x0c201f0002077f89 */ /* 0x000e6200000e0000 */
[----:B------:R-:W-:Y:S01]  /*15320*/  FADD R12, R12, -R26 ;  /* 0x8000001a0c0c7221 */ /* 0x000fe20000000000 */
[----:B------:R-:W-:-:S03]  /*15330*/  FMNMX R11, R14, R11, !PT ;  /* 0x0000000b0e0b7209 */ /* 0x000fc60007800000 */
[----:B0-----:R-:W-:Y:S02]  /*15340*/  FMUL R10, R12, 1.4426950216293334961 ;  /* 0x3fb8aa3b0c0a7820 */ /* 0x001fe40000400000 */
[----:B-----5:R-:W-:Y:S01]  /*15350*/  FMUL R23, R23, c[0x0][0x188] ;  /* 0x0000620017177a20 */ /* 0x020fe20000400000 */
[----:B-1----:R-:W-:-:S04]  /*15360*/  FMNMX R2, R2, R7, !PT ;  /* 0x0000000702027209 */ /* 0x002fc80007800000 */
[----:B------:R-:W-:Y:S01]  /*15370*/  FSEL R14, R23, -INF , !P5 ;  /* 0xff800000170e7808 */ /* 0x000fe20006800000 */
[----:B------:R-:W-:Y:S04]  /*15380*/  STL [R1+0x94], R19 ;  /* 0x0000941301007387 */ /* 0x000fe80000100800 */
[----:B------:R4:W-:Y:S01]  /*15390*/  STL [R1+0x90], R14 ;  /* 0x0000900e01007387 */ /* 0x0009e20000100800 */
[----:B--2---:R-:W-:Y:S02]  /*153a0*/  FADD R12, R22, -R26 ;  /* 0x8000001a160c7221 */ /* 0x004fe40000000000 */
[----:B------:R0:W1:Y:S02]  /*153b0*/  MUFU.EX2 R22, R10 ;  /* 0x0000000a00167308 */ /* 0x0000640000000800 */
[----:B------:R-:W-:Y:S01]  /*153c0*/  FMUL R7, R12, 1.4426950216293334961 ;  /* 0x3fb8aa3b0c077820 */ /* 0x000fe20000400000 */
[----:B0-----:R-:W-:Y:S01]  /*153d0*/  FMNMX R10, R19, R11, !PT ;  /* 0x0000000b130a7209 */ /* 0x001fe20007800000 */
[----:B------:R-:W-:-:S04]  /*153e0*/  FADD R11, -R26, R21 ;  /* 0x000000151a0b7221 */ /* 0x000fc80000000100 */
[----:B------:R-:W-:Y:S01]  /*153f0*/  FMUL R12, R11, 1.4426950216293334961 ;  /* 0x3fb8aa3b0b0c7820 */ /* 0x000fe20000400000 */
[----:B------:R-:W0:Y:S08]  /*15400*/  MUFU.EX2 R7, R7 ;  /* 0x0000000700077308 */ /* 0x000e300000000800 */
[----:B------:R-:W2:Y:S01]  /*15410*/  MUFU.EX2 R12, R12 ;  /* 0x0000000c000c7308 */ /* 0x000ea20000000800 */
[----:B------:R-:W-:-:S02]  /*15420*/  FMNMX R10, R14, R10, !PT ;  /* 0x0000000a0e0a7209 */ /* 0x000fc40007800000 */
[----:B----4-:R-:W-:Y:S01]  /*15430*/  FMNMX R14, R2, R20, !PT ;  /* 0x00000014020e7209 */ /* 0x010fe20007800000 */
[----:B-1----:R1:W-:Y:S04]  /*15440*/  STL [R1+0x6ec], R22 ;  /* 0x0006ec1601007387 */ /* 0x0023e80000100800 */
[----:B------:R-:W4:Y:S04]  /*15450*/  LDL.LU R26, [R1+0x50] ;  /* 0x00005000011a7983 */ /* 0x000f280000300800 */
[----:B0-----:R-:W-:Y:S04]  /*15460*/  STL [R1+0x704], R7 ;  /* 0x0007040701007387 */ /* 0x001fe80000100800 */
[----:B------:R-:W-:Y:S04]  /*15470*/  STL [R1+0x40c], R14 ;  /* 0x00040c0e01007387 */ /* 0x000fe80000100800 */
[----:B--2---:R0:W-:Y:S04]  /*15480*/  STL [R1+0x3f8], R12 ;  /* 0x0003f80c01007387 */ /* 0x0041e80000100800 */
[----:B-1----:R-:W2:Y:S01]  /*15490*/  LDL.LU R22, [R1+0x48] ;  /* 0x0000480001167983 */ /* 0x002ea20000300800 */
[----:B0-----:R-:W-:-:S03]  /*154a0*/  FADD R12, R17, -R14 ;  /* 0x8000000e110c7221 */ /* 0x001fc60000000000 */
[----:B------:R-:W5:Y:S01]  /*154b0*/  LDL.LU R17, [R1+0xec] ;  /* 0x0000ec0001117983 */ /* 0x000f620000300800 */
[----:B------:R-:W-:-:S04]  /*154c0*/  FADD R11, R25, -R14 ;  /* 0x8000000e190b7221 */ /* 0x000fc80000000000 */
[----:B------:R-:W-:-:S06]  /*154d0*/  FMUL R11, R11, 1.4426950216293334961 ;  /* 0x3fb8aa3b0b0b7820 */ /* 0x000fcc0000400000 */
[----:B------:R-:W0:Y:S01]  /*154e0*/  MUFU.EX2 R11, R11 ;  /* 0x0000000b000b7308 */ /* 0x000e220000000800 */
[----:B------:R-:W1:Y:S04]  /*154f0*/  SHFL.BFLY PT, R7, R3, 0x1, 0x1f ;  /* 0x0c201f0003077f89 */ /* 0x000e6800000e0000 */
[----:B0-----:R0:W-:Y:S02]  /*15500*/  STL [R1+0x6cc], R11 ;  /* 0x0006cc0b01007387 */ /* 0x0011e40000100800 */
[----:B0-----:R-:W-:-:S06]  /*15510*/  FMUL R11, R12, 1.4426950216293334961 ;  /* 0x3fb8aa3b0c0b7820 */ /* 0x001fcc0000400000 */
[----:B------:R-:W0:Y:S01]  /*15520*/  MUFU.EX2 R11, R11 ;  /* 0x0000000b000b7308 */ /* 0x000e220000000800 */
[----:B------:R-:W-:Y:S01]  /*15530*/  STS.U16 [R24+0x22a00], R27 ;  /* 0x022a001b18007388 */ /* 0x000fe20000000400 */
[----:B------:R-:W-:-:S03]  /*15540*/  FADD R4, R4, -R14 ;  /* 0x8000000e04047221 */ /* 0x000fc60000000000 */
[----:B------:R-:W0:Y:S04]  /*15550*/  SHFL.BFLY PT, R2, R10, 0x2, 0x1f ;  /* 0x0c401f000a027f89 */ /* 0x000e2800000e0000 */
[----:B---3--:R3:W-:Y:S01]  /*15560*/  STS.U16 [R24+0x22c00], R28 ;  /* 0x022c001c18007388 */ /* 0x0087e20000000400 */
[----:B------:R-:W-:Y:S01]  /*15570*/  FMUL R4, R4, 1.4426950216293334961 ;  /* 0x3fb8aa3b04047820 */ /* 0x000fe20000400000 */
[----:B-1----:R-:W-:Y:S02]  /*15580*/  FMNMX R3, R3, R7, !PT ;  /* 0x0000000703037209 */ /* 0x002fe40007800000 */
[----:B---3--:R-:W3:Y:S04]  /*15590*/  LDL.LU R28, [R1+0x44] ;  /* 0x00004400011c7983 */ /* 0x008ee80000300800 */
[----:B0-----:R0:W-:Y:S01]  /*155a0*/  STL [R1+0x6c4], R11 ;  /* 0x0006c40b01007387 */ /* 0x0011e20000100800 */
[----:B------:R-:W1:Y:S01]  /*155b0*/  MUFU.EX2 R4, R4 ;  /* 0x0000000400047308 */ /* 0x000e620000000800 */
[----:B0-----:R-:W-:-:S04]  /*155c0*/  FADD R11, R15, -R14 ;  /* 0x8000000e0f0b7221 */ /* 0x001fc80000000000 */
[----:B------:R-:W-:-:S06]  /*155d0*/  FMUL R7, R11, 1.4426950216293334961 ;  /* 0x3fb8aa3b0b077820 */ /* 0x000fcc0000400000 */
[----:B------:R-:W0:Y:S01]  /*155e0*/  MUFU.EX2 R7, R7 ;  /* 0x0000000700077308 */ /* 0x000e220000000800 */
[----:B------:R-:W-:Y:S01]  /*155f0*/  FMNMX R2, R10, R2, !PT ;  /* 0x000000020a027209 */ /* 0x000fe20007800000 */
[----:B-1----:R1:W-:Y:S04]  /*15600*/  STL [R1+0x6e0], R4 ;  /* 0x0006e00401007387 */ /* 0x0023e80000100800 */
[----:B------:R-:W3:Y:S01]  /*15610*/  LDL.LU R19, [R1+0x4c] ;  /* 0x00004c0001137983 */ /* 0x000ee20000300800 */
[----:B-1----:R-:W-:-:S03]  /*15620*/  FADD R4, -R14, R20 ;  /* 0x000000140e047221 */ /* 0x002fc60000000100 */
[----:B------:R-:W3:Y:S04]  /*15630*/  LDL.LU R14, [R1+0x40] ;  /* 0x00004000010e7983 */ /* 0x000ee80000300800 */
[----:B0-----:R-:W-:Y:S04]  /*15640*/  STL [R1+0x6f4], R7 ;  /* 0x0006f40701007387 */ /* 0x001fe80000100800 */
[----:B------:R0:W-:Y:S02]  /*15650*/  STS.U16 [R24+0x22e00], R29 ;  /* 0x022e001d18007388 */ /* 0x0001e40000000400 */
[----:B0-----:R-:W-:-:S02]  /*15660*/  FMUL R29, R4, 1.4426950216293334961 ;  /* 0x3fb8aa3b041d7820 */ /* 0x001fc40000400000 */
[----:B----4-:R0:W-:Y:S01]  /*15670*/  STS.U16 [R24+0x23000], R26 ;  /* 0x0230001a18007388 */ /* 0x0101e20000000400 */
[----:B-----5:R-:W-:-:S05]  /*15680*/  FMNMX R10, R3, R17, !PT ;  /* 0x00000011030a7209 */ /* 0x020fca0007800000 */
[----:B------:R-:W-:Y:S01]  /*15690*/  STL [R1+0x408], R10 ;  /* 0x0004080a01007387 */ /* 0x000fe20000100800 */
[--C-:B------:R-:W-:Y:S02]  /*156a0*/  FADD R7, R9, -R10.reuse ;  /* 0x8000000a09077221 */ /* 0x100fe40000000000 */
[----:B------:R-:W-:Y:S01]  /*156b0*/  FADD R4, R8, -R10 ;  /* 0x8000000a08047221 */ /* 0x000fe20000000000 */
[----:B------:R-:W4:Y:S01]  /*156c0*/  LDL.LU R21, [R1+0x24] ;  /* 0x0000240001157983 */ /* 0x000f220000300800 */
[----:B------:R-:W-:-:S03]  /*156d0*/  FMUL R7, R7, 1.4426950216293334961 ;  /* 0x3fb8aa3b07077820 */ /* 0x000fc60000400000 */
[----:B------:R-:W5:Y:S01]  /*156e0*/  LDL.LU R27, [R1+0x20] ;  /* 0x00002000011b7983 */ /* 0x000f620000300800 */
[----:B------:R-:W-:-:S03]  /*156f0*/  FMUL R4, R4, 1.4426950216293334961 ;  /* 0x3fb8aa3b04047820 */ /* 0x000fc60000400000 */
[----:B0-----:R-:W5:Y:S01]  /*15700*/  LDL.LU R26, [R1+0xc] ;  /* 0x00000c00011a7983 */ /* 0x001f620000300800 */
[----:B------:R0:W1:Y:S03]  /*15710*/  MUFU.EX2 R20, R4 ;  /* 0x0000000400147308 */ /* 0x0000660000000800 */
[----:B------:R-:W5:Y:S05]  /*15720*/  LDL.LU R12, [R1+0xf0] ;  /* 0x0000f000010c7983 */ /* 0x000f6a0000300800 */
[----:B------:R-:W1:Y:S01]  /*15730*/  MUFU.EX2 R7, R7 ;  /* 0x0000000700077308 */ /* 0x000e620000000800 */
[----:B0-----:R-:W-:-:S04]  /*15740*/  FADD R4, R16, -R10 ;  /* 0x8000000a10047221 */ /* 0x001fc80000000000 */
[----:B------:R-:W-:Y:S01]  /*15750*/  FMUL R4, R4, 1.4426950216293334961 ;  /* 0x3fb8aa3b04047820 */ /* 0x000fe20000400000 */
[----:B--2---:R0:W-:Y:S04]  /*15760*/  STS.U16 [R24+0x23200], R22 ;  /* 0x0232001618007388 */ /* 0x0041e80000000400 */
[----:B-1----:R-:W-:Y:S04]  /*15770*/  STL [R1+0x6c8], R20 ;  /* 0x0006c81401007387 */ /* 0x002fe80000100800 */
[----:B------:R-:W-:Y:S01]  /*15780*/  STL [R1+0x6c0], R7 ;  /* 0x0006c00701007387 */ /* 0x000fe20000100800 */
[----:B0-----:R0:W1:Y:S03]  /*15790*/  MUFU.EX2 R22, R4 ;  /* 0x0000000400167308 */ /* 0x0010660000000800 */
[----:B0-----:R-:W2:Y:S04]  /*157a0*/  LDL R4, [R1+0x3fc] ;  /* 0x0003fc0001047983 */ /* 0x001ea80000100800 */
[----:B---3--:R-:W-:Y:S04]  /*157b0*/  STS.U16 [R24+0x23400], R28 ;  /* 0x0234001c18007388 */ /* 0x008fe80000000400 */
[----:B------:R-:W0:Y:S04]  /*157c0*/  SHFL.BFLY PT, R3, R2, 0x1, 0x1f ;  /* 0x0c201f0002037f89 */ /* 0x000e2800000e0000 */
[----:B------:R-:W-:Y:S04]  /*157d0*/  STS.U16 [R24+0x23600], R19 ;  /* 0x0236001318007388 */ /* 0x000fe80000000400 */
[----:B------:R-:W-:Y:S01]  /*157e0*/  STS.U16 [R24+0x23800], R14 ;  /* 0x0238000e18007388 */ /* 0x000fe20000000400 */
[----:B0-----:R-:W-:Y:S01]  /*157f0*/  FMNMX R3, R2, R3, !PT ;  /* 0x0000000302037209 */ /* 0x001fe20007800000 */
[----:B------:R-:W-:-:S04]  /*15800*/  FADD R7, R13, -R10 ;  /* 0x8000000a0d077221 */ /* 0x000fc80000000000 */
[----:B------:R-:W-:-:S06]  /*15810*/  FMUL R7, R7, 1.4426950216293334961 ;  /* 0x3fb8aa3b07077820 */ /* 0x000fcc0000400000 */
[----:B------:R-:W0:Y:S01]  /*15820*/  MUFU.EX2 R7, R7 ;  /* 0x0000000700077308 */ /* 0x000e220000000800 */
[----:B------:R-:W-:Y:S01]  /*15830*/  FADD R2, -R10, R17 ;  /* 0x000000110a027221 */ /* 0x000fe20000000100 */
[----:B-1----:R-:W-:Y:S03]  /*15840*/  STL [R1+0x6dc], R22 ;  /* 0x0006dc1601007387 */ /* 0x002fe60000100800 */
[----:B------:R-:W-:Y:S01]  /*15850*/  FMUL R2, R2, 1.4426950216293334961 ;  /* 0x3fb8aa3b02027820 */ /* 0x000fe20000400000 */
[----:B------:R-:W-:Y:S03]  /*15860*/  STL [R1+0x1134], R22 ;  /* 0x0011341601007387 */ /* 0x000fe60000100800 */
[----:B------:R1:W-:Y:S01]  /*15870*/  MUFU.EX2 R28, R2 ;  /* 0x00000002001c7308 */ /* 0x0003e20000000800 */
[----:B0-----:R-:W-:Y:S04]  /*15880*/  STL [R1+0x6f8], R7 ;  /* 0x0006f80701007387 */ /* 0x001fe80000100800 */
[----:B----4-:R0:W-:Y:S04]  /*15890*/  STS.U16 [R24+0x23a00], R21 ;  /* 0x023a001518007388 */ /* 0x0101e80000000400 */
[----:B-----5:R-:W-:Y:S04]  /*158a0*/  STS.U16 [R24+0x23c00], R27 ;  /* 0x023c001b18007388 */ /* 0x020fe80000000400 */
[----:B------:R-:W-:Y:S04]  /*158b0*/  STS.U16 [R24+0x23e00], R26 ;  /* 0x023e001a18007388 */ /* 0x000fe80000000400 */
[----:B------:R-:W-:Y:S01]  /*158c0*/  BAR.SYNC.DEFER_BLOCKING 0x0 ;  /* 0x0000000000007b1d */ /* 0x000fe20000010000 */
[----:B------:R-:W-:-:S05]  /*158d0*/  FMNMX R8, R3, R12, !PT ;  /* 0x0000000c03087209 */ /* 0x000fca0007800000 */
[----:B------:R-:W-:-:S04]  /*158e0*/  FADD R3, R6, -R8 ;  /* 0x8000000806037221 */ /* 0x000fc80000000000 */
[----:B------:R-:W-:Y:S01]  /*158f0*/  FMUL R3, R3, 1.4426950216293334961 ;  /* 0x3fb8aa3b03037820 */ /* 0x000fe20000400000 */
[----:B--2---:R-:W2:Y:S03]  /*15900*/  LDSM.16.M88.4 R24, [R4+0x20000] ;  /* 0x020000000418783b */ /* 0x004ea60000000200 */
[----:B0-----:R-:W0:Y:S01]  /*15910*/  MUFU.EX2 R21, R3 ;  /* 0x0000000300157308 */ /* 0x001e220000000800 */
[----:B-1----:R-:W-:Y:S01]  /*15920*/  FADD R2, R5, -R8 ;  /* 0x8000000805027221 */ /* 0x002fe20000000000 */
[----:B------:R1:W-:Y:S04]  /*15930*/  STL [R1+0x404], R8 ;  /* 0x0004040801007387 */ /* 0x0003e80000100800 */
[----:B------:R-:W3:Y:S04]  /*15940*/  LDL R17, [R1+0x3f8] ;  /* 0x0003f80001117983 */ /* 0x000ee80000100800 */
[----:B------:R-:W4:Y:S04]  /*15950*/  LDL R5, [R1+0x6c4] ;  /* 0x0006c40001057983 */ /* 0x000f280000100800 */
[----:B-1----:R-:W5:Y:S04]  /*15960*/  LDL R8, [R1+0x6d8] ;  /* 0x0006d80001087983 */ /* 0x002f680000100800 */
[----:B------:R-:W4:Y:S04]  /*15970*/  LDL R9, [R1+0x6cc] ;  /* 0x0006cc0001097983 */ /* 0x000f280000100800 */
[----:B------:R-:W3:Y:S04]  /*15980*/  LDL R6, [R1+0x704] ;  /* 0x0007040001067983 */ /* 0x000ee80000100800 */
[----:B------:R-:W3:Y:S04]  /*15990*/  LDL R10, [R1+0x6ec] ;  /* 0x0006ec00010a7983 */ /* 0x000ee80000100800 */
[----:B------:R-:W3:Y:S04]  /*159a0*/  LDL R7, [R1+0x6f4] ;  /* 0x0006f40001077983 */ /* 0x000ee80000100800 */
[----:B------:R-:W3:Y:S04]  /*159b0*/  LDL R11, [R1+0x6e0] ;  /* 0x0006e000010b7983 */ /* 0x000ee80000100800 */
[----:B0-----:R-:W-:Y:S04]  /*159c0*/  STL [R1+0x6bc], R21 ;  /* 0x0006bc1501007387 */ /* 0x001fe80000100800 */
[----:B--2---:R0:W-:Y:S04]  /*159d0*/  STL [R1+0x1064], R26 ;  /* 0x0010641a01007387 */ /* 0x0041e80000100800 */
[----:B0-----:R-:W5:Y:S04]  /*159e0*/  LDL R26, [R1+0x6d4] ;  /* 0x0006d400011a7983 */ /* 0x001f680000100800 */
[----:B------:R0:W-:Y:S04]  /*159f0*/  STL [R1+0x1060], R27 ;  /* 0x0010601b01007387 */ /* 0x0001e80000100800 */
[----:B0-----:R-:W2:Y:S01]  /*15a00*/  LDL R27, [R1+0x404] ;  /* 0x00040400011b7983 */ /* 0x001ea20000100800 */
[----:B------:R-:W-:-:S03]  /*15a10*/  FMUL R2, R2, 1.4426950216293334961 ;  /* 0x3fb8aa3b02027820 */ /* 0x000fc60000400000 */
[----:B------:R-:W3:Y:S01]  /*15a20*/  LDL.LU R16, [R1+0x4b0] ;  /* 0x0004b00001107983 */ /* 0x000ee20000300800 */
[----:B------:R-:W0:Y:S03]  /*15a30*/  MUFU.EX2 R22, R2 ;  /* 0x0000000200167308 */ /* 0x000e260000000800 */
[----:B0-----:R-:W-:Y:S01]  /*15a40*/  STL [R1+0x6b8], R22 ;  /* 0x0006b81601007387 */ /* 0x001fe20000100800 */
[----:B--2---:R-:W-:-:S04]  /*15a50*/  FADD R0, R0, -R27 ;  /* 0x8000001b00007221 */ /* 0x004fc80000000000 */
[----:B------:R-:W-:Y:S02]  /*15a60*/  FMUL R0, R0, 1.4426950216293334961 ;  /* 0x3fb8aa3b00007820 */ /* 0x000fe40000400000 */
[----:B------:R-:W-:Y:S02]  /*15a70*/  FADD R2, R18, -R27 ;  /* 0x8000001b12027221 */ /* 0x000fe40000000000 */
[----:B------:R0:W1:Y:S01]  /*15a80*/  MUFU.EX2 R23, R0 ;  /* 0x0000000000177308 */ /* 0x0000620000000800 */
[----:B------:R-:W2:Y:S04]  /*15a90*/  LDL.LU R18, [R1+0x4b8] ;  /* 0x0004b80001127983 */ /* 0x000ea80000300800 */
[----:B------:R-:W2:Y:S01]  /*15aa0*/  LDL.LU R19, [R1+0x4bc] ;  /* 0x0004bc0001137983 */ /* 0x000ea20000300800 */
[----:B0-----:R-:W-:-:S03]  /*15ab0*/  FADD R0, -R27, R12 ;  /* 0x0000000c1b007221 */ /* 0x001fc60000000100 */
[----:B------:R-:W2:Y:S04]  /*15ac0*/  LDL.LU R12, [R1+0x420] ;  /* 0x00042000010c7983 */ /* 0x000ea80000300800 */
[----:B------:R-:W2:Y:S04]  /*15ad0*/  LDL.LU R13, [R1+0x424] ;  /* 0x00042400010d7983 */ /* 0x000ea80000300800 */
[----:B------:R0:W-:Y:S04]  /*15ae0*/  STL [R1+0x1068], R27 ;  /* 0x0010681b01007387 */ /* 0x0001e80000100800 */
[----:B0-----:R-:W2:Y:S01]  /*15af0*/  LDL.LU R27, [R1+0x4b4] ;  /* 0x0004b400011b7983 */ /* 0x001ea20000300800 */
[----:B------:R-:W-:-:S06]  /*15b00*/  FMUL R2, R2, 1.4426950216293334961 ;  /* 0x3fb8aa3b02027820 */ /* 0x000fcc0000400000 */
[----:B------:R-:W0:Y:S01]  /*15b10*/  MUFU.EX2 R2, R2 ;  /* 0x0000000200027308 */ /* 0x000e220000000800 */
[----:B-1----:R-:W-:Y:S04]  /*15b20*/  STL [R1+0x6d0], R23 ;  /* 0x0006d01701007387 */ /* 0x002fe80000100800 */
[----:B------:R-:W-:Y:S04]  /*15b30*/  STL [R1+0x1130], R23 ;  /* 0x0011301701007387 */ /* 0x000fe80000100800 */
[----:B------:R-:W2:Y:S04]  /*15b40*/  LDL.LU R14, [R1+0x428] ;  /* 0x00042800010e7983 */ /* 0x000ea80000300800 */
[----:B------:R-:W2:Y:S04]  /*15b50*/  LDL.LU R15, [R1+0x42c] ;  /* 0x00042c00010f7983 */ /* 0x000ea80000300800 */
[----:B0-----:R0:W-:Y:S01]  /*15b60*/  STL [R1+0x6e8], R2 ;  /* 0x0006e80201007387 */ /* 0x0011e20000100800 */
[----:B------:R-:W2:Y:S01]  /*15b70*/  MUFU.EX2 R29, R29 ;  /* 0x0000001d001d7308 */ /* 0x000ea20000000800 */
[----:B----4-:R-:W-:-:S02]  /*15b80*/  F2FP.BF16.PACK_AB R9, R5, R9 ;  /* 0x000000090509723e */ /* 0x010fc400000010ff */
[----:B---3--:R-:W-:Y:S02]  /*15b90*/  F2FP.BF16.PACK_AB R10, R6, R10 ;  /* 0x0000000a060a723e */ /* 0x008fe400000010ff */
[----:B------:R-:W-:Y:S01]  /*15ba0*/  F2FP.BF16.PACK_AB R11, R7, R11 ;  /* 0x0000000b070b723e */ /* 0x000fe200000010ff */
[----:B------:R-:W-:Y:S01]  /*15bb0*/  FMUL R16, R17, R16 ;  /* 0x0000001011107220 */ /* 0x000fe20000400000 */
[----:B------:R-:W1:Y:S04]  /*15bc0*/  LDSM.16.M88.4 R4, [R4+0x20200] ;  /* 0x020200000404783b */ /* 0x000e680000000200 */
[----:B0-----:R-:W3:Y:S01]  /*15bd0*/  LDL R2, [R1+0x6c0] ;  /* 0x0006c00001027983 */ /* 0x001ee20000100800 */
[----:B-----5:R-:W-:Y:S01]  /*15be0*/  F2FP.BF16.PACK_AB R8, R26, R8 ;  /* 0x000000081a08723e */ /* 0x020fe200000010ff */
[----:B------:R-:W-:-:S02]  /*15bf0*/  FMUL R0, R0, 1.4426950216293334961 ;  /* 0x3fb8aa3b00007820 */ /* 0x000fc40000400000 */
[----:B------:R-:W4:Y:S02]  /*15c00*/  LDL R23, [R1+0x6f8] ;  /* 0x0006f80001177983 */ /* 0x000f240000100800 */
[----:B------:R0:W5:Y:S02]  /*15c10*/  MUFU.EX2 R3, R0 ;  /* 0x0000000000037308 */ /* 0x0001640000000800 */
[----:B0-----:R-:W3:Y:S01]  /*15c20*/  LDL R0, [R1+0x6e8] ;  /* 0x0006e80001007983 */ /* 0x001ee20000100800 */
[----:B------:R-:W-:-:S03]  /*15c30*/  F2FP.BF16.PACK_AB R21, R22, R21 ;  /* 0x000000151615723e */ /* 0x000fc600000010ff */
[----:B-1----:R-:W-:Y:S04]  /*15c40*/  STL [R1+0x102c], R6 ;  /* 0x00102c0601007387 */ /* 0x002fe80000100800 */
[----:B------:R-:W-:Y:S01]  /*15c50*/  STL [R1+0x1028], R7 ;  /* 0x0010280701007387 */ /* 0x000fe20000100800 */
[C---:B--2---:R-:W-:Y:S02]  /*15c60*/  FMUL R18, R29.reuse, R18 ;  /* 0x000000121d127220 */ /* 0x044fe40000400000 */
[----:B------:R-:W-:Y:S02]  /*15c70*/  FMUL R19, R29, R19 ;  /* 0x000000131d137220 */ /* 0x000fe40000400000 */
[----:B------:R-:W-:-:S07]  /*15c80*/  FMUL R17, R17, R27 ;  /* 0x0000001b11117220 */ /* 0x000fce0000400000 */
[----:B------:R-:W-:Y:S11]  /*15c90*/  HMMA.16816.F32.BF16 R16, R8, R24, R16 ;  /* 0x000000180810723c */ /* 0x000ff60000041810 */
[----:B------:R-:W-:Y:S11]  /*15ca0*/  @!UPT UIADD3 URZ, URZ, URZ, URZ ;  /* 0x0000003f3f3ff290 */ /* 0x000ff6000fffe03f */
[----:B------:R-:W-:Y:S01]  /*15cb0*/  @!UPT UIADD3 URZ, URZ, URZ, URZ ;  /* 0x0000003f3f3ff290 */ /* 0x000fe2000fffe03f */
[----:B------:R-:W-:Y:S01]  /*15cc0*/  STL [R1], R16 ;  /* 0x0000001001007387 */ /* 0x000fe20000100800 */
[----:B------:R-:W-:Y:S01]  /*15cd0*/  IMAD.MOV.U32 R26, RZ, RZ, R19 ;  /* 0x000000ffff1a7224 */ /* 0x000fe200078e0013 */
[----:B------:R-:W-:Y:S02]  /*15ce0*/  MOV R27, R17 ;  /* 0x00000011001b7202 */ /* 0x000fe40000000f00 */
[----:B------:R0:W-:Y:S04]  /*15cf0*/  STL [R1+0x8], R18 ;  /* 0x0000081201007387 */ /* 0x0001e80000100800 */
[----:B0-----:R-:W2:Y:S04]  /*15d00*/  LDL.LU R18, [R1+0x4a4] ;  /* 0x0004a40001127983 */ /* 0x001ea80000300800 */
[----:B------:R-:W2:Y:S04]  /*15d10*/  LDL R19, [R1+0x3f8] ;  /* 0x0003f80001137983 */ /* 0x000ea80000100800 */
[----:B------:R-:W2:Y:S04]  /*15d20*/  LDL.LU R17, [R1+0x4a8] ;  /* 0x0004a80001117983 */ /* 0x000ea80000300800 */
[----:B------:R-:W2:Y:S04]  /*15d30*/  LDL.LU R16, [R1+0x4ac] ;  /* 0x0004ac0001107983 */ /* 0x000ea80000300800 */
[----:B------:R0:W-:Y:S01]  /*15d40*/  STL [R1+0x10e8], R26 ;  /* 0x0010e81a01007387 */ /* 0x0001e20000100800 */
[----:B---3--:R-:W-:-:S03]  /*15d50*/  F2FP.BF16.PACK_AB R20, R2, R20 ;  /* 0x000000140214723e */ /* 0x008fc600000010ff */
[----:B0-----:R-:W3:Y:S04]  /*15d60*/  LDL.LU R26, [R1+0x4a0] ;  /* 0x0004a000011a7983 */ /* 0x001ee80000300800 */
[----:B------:R0:W-:Y:S04]  /*15d70*/  STL [R1+0x1078], R27 ;  /* 0x0010781b01007387 */ /* 0x0001e80000100800 */
[----:B0-----:R-:W2:Y:S04]  /*15d80*/  LDL R27, [R1+0x3fc] ;  /* 0x0003fc00011b7983 */ /* 0x001ea80000100800 */
[----:B------:R-:W2:Y:S04]  /*15d90*/  LDL.LU R7, [R1+0x530] ;  /* 0x0005300001077983 */ /* 0x000ea80000300800 */
[----:B------:R-:W2:Y:S04]  /*15da0*/  LDL.LU R6, [R1+0x534] ;  /* 0x0005340001067983 */ /* 0x000ea80000300800 */
[----:B------:R-:W2:Y:S04]  /*15db0*/  LDL.LU R2, [R1+0x538] ;  /* 0x0005380001027983 */ /* 0x000ea80000300800 */
[----:B------:R-:W4:Y:S02]  /*15dc0*/  LDL.LU R22, [R1+0x1134] ;  /* 0x0011340001167983 */ /* 0x000f240000300800 */
[----:B----4-:R-:W-:-:S02]  /*15dd0*/  F2FP.BF16.PACK_AB R22, R23, R22 ;  /* 0x000000161716723e */ /* 0x010fc400000010ff */
[----:B------:R-:W4:Y:S01]  /*15de0*/  LDL.LU R23, [R1+0x1130] ;  /* 0x0011300001177983 */ /* 0x000f220000300800 */
[C---:B------:R-:W-:Y:S02]  /*15df0*/  FMUL R12, R28.reuse, R12 ;  /* 0x0000000c1c0c7220 */ /* 0x040fe40000400000 */
[----:B------:R-:W-:Y:S02]  /*15e00*/  FMUL R13, R28, R13 ;  /* 0x0000000d1c0d7220 */ /* 0x000fe40000400000 */
[C---:B-----5:R-:W-:Y:S02]  /*15e10*/  FMUL R14, R3.reuse, R14 ;  /* 0x0000000e030e7220 */ /* 0x060fe40000400000 */
[----:B------:R-:W-:Y:S01]  /*15e20*/  FMUL R15, R3, R15 ;  /* 0x0000000f030f7220 */ /* 0x000fe20000400000 */
[----:B----4-:R-:W-:-:S07]  /*15e30*/  F2FP.BF16.PACK_AB R23, R0, R23 ;  /* 0x000000170017723e */ /* 0x010fce00000010ff */
[----:B------:R-:W-:Y:S11]  /*15e40*/  HMMA.16816.F32.BF16 R12, R20, R24, R12 ;  /* 0x00000018140c723c */ /* 0x000ff6000004180c */
[----:B------:R-:W-:Y:S11]  /*15e50*/  @!UPT UIADD3 URZ, URZ, URZ, URZ ;  /* 0x0000003f3f3ff290 */ /* 0x000ff6000fffe03f */
[----:B------:R-:W-:Y:S01]  /*15e60*/  @!UPT UIADD3 URZ, URZ, URZ, URZ ;  /* 0x0000003f3f3ff290 */ /* 0x000fe2000fffe03f */
[----:B------:R3:W-:Y:S04]  /*15e70*/  STL.64 [R1+0x10], R12 ;  /* 0x0000100c01007387 */ /* 0x0007e80000100a00 */
[----:B------:R-:W4:Y:S01]  /*15e80*/  LDL.LU R0, [R1+0x53c] ;  /* 0x00053c0001007983 */ /* 0x000f220000300800 */
[----:B------:R-:W-:Y:S01]  /*15e90*/  MOV R25, R14 ;  /* 0x0000000e00197202 */ /* 0x000fe20000000f00 */
[C---:B--2---:R-:W-:Y:S01]  /*15ea0*/  FMUL R14, R29.reuse, R17 ;  /* 0x000000111d0e7220 */ /* 0x044fe20000400000 */
[----:B------:R-:W-:Y:S01]  /*15eb0*/  MOV R24, R15 ;  /* 0x0000000f00187202 */ /* 0x000fe20000000f00 */
[----:B------:R-:W-:Y:S02]  /*15ec0*/  FMUL R15, R29, R16 ;  /* 0x000000101d0f7220 */ /* 0x000fe40000400000 */
[----:B---3--:R-:W-:-:S02]  /*15ed0*/  FMUL R12, R19, R26 ;  /* 0x0000001a130c7220 */ /* 0x008fc40000400000 */
[----:B------:R-:W-:Y:S02]  /*15ee0*/  FMUL R13, R19, R18 ;  /* 0x00000012130d7220 */ /* 0x000fe40000400000 */
[----:B------:R-:W0:Y:S05]  /*15ef0*/  LDSM.16.M88.4 R16, [R27+0x20400] ;  /* 0x020400001b10783b */ /* 0x000e2a0000000200 */
[----:B------:R-:W-:Y:S01]  /*15f00*/  HMMA.16816.F32.BF16 R12, R8, R4, R12 ;  /* 0x00000004080c723c */ /* 0x000fe2000004180c */
[----:B------:R-:W-:Y:S04]  /*15f10*/  STL [R1+0x1054], R24 ;  /* 0x0010541801007387 */ /* 0x000fe80000100800 */
[----:B------:R-:W-:Y:S04]  /*15f20*/  STL [R1+0x1050], R25 ;  /* 0x0010501901007387 */ /* 0x000fe80000100800 */
[----:B0-----:R0:W-:Y:S04]  /*15f30*/  STL.64 [R1+0x80], R16 ;  /* 0x0000801001007387 */ /* 0x0011e80000100a00 */
[----:B------:R1:W-:Y:S04]  /*15f40*/  STL.64 [R1+0x88], R18 ;  /* 0x0000881201007387 */ /* 0x0003e80000100a00 */
[----:B------:R-:W2:Y:S01]  /*15f50*/  LDL.LU R26, [R1+0x490] ;  /* 0x00049000011a7983 */ /* 0x000ea20000300800 */
[----:B0-----:R-:W-:-:S03]  /*15f60*/  FMUL R16, R28, R7 ;  /* 0x000000071c107220 */ /* 0x001fc60000400000 */
[----:B------:R-:W3:Y:S01]  /*15f70*/  LDL.LU R25, [R1+0x494] ;  /* 0x0004940001197983 */ /* 0x000ee20000300800 */
[----:B------:R-:W-:Y:S02]  /*15f80*/  FMUL R17, R28, R6 ;  /* 0x000000061c117220 */ /* 0x000fe40000400000 */
[C---:B-1----:R-:W-:Y:S01]  /*15f90*/  FMUL R18, R3.reuse, R2 ;  /* 0x0000000203127220 */ /* 0x042fe20000400000 */
[----:B------:R-:W-:Y:S04]  /*15fa0*/  STL.64 [R1+0x180], R12 ;  /* 0x0001800c01007387 */ /* 0x000fe80000100a00 */
[----:B------:R-:W-:Y:S04]  /*15fb0*/  STL.64 [R1+0x188], R14 ;  /* 0x0001880e01007387 */ /* 0x000fe80000100a00 */
[----:B------:R-:W5:Y:S04]  /*15fc0*/  LDL.LU R24, [R1+0x498] ;  /* 0x0004980001187983 */ /* 0x000f680000300800 */
[----:B------:R-:W2:Y:S04]  /*15fd0*/  LDL.LU R2, [R1+0x49c] ;  /* 0x00049c0001027983 */ /* 0x000ea80000300800 */
[----:B------:R-:W-:Y:S04]  /*15fe0*/  STL.64 [R1+0x1128], R10 ;  /* 0x0011280a01007387 */ /* 0x000fe80000100a00 */
[----:B------:R0:W-:Y:S01]  /*15ff0*/  STL.64 [R1+0x1120], R8 ;  /* 0x0011200801007387 */ /* 0x0001e20000100a00 */
[----:B----4-:R-:W-:-:S07]  /*16000*/  FMUL R19, R3, R0 ;  /* 0x0000000003137220 */ /* 0x010fce0000400000 */
[----:B0-----:R-:W-:Y:S11]  /*16010*/  HMMA.16816.F32.BF16 R8, R20, R4, R16 ;  /* 0x000000041408723c */ /* 0x001ff60000041810 */
[----:B------:R-:W-:Y:S11]  /*16020*/  @!UPT UIADD3 URZ, URZ, URZ, URZ ;  /* 0x0000003f3f3ff290 */ /* 0x000ff6000fffe03f */
[----:B------:R-:W-:Y:S01]  /*16030*/  @!UPT UIADD3 URZ, URZ, URZ, URZ ;  /* 0x0000003f3f3ff290 */ /* 0x000fe2000fffe03f */
[----:B------:R-:W-:Y:S01]  /*16040*/  STL [R1+0x110], R8 ;  /* 0x0001100801007387 */ /* 0x000fe20000100800 */
[----:B------:R-:W-:Y:S01]  /*16050*/  MOV R6, R9 ;  /* 0x0000000900067202 */ /* 0x000fe20000000f00 */
[----:B------:R-:W-:Y:S01]  /*16060*/  IMAD.MOV.U32 R4, RZ, RZ, R11 ;  /* 0x000000ffff047224 */ /* 0x000fe200078e000b */
[----:B------:R-:W-:Y:S01]  /*16070*/  MOV R7, R10 ;  /* 0x0000000a00077202 */ /* 0x000fe20000000f00 */
[----:B------:R-:W4:Y:S04]  /*16080*/  LDL.LU R16, [R1+0x520] ;  /* 0x0005200001107983 */ /* 0x000f280000300800 */
[----:B------:R-:W0:Y:S04]  /*16090*/  LDSM.16.M88.4 R8, [R27+0x20600] ;  /* 0x020600001b08783b */ /* 0x000e280000000200 */
[----:B------:R-:W3:Y:S04]  /*160a0*/  LDL.LU R17, [R1+0x524] ;  /* 0x0005240001117983 */ /* 0x000ee80000300800 */
[----:B------:R-:W3:Y:S04]  /*160b0*/  LDL.LU R18, [R1+0x528] ;  /* 0x0005280001127983 */ /* 0x000ee80000300800 */
[----:B------:R-:W-:Y:S04]  /*160c0*/  STL.64 [R1+0x1118], R22 ;  /* 0x0011181601007387 */ /* 0x000fe80000100a00 */
[----:B------:R1:W-:Y:S04]  /*160d0*/  STL.64 [R1+0x1110], R20 ;  /* 0x0011101401007387 */ /* 0x0003e80000100a00 */
[----:B-1----:R-:W3:Y:S04]  /*160e0*/  LDL.LU.64 R20, [R1+0x80] ;  /* 0x0000800001147983 */ /* 0x002ee80000300a00 */
[----:B------:R-:W3:Y:S04]  /*160f0*/  LDL.LU R0, [R1+0x52c] ;  /* 0x00052c0001007983 */ /* 0x000ee80000300800 */
[----:B------:R-:W3:Y:S04]  /*16100*/  LDL R5, [R1+0x3f8] ;  /* 0x0003f80001057983 */ /* 0x000ee80000100800 */
[----:B0-----:R-:W-:Y:S04]  /*16110*/  STL.64 [R1+0x70], R8 ;  /* 0x0000700801007387 */ /* 0x001fe80000100a00 */
[----:B------:R0:W-:Y:S04]  /*16120*/  STL.64 [R1+0x78], R10 ;  /* 0x0000780a01007387 */ /* 0x0001e80000100a00 */
[----:B0-----:R-:W4:Y:S04]  /*16130*/  LDL.LU.64 R10, [R1+0x1128] ;  /* 0x00112800010a7983 */ /* 0x001f280000300a00 */
[----:B------:R-:W4:Y:S01]  /*16140*/  LDL.LU.64 R8, [R1+0x1120] ;  /* 0x0011200001087983 */ /* 0x000f220000300a00 */
[----:B-----5:R-:W-:-:S02]  /*16150*/  FMUL R14, R29, R24 ;  /* 0x000000181d0e7220 */ /* 0x020fc40000400000 */
[----:B--2---:R-:W-:Y:S02]  /*16160*/  FMUL R15, R29, R2 ;  /* 0x000000021d0f7220 */ /* 0x004fe40000400000 */
[C---:B---3--:R-:W-:Y:S02]  /*16170*/  FMUL R12, R5.reuse, R26 ;  /* 0x0000001a050c7220 */ /* 0x048fe40000400000 */
[----:B------:R-:W-:Y:S01]  /*16180*/  FMUL R13, R5, R25 ;  /* 0x00000019050d7220 */ /* 0x000fe20000400000 */
[----:B------:R-:W2:Y:S04]  /*16190*/  LDL.LU R26, [R1+0x480] ;  /* 0x00048000011a7983 */ /* 0x000ea80000300800 */
[----:B------:R-:W3:Y:S04]  /*161a0*/  LDL.LU R25, [R1+0x484] ;  /* 0x0004840001197983 */ /* 0x000ee80000300800 */
[----:B------:R-:W5:Y:S04]  /*161b0*/  LDL.LU R24, [R1+0x488] ;  /* 0x0004880001187983 */ /* 0x000f680000300800 */
[----:B------:R-:W2:Y:S01]  /*161c0*/  LDL.LU R2, [R1+0x48c] ;  /* 0x00048c0001027983 */ /* 0x000ea20000300800 */
[----:B----4-:R-:W-:Y:S11]  /*161d0*/  HMMA.16816.F32.BF16 R12, R8, R20, R12 ;  /* 0x00000014080c723c */ /* 0x010ff6000004180c */
[----:B------:R-:W-:Y:S11]  /*161e0*/  @!UPT UIADD3 URZ, URZ, URZ, URZ ;  /* 0x0000003f3f3ff290 */ /* 0x000ff6000fffe03f */
[----:B------:R-:W-:Y:S01]  /*161f0*/  @!UPT UIADD3 URZ, URZ, URZ, URZ ;  /* 0x0000003f3f3ff290 */ /* 0x000fe2000fffe03f */
[----:B------:R0:W-:Y:S04]  /*16200*/  STL.64 [R1+0x170], R12 ;  /* 0x0001700c01007387 */ /* 0x0001e80000100a00 */
[----:B------:R-:W-:Y:S04]  /*16210*/  STL.64 [R1+0x178], R14 ;  /* 0x0001780e01007387 */ /* 0x000fe80000100a00 */
[----:B------:R-:W4:Y:S01]  /*16220*/  LDL.LU.64 R22, [R1+0x1118] ;  /* 0x0011180001167983 */ /* 0x000f220000300a00 */
[----:B0-----:R-:W-:Y:S02]  /*16230*/  MOV R12, R20 ;  /* 0x00000014000c7202 */ /* 0x001fe40000000f00 */
[----:B------:R-:W-:-:S02]  /*16240*/  MOV R13, R21 ;  /* 0x00000015000d7202 */ /* 0x000fc40000000f00 */
[----:B------:R-:W4:Y:S01]  /*16250*/  LDL.LU.64 R20, [R1+0x1110] ;  /* 0x0011100001147983 */ /* 0x000f220000300a00 */
[C---:B------:R-:W-:Y:S02]  /*16260*/  FMUL R16, R28.reuse, R16 ;  /* 0x000000101c107220 */ /* 0x040fe40000400000 */
[----:B------:R-:W-:Y:S02]  /*16270*/  FMUL R17, R28, R17 ;  /* 0x000000111c117220 */ /* 0x000fe40000400000 */
[C---:B------:R-:W-:Y:S02]  /*16280*/  FMUL R18, R3.reuse, R18 ;  /* 0x0000001203127220 */ /* 0x040fe40000400000 */
[----:B------:R-:W-:Y:S01]  /*16290*/  FMUL R19, R3, R0 ;  /* 0x0000000003137220 */ /* 0x000fe20000400000 */
[----:B------:R-:W-:Y:S04]  /*162a0*/  STL.64 [R1+0x1108], R10 ;  /* 0x0011080a01007387 */ /* 0x000fe80000100a00 */
[----:B------:R4:W-:Y:S02]  /*162b0*/  STL.64 [R1+0x1100], R8 ;  /* 0x0011000801007387 */ /* 0x0009e40000100a00 */
[----:B----4-:R-:W-:Y:S02]  /*162c0*/  HMMA.16816.F32.BF16 R8, R20, R12, R16 ;  /* 0x0000000c1408723c */ /* 0x010fe40000041810 */
[----:B------:R-:W4:Y:S04]  /*162d0*/  LDL.LU R17, [R1+0x510] ;  /* 0x0005100001117983 */ /* 0x000f280000300800 */
[----:B------:R-:W4:Y:S11]  /*162e0*/  LDL.LU R18, [R1+0x514] ;  /* 0x0005140001127983 */ /* 0x000f360000300800 */
[----:B------:R-:W-:Y:S06]  /*162f0*/  @!UPT UIADD3 URZ, URZ, URZ, URZ ;  /* 0x0000003f3f3ff290 */ /* 0x000fec000fffe03f */
[----:B------:R-:W-:Y:S04]  /*16300*/  STL.64 [R1+0x100], R8 ;  /* 0x0001000801007387 */ /* 0x000fe80000100a00 */
[----:B------:R-:W-:Y:S04]  /*16310*/  STL.64 [R1+0x108], R10 ;  /* 0x0001080a01007387 */ /* 0x000fe80000100a00 */
[----:B------:R-:W0:Y:S04]  /*16320*/  LDSM.16.M88.4 R8, [R27+0x20800] ;  /* 0x020800001b08783b */ /* 0x000e280000000200 */
[----:B------:R-:W4:Y:S01]  /*16330*/  LDL.LU R19, [R1+0x518] ;  /* 0x0005180001137983 */ /* 0x000f220000300800 */
[----:B-----5:R-:W-:-:S03]  /*16340*/  FMUL R14, R29, R24 ;  /* 0x000000181d0e7220 */ /* 0x020fc60000400000 */
[----:B------:R-:W-:Y:S01]  /*16350*/  STL.64 [R1+0x10f8], R22 ;  /* 0x0010f81601007387 */ /* 0x000fe20000100a00 */
[----:B--2---:R-:W-:-:S03]  /*16360*/  FMUL R15, R29, R2 ;  /* 0x000000021d0f7220 */ /* 0x004fc60000400000 */
[----:B------:R1:W-:Y:S01]  /*16370*/  STL.64 [R1+0x10f0], R20 ;  /* 0x0010f01401007387 */ /* 0x0003e20000100a00 */
[C---:B------:R-:W-:Y:S02]  /*16380*/  FMUL R12, R5.reuse, R26 ;  /* 0x0000001a050c7220 */ /* 0x040fe40000400000 */
[----:B---3--:R-:W-:Y:S01]  /*16390*/  FMUL R13, R5, R25 ;  /* 0x00000019050d7220 */ /* 0x008fe20000400000 */
[----:B-1----:R-:W2:Y:S04]  /*163a0*/  LDL.LU.64 R20, [R1+0x70] ;  /* 0x0000700001147983 */ /* 0x002ea80000300a00 */
[----:B------:R-:W3:Y:S04]  /*163b0*/  LDL.LU R0, [R1+0x51c] ;  /* 0x00051c0001007983 */ /* 0x000ee80000300800 */
[----:B------:R-:W5:Y:S04]  /*163c0*/  LDL.LU R24, [R1+0x478] ;  /* 0x0004780001187983 */ /* 0x000f680000300800 */
[----:B------:R-:W2:Y:S04]  /*163d0*/  LDL.LU R2, [R1+0x47c] ;  /* 0x00047c0001027983 */ /* 0x000ea80000300800 */
[----:B0-----:R0:W-:Y:S01]  /*163e0*/  STL.64 [R1+0x68], R10 ;  /* 0x0000680a01007387 */ /* 0x0011e20000100a00 */
[----:B------:R-:W-:-:S02]  /*163f0*/  MOV R26, R8 ;  /* 0x00000008001a7202 */ /* 0x000fc40000000f00 */
[----:B------:R-:W-:Y:S01]  /*16400*/  MOV R25, R9 ;  /* 0x0000000900197202 */ /* 0x000fe20000000f00 */
[----:B0-----:R-:W2:Y:S04]  /*16410*/  LDL.LU.64 R10, [R1+0x1108] ;  /* 0x00110800010a7983 */ /* 0x001ea80000300a00 */
[----:B------:R-:W2:Y:S02]  /*16420*/  LDL.LU.64 R8, [R1+0x1100] ;  /* 0x0011000001087983 */ /* 0x000ea40000300a00 */
[----:B--2---:R-:W-:Y:S11]  /*16430*/  HMMA.16816.F32.BF16 R12, R8, R20, R12 ;  /* 0x00000014080c723c */ /* 0x004ff6000004180c */
[----:B------:R-:W-:Y:S11]  /*16440*/  @!UPT UIADD3 URZ, URZ, URZ, URZ ;  /* 0x0000003f3f3ff290 */ /* 0x000ff6000fffe03f */
[----:B------:R-:W-:Y:S01]  /*16450*/  @!UPT UIADD3 URZ, URZ, URZ, URZ ;  /* 0x0000003f3f3ff290 */ /* 0x000fe2000fffe03f */
[----:B------:R0:W-:Y:S04]  /*16460*/  STL.64 [R1+0x160], R12 ;  /* 0x0001600c01007387 */ /* 0x0001e80000100a00 */
[----:B------:R1:W-:Y:S04]  /*16470*/  STL.64 [R1+0x168], R14 ;  /* 0x0001680e01007387 */ /* 0x0003e80000100a00 */
[----:B------:R-:W2:Y:S01]  /*16480*/  LDL.LU.64 R22, [R1+0x10f8] ;  /* 0x0010f80001167983 */ /* 0x000ea20000300a00 */
[----:B0-----:R-:W-:Y:S01]  /*16490*/  IMAD.MOV.U32 R13, RZ, RZ, R20 ;  /* 0x000000ffff0d7224 */ /* 0x001fe200078e0014 */
[----:B------:R-:W-:-:S02]  /*164a0*/  MOV R12, R21 ;  /* 0x00000015000c7202 */ /* 0x000fc40000000f00 */
[----:B------:R-:W2:Y:S01]  /*164b0*/  LDL.LU.64 R20, [R1+0x10f0] ;  /* 0x0010f00001147983 */ /* 0x000ea20000300a00 */
[----:B----4-:R-:W-:-:S03]  /*164c0*/  FMUL R16, R28, R17 ;  /* 0x000000111c107220 */ /* 0x010fc60000400000 */
[----:B-1----:R-:W4:Y:S01]  /*164d0*/  LDL.LU R14, [R1+0x470] ;  /* 0x00047000010e7983 */ /* 0x002f220000300800 */
[----:B------:R-:W-:-:S03]  /*164e0*/  FMUL R17, R28, R18 ;  /* 0x000000121c117220 */ /* 0x000fc60000400000 */
[----:B------:R-:W4:Y:S01]  /*164f0*/  LDL.LU R15, [R1+0x474] ;  /* 0x00047400010f7983 */ /* 0x000f220000300800 */
[----:B------:R-:W-:-:S03]  /*16500*/  FMUL R18, R3, R19 ;  /* 0x0000001303127220 */ /* 0x000fc60000400000 */
[----:B------:R-:W-:Y:S01]  /*16510*/  STL.64 [R1+0x10e0], R10 ;  /* 0x0010e00a01007387 */ /* 0x000fe20000100a00 */
[----:B---3--:R-:W-:-:S03]  /*16520*/  FMUL R19, R3, R0 ;  /* 0x0000000003137220 */ /* 0x008fc60000400000 */
[----:B------:R0:W-:Y:S02]  /*16530*/  STL.64 [R1+0x10d8], R8 ;  /* 0x0010d80801007387 */ /* 0x0001e40000100a00 */
[----:B0-----:R-:W-:Y:S02]  /*16540*/  MOV R8, R13 ;  /* 0x0000000d00087202 */ /* 0x001fe40000000f00 */
[----:B------:R-:W-:-:S07]  /*16550*/  MOV R9, R12 ;  /* 0x0000000c00097202 */ /* 0x000fce0000000f00 */
[----:B--2---:R-:W-:Y:S01]  /*16560*/  HMMA.16816.F32.BF16 R8, R20, R8, R16 ;  /* 0x000000081408723c */ /* 0x004fe20000041810 */
[----:B------:R-:W2:Y:S04]  /*16570*/  LDL.LU R17, [R1+0x500] ;  /* 0x0005000001117983 */ /* 0x000ea80000300800 */
[----:B------:R-:W3:Y:S11]  /*16580*/  LDL.LU R18, [R1+0x504] ;  /* 0x0005040001127983 */ /* 0x000ef60000300800 */
[----:B------:R-:W-:Y:S07]  /*16590*/  @!UPT UIADD3 URZ, URZ, URZ, URZ ;  /* 0x0000003f3f3ff290 */ /* 0x000fee000fffe03f */
[----:B------:R-:W-:Y:S04]  /*165a0*/  STL.64 [R1+0xf0], R8 ;  /* 0x0000f00801007387 */ /* 0x000fe80000100a00 */
[----:B------:R-:W-:Y:S04]  /*165b0*/  STL.64 [R1+0xf8], R10 ;  /* 0x0000f80a01007387 */ /* 0x000fe80000100a00 */
[----:B------:R-:W0:Y:S04]  /*165c0*/  LDSM.16.M88.4 R8, [R27+0x20a00] ;  /* 0x020a00001b08783b */ /* 0x000e280000000200 */
[----:B------:R-:W3:Y:S04]  /*165d0*/  LDL.LU R19, [R1+0x508] ;  /* 0x0005080001137983 */ /* 0x000ee80000300800 */
[----:B------:R-:W3:Y:S04]  /*165e0*/  LDL.LU R0, [R1+0x50c] ;  /* 0x00050c0001007983 */ /* 0x000ee80000300800 */
[----:B------:R-:W-:Y:S04]  /*165f0*/  STL.64 [R1+0x10d0], R6 ;  /* 0x0010d00601007387 */ /* 0x000fe80000100a00 */
[----:B------:R1:W-:Y:S02]  /*16600*/  STL.64 [R1+0x10c8], R4 ;  /* 0x0010c80401007387 */ /* 0x0003e40000100a00 */
[----:B-1----:R-:W-:-:S02]  /*16610*/  MOV R4, R26 ;  /* 0x0000001a00047202 */ /* 0x002fc40000000f00 */
[----:B------:R-:W3:Y:S04]  /*16620*/  LDL.LU R26, [R1+0x10e8] ;  /* 0x0010e800011a7983 */ /* 0x000ee80000300800 */
[----:B0-----:R-:W-:Y:S04]  /*16630*/  STL.64 [R1+0x50], R8 ;  /* 0x0000500801007387 */ /* 0x001fe80000100a00 */
[----:B------:R0:W-:Y:S04]  /*16640*/  STL.64 [R1+0x58], R10 ;  /* 0x0000580a01007387 */ /* 0x0001e80000100a00 */
[----:B0-----:R-:W3:Y:S04]  /*16650*/  LDL.LU.64 R10, [R1+0x10e0] ;  /* 0x0010e000010a7983 */ /* 0x001ee80000300a00 */
[----:B------:R-:W3:Y:S01]  /*16660*/  LDL.LU.64 R8, [R1+0x10d8] ;  /* 0x0010d80001087983 */ /* 0x000ee20000300a00 */
[----:B----4-:R-:W-:-:S02]  /*16670*/  FMUL R12, R5, R14 ;  /* 0x0000000e050c7220 */ /* 0x010fc40000400000 */
[----:B------:R-:W-:Y:S02]  /*16680*/  FMUL R13, R5, R15 ;  /* 0x0000000f050d7220 */ /* 0x000fe40000400000 */
[----:B------:R-:W-:Y:S02]  /*16690*/  IMAD.MOV.U32 R5, RZ, RZ, R25 ;  /* 0x000000ffff057224 */ /* 0x000fe400078e0019 */
[C---:B-----5:R-:W-:Y:S01]  /*166a0*/  FMUL R14, R29.reuse, R24 ;  /* 0x000000181d0e7220 */ /* 0x060fe20000400000 */
[----:B------:R-:W4:Y:S01]  /*166b0*/  LDL.LU R25, [R1+0x4f0] ;  /* 0x0004f00001197983 */ /* 0x000f220000300800 */
[----:B------:R-:W-:-:S03]  /*166c0*/  FMUL R15, R29, R2 ;  /* 0x000000021d0f7220 */ /* 0x000fc60000400000 */
[----:B------:R-:W5:Y:S04]  /*166d0*/  LDL.LU R24, [R1+0x4f4] ;  /* 0x0004f40001187983 */ /* 0x000f680000300800 */
[----:B------:R-:W4:Y:S01]  /*166e0*/  LDL.LU R2, [R1+0x4f8] ;  /* 0x0004f80001027983 */ /* 0x000f220000300800 */
[C---:B--2---:R-:W-:Y:S02]  /*166f0*/  FMUL R16, R28.reuse, R17 ;  /* 0x000000111c107220 */ /* 0x044fe40000400000 */
[----:B---3--:R-:W-:Y:S02]  /*16700*/  FMUL R17, R28, R18 ;  /* 0x000000121c117220 */ /* 0x008fe40000400000 */
[C---:B------:R-:W-:Y:S02]  /*16710*/  FMUL R18, R3.reuse, R19 ;  /* 0x0000001303127220 */ /* 0x040fe40000400000 */
[----:B------:R-:W-:-:S07]  /*16720*/  FMUL R19, R3, R0 ;  /* 0x0000000003137220 */ /* 0x000fce0000400000 */
[-C--:B------:R-:W-:Y:S08]  /*16730*/  HMMA.16816.F32.BF16 R16, R20, R4.reuse, R16 ;  /* 0x000000041410723c */ /* 0x080ff00000041810 */
[----:B------:R-:W-:Y:S11]  /*16740*/  HMMA.16816.F32.BF16 R12, R8, R4, R12 ;  /* 0x00000004080c723c */ /* 0x000ff6000004180c */
[----:B------:R-:W-:Y:S11]  /*16750*/  @!UPT UIADD3 URZ, URZ, URZ, URZ ;  /* 0x0000003f3f3ff290 */ /* 0x000ff6000fffe03f */
[----:B------:R-:W-:Y:S01]  /*16760*/  @!UPT UIADD3 URZ, URZ, URZ, URZ ;  /* 0x0000003f3f3ff290 */ /* 0x000fe2000fffe03f */
[----:B------:R0:W-:Y:S04]  /*16770*/  STL.64 [R1+0x150], R12 ;  /* 0x0001500c01007387 */ /* 0x0001e80000100a00 */
[----:B------:R1:W-:Y:S04]  /*16780*/  STL.64 [R1+0x158], R14 ;  /* 0x0001580e01007387 */ /* 0x0003e80000100a00 */
[----:B0-----:R-:W2:Y:S04]  /*16790*/  LDL.LU R12, [R1+0x460] ;  /* 0x00046000010c7983 */ /* 0x001ea80000300800 */
[----:B------:R-:W3:Y:S04]  /*167a0*/  LDL.LU R13, [R1+0x464] ;  /* 0x00046400010d7983 */ /* 0x000ee80000300800 */
[----:B-1----:R-:W2:Y:S04]  /*167b0*/  LDL.LU R14, [R1+0x468] ;  /* 0x00046800010e7983 */ /* 0x002ea80000300800 */
[----:B------:R-:W3:Y:S04]  /*167c0*/  LDL.LU R15, [R1+0x46c] ;  /* 0x00046c00010f7983 */ /* 0x000ee80000300800 */
[----:B------:R-:W5:Y:S04]  /*167d0*/  LDL.LU.64 R6, [R1+0x10d0] ;  /* 0x0010d00001067983 */ /* 0x000f680000300a00 */
[----:B------:R-:W5:Y:S04]  /*167e0*/  LDL.LU.64 R4, [R1+0x10c8] ;  /* 0x0010c80001047983 */ /* 0x000f680000300a00 */
[----:B------:R-:W-:Y:S04]  /*167f0*/  STL.64 [R1+0x10c0], R22 ;  /* 0x0010c01601007387 */ /* 0x000fe80000100a00 */
[----:B------:R0:W-:Y:S04]  /*16800*/  STL.64 [R1+0x10b8], R20 ;  /* 0x0010b81401007387 */ /* 0x0001e80000100a00 */
[----:B------:R-:W-:Y:S04]  /*16810*/  STL.64 [R1+0xe0], R16 ;  /* 0x0000e01001007387 */ /* 0x000fe80000100a00 */
[----:B------:R-:W-:Y:S04]  /*16820*/  STL.64 [R1+0xe8], R18 ;  /* 0x0000e81201007387 */ /* 0x000fe80000100a00 */
[----:B0-----:R-:W5:Y:S04]  /*16830*/  LDL.LU.64 R20, [R1+0x50] ;  /* 0x0000500001147983 */ /* 0x001f680000300a00 */
[----:B------:R-:W0:Y:S04]  /*16840*/  LDSM.16.M88.4 R16, [R27+0x20c00] ;  /* 0x020c00001b10783b */ /* 0x000e280000000200 */
[----:B------:R-:W5:Y:S04]  /*16850*/  LDL.LU R0, [R1+0x4fc] ;  /* 0x0004fc0001007983 */ /* 0x000f680000300800 */
[----:B0-----:R-:W-:Y:S04]  /*16860*/  STL.64 [R1+0x40], R16 ;  /* 0x0000401001007387 */ /* 0x001fe80000100a00 */
[----:B------:R4:W-:Y:S02]  /*16870*/  STL.64 [R1+0x48], R18 ;  /* 0x0000481201007387 */ /* 0x0009e40000100a00 */
[----:B----4-:R-:W-:-:S02]  /*16880*/  FMUL R18, R3, R2 ;  /* 0x0000000203127220 */ /* 0x010fc40000400000 */
[----:B------:R-:W-:Y:S02]  /*16890*/  FMUL R16, R28, R25 ;  /* 0x000000191c107220 */ /* 0x000fe40000400000 */
[C---:B--2---:R-:W-:Y:S02]  /*168a0*/  FMUL R14, R29.reuse, R14 ;  /* 0x0000000e1d0e7220 */ /* 0x044fe40000400000 */
[----:B---3--:R-:W-:Y:S02]  /*168b0*/  FMUL R15, R29, R15 ;  /* 0x0000000f1d0f7220 */ /* 0x008fe40000400000 */
[C---:B-----5:R-:W-:Y:S02]  /*168c0*/  FMUL R12, R5.reuse, R12 ;  /* 0x0000000c050c7220 */ /* 0x060fe40000400000 */
[----:B------:R-:W-:-:S07]  /*168d0*/  FMUL R13, R5, R13 ;  /* 0x0000000d050d7220 */ /* 0x000fce0000400000 */
[----:B------:R-:W-:Y:S01]  /*168e0*/  HMMA.16816.F32.BF16 R12, R8, R20, R12 ;  /* 0x00000014080c723c */ /* 0x000fe2000004180c */
[----:B------:R-:W-:Y:S11]  /*168f0*/  MOV R2, R21 ;  /* 0x0000001500027202 */ /* 0x000ff60000000f00 */
[----:B------:R-:W-:Y:S11]  /*16900*/  @!UPT UIADD3 URZ, URZ, URZ, URZ ;  /* 0x0000003f3f3ff290 */ /* 0x000ff6000fffe03f */
[----:B------:R-:W-:Y:S04]  /*16910*/  STL.64 [R1+0x140], R12 ;  /* 0x0001400c01007387 */ /* 0x000fe80000100a00 */
[----:B------:R0:W-:Y:S04]  /*16920*/  STL.64 [R1+0x148], R14 ;  /* 0x0001480e01007387 */ /* 0x0001e80000100a00 */
[----:B------:R-:W2:Y:S01]  /*16930*/  LDL.LU.64 R22, [R1+0x10c0] ;  /* 0x0010c00001167983 */ /* 0x000ea20000300a00 */
[----:B0-----:R-:W-:-:S03]  /*16940*/  MOV R15, R20 ;  /* 0x00000014000f7202 */ /* 0x001fc60000000f00 */
[----:B------:R-:W2:Y:S04]  /*16950*/  LDL.LU.64 R20, [R1+0x10b8] ;  /* 0x0010b80001147983 */ /* 0x000ea80000300a00 */
[----:B------:R-:W3:Y:S04]  /*16960*/  LDL.LU R12, [R1+0x450] ;  /* 0x00045000010c7983 */ /* 0x000ee80000300800 */
[----:B------:R-:W4:Y:S04]  /*16970*/  LDL.LU R13, [R1+0x454] ;  /* 0x00045400010d7983 */ /* 0x000f280000300800 */
[----:B------:R-:W5:Y:S04]  /*16980*/  LDL.LU R14, [R1+0x458] ;  /* 0x00045800010e7983 */ /* 0x000f680000300800 */
[----:B------:R-:W3:Y:S01]  /*16990*/  LDL.LU R25, [R1+0x45c] ;  /* 0x00045c0001197983 */ /* 0x000ee20000300800 */
[----:B------:R-:W-:-:S03]  /*169a0*/  FMUL R17, R28, R24 ;  /* 0x000000181c117220 */ /* 0x000fc60000400000 */
[----:B------:R-:W3:Y:S01]  /*169b0*/  LDL.LU R24, [R1+0x4e0] ;  /* 0x0004e00001187983 */ /* 0x000ee20000300800 */
[----:B------:R-:W-:-:S03]  /*169c0*/  FMUL R19, R3, R0 ;  /* 0x0000000003137220 */ /* 0x000fc60000400000 */
[----:B------:R-:W-:Y:S04]  /*169d0*/  STL.64 [R1+0x10b0], R10 ;  /* 0x0010b00a01007387 */ /* 0x000fe80000100a00 */
[----:B------:R0:W-:Y:S02]  /*169e0*/  STL.64 [R1+0x10a8], R8 ;  /* 0x0010a80801007387 */ /* 0x0001e40000100a00 */
[----:B0-----:R-:W-:Y:S02]  /*169f0*/  MOV R8, R15 ;  /* 0x0000000f00087202 */ /* 0x001fe40000000f00 */
[----:B------:R-:W-:Y:S02]  /*16a00*/  MOV R9, R2 ;  /* 0x0000000200097202 */ /* 0x000fe40000000f00 */
[----:B------:R-:W4:Y:S04]  /*16a10*/  LDL.LU R2, [R1+0x4e4] ;  /* 0x0004e40001027983 */ /* 0x000f280000300800 */
[----:B------:R-:W4:Y:S01]  /*16a20*/  LDL.LU R0, [R1+0x4e8] ;  /* 0x0004e80001007983 */ /* 0x000f220000300800 */
[----:B--2---:R-:W-:Y:S03]  /*16a30*/  HMMA.16816.F32.BF16 R8, R20, R8, R16 ;  /* 0x000000081408723c */ /* 0x004fe60000041810 */
[----:B------:R-:W-:Y:S04]  /*16a40*/  STL.64 [R1+0x10a0], R22 ;  /* 0x0010a01601007387 */ /* 0x000fe80000100a00 */
[----:B------:R0:W-:Y:S11]  /*16a50*/  STL.64 [R1+0x1098], R20 ;  /* 0x0010981401007387 */ /* 0x0001f60000100a00 */
[----:B------:R-:W-:Y:S05]  /*16a60*/  @!UPT UIADD3 URZ, URZ, URZ, URZ ;  /* 0x0000003f3f3ff290 */ /* 0x000fea000fffe03f */
[----:B------:R-:W-:Y:S04]  /*16a70*/  STL.64 [R1+0xd0], R8 ;  /* 0x0000d00801007387 */ /* 0x000fe80000100a00 */
[----:B------:R-:W-:Y:S04]  /*16a80*/  STL.64 [R1+0xd8], R10 ;  /* 0x0000d80a01007387 */ /* 0x000fe80000100a00 */
[----:B------:R-:W1:Y:S04]  /*16a90*/  LDSM.16.M88.4 R8, [R27+0x20e00] ;  /* 0x020e00001b08783b */ /* 0x000e680000000200 */
[----:B0-----:R-:W2:Y:S01]  /*16aa0*/  LDL.LU.64 R20, [R1+0x40] ;  /* 0x0000400001147983 */ /* 0x001ea20000300a00 */
[----:B---3--:R-:W-:-:S03]  /*16ab0*/  FMUL R19, R29, R25 ;  /* 0x000000191d137220 */ /* 0x008fc60000400000 */
[----:B------:R-:W3:Y:S04]  /*16ac0*/  LDL.LU R15, [R1+0x4ec] ;  /* 0x0004ec00010f7983 */ /* 0x000ee80000300800 */
[----:B------:R-:W-:Y:S04]  /*16ad0*/  STL.64 [R1+0x1090], R6 ;  /* 0x0010900601007387 */ /* 0x000fe80000100a00 */
[----:B------:R0:W-:Y:S04]  /*16ae0*/  STL.64 [R1+0x1088], R4 ;  /* 0x0010880401007387 */ /* 0x0001e80000100a00 */
[----:B-1----:R1:W-:Y:S01]  /*16af0*/  STL.64 [R1+0x38], R10 ;  /* 0x0000380a01007387 */ /* 0x0023e20000100a00 */
[----:B0-----:R-:W-:Y:S01]  /*16b00*/  IMAD.MOV.U32 R4, RZ, RZ, R8 ;  /* 0x000000ffff047224 */ /* 0x001fe200078e0008 */
[----:B------:R-:W-:-:S02]  /*16b10*/  MOV R25, R9 ;  /* 0x0000000900197202 */ /* 0x000fc40000000f00 */
[----:B-1----:R-:W3:Y:S04]  /*16b20*/  LDL.LU.64 R10, [R1+0x10b0] ;  /* 0x0010b000010a7983 */ /* 0x002ee80000300a00 */
[----:B------:R-:W3:Y:S01]  /*16b30*/  LDL.LU.64 R8, [R1+0x10a8] ;  /* 0x0010a80001087983 */ /* 0x000ee20000300a00 */
[C---:B------:R-:W-:Y:S02]  /*16b40*/  FMUL R16, R5.reuse, R12 ;  /* 0x0000000c05107220 */ /* 0x040fe40000400000 */
[----:B----4-:R-:W-:Y:S02]  /*16b50*/  FMUL R17, R5, R13 ;  /* 0x0000000d05117220 */ /* 0x010fe40000400000 */
[----:B-----5:R-:W-:Y:S02]  /*16b60*/  FMUL R18, R29, R14 ;  /* 0x0000000e1d127220 */ /* 0x020fe40000400000 */
[----:B------:R-:W-:-:S02]  /*16b70*/  FMUL R13, R28, R2 ;  /* 0x000000021c0d7220 */ /* 0x000fc40000400000 */
[C---:B------:R-:W-:Y:S01]  /*16b80*/  FMUL R14, R3.reuse, R0 ;  /* 0x00000000030e7220 */ /* 0x040fe20000400000 */
[----:B--2---:R-:W-:Y:S02]  /*16b90*/  MOV R2, R20 ;  /* 0x0000001400027202 */ /* 0x004fe40000000f00 */
[----:B------:R-:W-:Y:S01]  /*16ba0*/  MOV R0, R21 ;  /* 0x0000001500007202 */ /* 0x000fe20000000f00 */
[----:B---3--:R-:W-:Y:S11]  /*16bb0*/  HMMA.16816.F32.BF16 R16, R8, R20, R16 ;  /* 0x000000140810723c */ /* 0x008ff60000041810 */
[----:B------:R-:W-:Y:S11]  /*16bc0*/  @!UPT UIADD3 URZ, URZ, URZ, URZ ;  /* 0x0000003f3f3ff290 */ /* 0x000ff6000fffe03f */
[----:B------:R-:W-:Y:S01]  /*16bd0*/  @!UPT UIADD3 URZ, URZ, URZ, URZ ;  /* 0x0000003f3f3ff290 */ /* 0x000fe2000fffe03f */
[----:B------:R0:W-:Y:S04]  /*16be0*/  STL.64 [R1+0x130], R16 ;  /* 0x0001301001007387 */ /* 0x0001e80000100a00 */
[----:B------:R1:W-:Y:S04]  /*16bf0*/  STL.64 [R1+0x138], R18 ;  /* 0x0001381201007387 */ /* 0x0003e80000100a00 */
[----:B------:R-:W1:Y:S04]  /*16c00*/  LDL.LU.64 R22, [R1+0x10a0] ;  /* 0x0010a00001167983 */ /* 0x000e680000300a00 */
[----:B------:R-:W1:Y:S01]  /*16c10*/  LDL.LU.64 R20, [R1+0x1098] ;  /* 0x0010980001147983 */ /* 0x000e620000300a00 */
[----:B------:R-:W-:Y:S01]  /*16c20*/  FMUL R12, R28, R24 ;  /* 0x000000181c0c7220 */ /* 0x000fe20000400000 */
[----:B0-----:R-:W-:Y:S01]  /*16c30*/  MOV R16, R2 ;  /* 0x0000000200107202 */ /* 0x001fe20000000f00 */
[----:B------:R-:W-:Y:S01]  /*16c40*/  IMAD.MOV.U32 R17, RZ, RZ, R0 ;  /* 0x000000ffff117224 */ /* 0x000fe200078e0000 */
[----:B------:R-:W2:Y:S01]  /*16c50*/  LDL.LU R2, [R1+0x448] ;  /* 0x0004480001027983 */ /* 0x000ea20000300800 */
[----:B------:R-:W-:-:S03]  /*16c60*/  FMUL R15, R3, R15 ;  /* 0x0000000f030f7220 */ /* 0x000fc60000400000 */
[----:B------:R-:W3:Y:S04]  /*16c70*/  LDL.LU R0, [R1+0x44c] ;  /* 0x00044c0001007983 */ /* 0x000ee80000300800 */
[----:B-1----:R-:W-:Y:S01]  /*16c80*/  HMMA.16816.F32.BF16 R16, R20, R16, R12 ;  /* 0x000000101410723c */ /* 0x002fe2000004180c */
[----:B------:R-:W4:Y:S06]  /*16c90*/  LDL.LU R14, [R1+0x440] ;  /* 0x00044000010e7983 */ /* 0x000f2c0000300800 */
[----:B------:R-:W-:-:S02]  /*16ca0*/  MOV R13, R4 ;  /* 0x00000004000d7202 */ /* 0x000fc40000000f00 */
[----:B------:R-:W0:Y:S11]  /*16cb0*/  LDSM.16.M88.4 R4, [R27+0x21000] ;  /* 0x021000001b04783b */ /* 0x000e360000000200 */
[----:B------:R-:W-:Y:S03]  /*16cc0*/  @!UPT UIADD3 URZ, URZ, URZ, URZ ;  /* 0x0000003f3f3ff290 */ /* 0x000fe6000fffe03f */
[----:B------:R1:W-:Y:S04]  /*16cd0*/  STL.64 [R1+0xc0], R16 ;  /* 0x0000c01001007387 */ /* 0x0003e80000100a00 */
[----:B------:R5:W-:Y:S04]  /*16ce0*/  STL.64 [R1+0xc8], R18 ;  /* 0x0000c81201007387 */ /* 0x000be80000100a00 */
[----:B------:R-:W2:Y:S04]  /*16cf0*/  LDL.LU R15, [R1+0x444] ;  /* 0x00044400010f7983 */ /* 0x000ea80000300800 */
[----:B-1----:R-:W2:Y:S04]  /*16d00*/  LDL.LU R16, [R1+0x4d0] ;  /* 0x0004d00001107983 */ /* 0x002ea80000300800 */
[----:B------:R-:W3:Y:S04]  /*16d10*/  LDL.LU R17, [R1+0x4d4] ;  /* 0x0004d40001117983 */ /* 0x000ee80000300800 */
[----:B-----5:R-:W5:Y:S04]  /*16d20*/  LDL.LU R18, [R1+0x4d8] ;  /* 0x0004d80001127983 */ /* 0x020f680000300800 */
[----:B0-----:R0:W-:Y:S01]  /*16d30*/  STL.64 [R1+0x28], R6 ;  /* 0x0000280601007387 */ /* 0x0011e20000100a00 */
[----:B------:R-:W-:-:S02]  /*16d40*/  MOV R27, R4 ;  /* 0x00000004001b7202 */ /* 0x000fc40000000f00 */
[----:B------:R-:W-:Y:S01]  /*16d50*/  MOV R24, R5 ;  /* 0x0000000500187202 */ /* 0x000fe20000000f00 */
[----:B0-----:R-:W4:Y:S04]  /*16d60*/  LDL.LU.64 R6, [R1+0x1090] ;  /* 0x0010900001067983 */ /* 0x001f280000300a00 */
[----:B------:R-:W4:Y:S04]  /*16d70*/  LDL.LU.64 R4, [R1+0x1088] ;  /* 0x0010880001047983 */ /* 0x000f280000300a00 */
[----:B------:R-:W4:Y:S04]  /*16d80*/  LDL.LU R19, [R1+0x4dc] ;  /* 0x0004dc0001137983 */ /* 0x000f280000300800 */
[----:B------:R-:W-:Y:S04]  /*16d90*/  STL.64 [R1+0x1080], R26 ;  /* 0x0010801a01007387 */ /* 0x000fe80000100a00 */
[----:B------:R0:W-:Y:S02]  /*16da0*/  STL [R1+0x107c], R24 ;  /* 0x00107c1801007387 */ /* 0x0001e40000100800 */
[----:B0-----:R-:W-:Y:S01]  /*16db0*/  MOV R24, R13 ;  /* 0x0000000d00187202 */ /* 0x001fe20000000f00 */
[----:B--2---:R-:W-:-:S02]  /*16dc0*/  FMUL R16, R28, R16 ;  /* 0x000000101c107220 */ /* 0x004fc40000400000 */
[----:B---3--:R-:W-:Y:S02]  /*16dd0*/  FMUL R17, R28, R17 ;  /* 0x000000111c117220 */ /* 0x008fe40000400000 */
[----:B-----5:R-:W-:Y:S02]  /*16de0*/  FMUL R18, R3, R18 ;  /* 0x0000001203127220 */ /* 0x020fe40000400000 */
[C---:B----4-:R-:W-:Y:S02]  /*16df0*/  FMUL R12, R5.reuse, R14 ;  /* 0x0000000e050c7220 */ /* 0x050fe40000400000 */
[----:B------:R-:W-:Y:S02]  /*16e00*/  FMUL R13, R5, R15 ;  /* 0x0000000f050d7220 */ /* 0x000fe40000400000 */
[C---:B------:R-:W-:Y:S02]  /*16e10*/  FMUL R14, R29.reuse, R2 ;  /* 0x000000021d0e7220 */ /* 0x040fe40000400000 */
[----:B------:R-:W-:-:S02]  /*16e20*/  FMUL R15, R29, R0 ;  /* 0x000000001d0f7220 */ /* 0x000fc40000400000 */
[----:B------:R-:W-:Y:S01]  /*16e30*/  FMUL R19, R3, R19 ;  /* 0x0000001303137220 */ /* 0x000fe20000400000 */
[----:B------:R-:W2:Y:S04]  /*16e40*/  LDL.LU R0, [R1+0x218] ;  /* 0x0002180001007983 */ /* 0x000ea80000300800 */
[-C--:B------:R-:W-:Y:S01]  /*16e50*/  HMMA.16816.F32.BF16 R12, R8, R24.reuse, R12 ;  /* 0x00000018080c723c */ /* 0x080fe2000004180c */
[----:B------:R-:W3:Y:S07]  /*16e60*/  LDL.LU R2, [R1+0x1d0] ;  /* 0x0001d00001027983 */ /* 0x000eee0000300800 */
[----:B------:R-:W-:Y:S11]  /*16e70*/  HMMA.16816.F32.BF16 R16, R20, R24, R16 ;  /* 0x000000181410723c */ /* 0x000ff60000041810 */
[----:B------:R-:W-:Y:S04]  /*16e80*/  @!UPT UIADD3 URZ, URZ, URZ, URZ ;  /* 0x0000003f3f3ff290 */ /* 0x000fe8000fffe03f */
[----:B------:R0:W-:Y:S04]  /*16e90*/  STL.64 [R1+0x120], R12 ;  /* 0x0001200c01007387 */ /* 0x0001e80000100a00 */
[----:B------:R1:W-:Y:S04]  /*16ea0*/  STL.64 [R1+0x128], R14 ;  /* 0x0001280e01007387 */ /* 0x0003e80000100a00 */
[----:B0-----:R-:W4:Y:S04]  /*16eb0*/  LDL.LU R12, [R1+0x430] ;  /* 0x00043000010c7983 */ /* 0x001f280000300800 */
[----:B------:R-:W5:Y:S04]  /*16ec0*/  LDL.LU R13, [R1+0x434] ;  /* 0x00043400010d7983 */ /* 0x000f680000300800 */
[----:B------:R-:W2:Y:S04]  /*16ed0*/  LDL.LU.64 R26, [R1+0x1080] ;  /* 0x00108000011a7983 */ /* 0x000ea80000300a00 */
[----:B------:R-:W2:Y:S04]  /*16ee0*/  LDL.LU R24, [R1+0x107c] ;  /* 0x00107c0001187983 */ /* 0x000ea80000300800 */
[----:B-1----:R-:W3:Y:S04]  /*16ef0*/  LDL.LU R14, [R1+0x438] ;  /* 0x00043800010e7983 */ /* 0x002ee80000300800 */
[----:B------:R-:W3:Y:S04]  /*16f00*/  LDL.LU R15, [R1+0x43c] ;  /* 0x00043c00010f7983 */ /* 0x000ee80000300800 */
[----:B------:R0:W-:Y:S04]  /*16f10*/  STL.64 [R1+0xb0], R16 ;  /* 0x0000b01001007387 */ /* 0x0001e80000100a00 */
[----:B------:R1:W-:Y:S04]  /*16f20*/  STL.64 [R1+0xb8], R18 ;  /* 0x0000b81201007387 */ /* 0x0003e80000100a00 */
[----:B0-----:R-:W3:Y:S04]  /*16f30*/  LDL.LU R17, [R1+0x4c0] ;  /* 0x0004c00001117983 */ /* 0x001ee80000300800 */
[----:B-1----:R-:W3:Y:S04]  /*16f40*/  LDL.LU R18, [R1+0x4c4] ;  /* 0x0004c40001127983 */ /* 0x002ee80000300800 */
[----:B------:R-:W3:Y:S04]  /*16f50*/  LDL.LU R19, [R1+0x4c8] ;  /* 0x0004c80001137983 */ /* 0x000ee80000300800 */
[----:B------:R-:W3:Y:S04]  /*16f60*/  LDL.LU R25, [R1+0x4cc] ;  /* 0x0004cc0001197983 */ /* 0x000ee80000300800 */
[----:B------:R0:W-:Y:S04]  /*16f70*/  STL.64 [R1+0x1048], R6 ;  /* 0x0010480601007387 */ /* 0x0001e80000100a00 */
[----:B0-----:R-:W3:Y:S04]  /*16f80*/  LDL.LU R6, [R1+0x1ac] ;  /* 0x0001ac0001067983 */ /* 0x001ee80000300800 */
[----:B------:R-:W3:Y:S04]  /*16f90*/  LDL.LU R7, [R1+0x1a0] ;  /* 0x0001a00001077983 */ /* 0x000ee80000300800 */
[----:B------:R0:W-:Y:S04]  /*16fa0*/  STL.64 [R1+0x1040], R4 ;  /* 0x0010400401007387 */ /* 0x0001e80000100a00 */
[----:B0-----:R-:W3:Y:S01]  /*16fb0*/  LDL R4, [R1+0x40c] ;  /* 0x00040c0001047983 */ /* 0x001ee20000100800 */
[----:B----4-:R-:W-:-:S02]  /*16fc0*/  FMUL R12, R5, R12 ;  /* 0x0000000c050c7220 */ /* 0x010fc40000400000 */
[----:B-----5:R-:W-:Y:S01]  /*16fd0*/  FMUL R13, R5, R13 ;  /* 0x0000000d050d7220 */ /* 0x020fe20000400000 */
[----:B--2---:R-:W-:Y:S01]  /*16fe0*/  MOV R5, R24 ;  /* 0x0000001800057202 */ /* 0x004fe20000000f00 */
[C---:B---3--:R-:W-:Y:S02]  /*16ff0*/  FMUL R14, R29.reuse, R14 ;  /* 0x0000000e1d0e7220 */ /* 0x048fe40000400000 */
[----:B------:R-:W-:Y:S01]  /*17000*/  FMUL R15, R29, R15 ;  /* 0x0000000f1d0f7220 */ /* 0x000fe20000400000 */
[----:B------:R-:W-:Y:S04]  /*17010*/  STL.64 [R1+0x1070], R6 ;  /* 0x0010700601007387 */ /* 0x000fe80000100a00 */
[----:B------:R0:W-:Y:S02]  /*17020*/  STL [R1+0x106c], R4 ;  /* 0x00106c0401007387 */ /* 0x0001e40000100800 */
[----:B0-----:R-:W-:-:S02]  /*17030*/  IMAD.MOV.U32 R4, RZ, RZ, R27 ;  /* 0x000000ffff047224 */ /* 0x001fc400078e001b */
[----:B------:R-:W2:Y:S04]  /*17040*/  LDL.LU R27, [R1+0x1078] ;  /* 0x00107800011b7983 */ /* 0x000ea80000300800 */
[----:B------:R-:W3:Y:S01]  /*17050*/  LDL.LU R24, [R1+0x1d8] ;  /* 0x0001d80001187983 */ /* 0x000ee20000300800 */
[----:B------:R-:W-:Y:S03]  /*17060*/  HMMA.16816.F32.BF16 R12, R8, R4, R12 ;  /* 0x00000004080c723c */ /* 0x000fe6000004180c */
[----:B------:R-:W-:Y:S01]  /*17070*/  STL [R1+0x1058], R29 ;  /* 0x0010581d01007387 */ /* 0x000fe20000100800 */
[----:B------:R-:W-:-:S03]  /*17080*/  FMUL R16, R28, R17 ;  /* 0x000000111c107220 */ /* 0x000fc60000400000 */
[----:B------:R-:W-:Y:S01]  /*17090*/  STL [R1+0x105c], R28 ;  /* 0x00105c1c01007387 */ /* 0x000fe20000100800 */
[----:B------:R-:W-:Y:S02]  /*170a0*/  FMUL R17, R28, R18 ;  /* 0x000000121c117220 */ /* 0x000fe40000400000 */
[C---:B------:R-:W-:Y:S02]  /*170b0*/  FMUL R18, R3.reuse, R19 ;  /* 0x0000001303127220 */ /* 0x040fe40000400000 */
[----:B------:R-:W-:-:S11]  /*170c0*/  FMUL R19, R3, R25 ;  /* 0x0000001903137220 */ /* 0x000fd60000400000 */
[----:B------:R-:W-:Y:S04]  /*170d0*/  STL.64 [R1+0x190], R12 ;  /* 0x0001900c01007387 */ /* 0x000fe80000100a00 */
[----:B------:R0:W-:Y:S01]  /*170e0*/  STL.64 [R1+0x198], R14 ;  /* 0x0001980e01007387 */ /* 0x0001e20000100a00 */
[----:B------:R-:W-:Y:S03]  /*170f0*/  HMMA.16816.F32.BF16 R16, R20, R4, R16 ;  /* 0x000000041410723c */ /* 0x000fe60000041810 */
[----:B0-----:R-:W4:Y:S04]  /*17100*/  LDL R14, [R1+0x410] ;  /* 0x00041000010e7983 */ /* 0x001f280000100800 */
[----:B------:R-:W5:Y:S04]  /*17110*/  LDL.LU R15, [R1+0x1dc] ;  /* 0x0001dc00010f7983 */ /* 0x000f680000300800 */
[----:B------:R-:W2:Y:S04]  /*17120*/  LDL.LU R29, [R1+0x1d4] ;  /* 0x0001d400011d7983 */ /* 0x000ea80000300800 */
[----:B------:R-:W2:Y:S04]  /*17130*/  LDL.LU.64 R6, [R1+0x1070] ;  /* 0x0010700001067983 */ /* 0x000ea80000300a00 */
[----:B------:R-:W3:Y:S04]  /*17140*/  LDL.LU R4, [R1+0x106c] ;  /* 0x00106c0001047983 */ /* 0x000ee80000300800 */
[----:B------:R-:W-:Y:S04]  /*17150*/  STL.64 [R1+0x1038], R22 ;  /* 0x0010381601007387 */ /* 0x000fe80000100a00 */
[----:B------:R0:W-:Y:S04]  /*17160*/  STL.64 [R1+0x1030], R20 ;  /* 0x0010301401007387 */ /* 0x0001e80000100a00 */
[----:B------:R1:W-:Y:S04]  /*17170*/  STL.64 [R1+0xa0], R16 ;  /* 0x0000a01001007387 */ /* 0x0003e80000100a00 */
[----:B------:R0:W-:Y:S04]  /*17180*/  STL.64 [R1+0xa8], R18 ;  /* 0x0000a81201007387 */ /* 0x0001e80000100a00 */
[----:B------:R-:W3:Y:S04]  /*17190*/  LDL.LU R5, [R1+0x1a4] ;  /* 0x0001a40001057983 */ /* 0x000ee80000300800 */
[----:B------:R-:W3:Y:S04]  /*171a0*/  LDL.LU R25, [R1+0x21c] ;  /* 0x00021c0001197983 */ /* 0x000ee80000300800 */
[----:B0-----:R-:W3:Y:S01]  /*171b0*/  LDL R20, [R1+0x408] ;  /* 0x0004080001147983 */ /* 0x001ee20000100800 */
[----:B----4-:R-:W-:-:S02]  /*171c0*/  FADD R0, R0, -R14 ;  /* 0x8000000e00007221 */ /* 0x010fc40000000000 */
[----:B------:R-:W-:Y:S02]  /*171d0*/  FADD R2, R2, -R14 ;  /* 0x8000000e02027221 */ /* 0x000fe40000000000 */
[----:B------:R-:W-:-:S04]  /*171e0*/  FMUL R0, R0, 1.4426950216293334961 ;  /* 0x3fb8aa3b00007820 */ /* 0x000fc80000400000 */
[----:B-1----:R0:W1:Y:S02]  /*171f0*/  MUFU.EX2 R16, R0 ;  /* 0x0000000000107308 */ /* 0x0020640000000800 */
[----:B0-----:R-:W-:Y:S02]  /*17200*/  FMUL R0, R2, 1.4426950216293334961 ;  /* 0x3fb8aa3b02007820 */ /* 0x001fe40000400000 */
[----:B--2---:R-:W-:-:S04]  /*17210*/  FADD R2, R6, -R14 ;  /* 0x8000000e06027221 */ /* 0x004fc80000000000 */
[----:B------:R0:W2:Y:S01]  /*17220*/  MUFU.EX2 R28, R0 ;  /* 0x00000000001c7308 */ /* 0x0000a20000000800 */
[----:B------:R-:W4:Y:S01]  /*17230*/  LDL.LU R6, [R1+0x210] ;  /* 0x0002100001067983 */ /* 0x000f220000300800 */
[----:B0-----:R-:W-:Y:S02]  /*17240*/  FMUL R0, R2, 1.4426950216293334961 ;  /* 0x3fb8aa3b02007820 */ /* 0x001fe40000400000 */
[----:B------:R-:W-:-:S04]  /*17250*/  FADD R2, R7, -R14 ;  /* 0x8000000e07027221 */ /* 0x000fc80000000000 */
[----:B------:R0:W1:Y:S02]  /*17260*/  MUFU.EX2 R18, R0 ;  /* 0x0000000000127308 */ /* 0x0000640000000800 */
[----:B0-----:R-:W-:Y:S02]  /*17270*/  FMUL R0, R2, 1.4426950216293334961 ;  /* 0x3fb8aa3b02007820 */ /* 0x001fe40000400000 */
[----:B---3--:R-:W-:-:S04]  /*17280*/  FADD R2, R24, -R4 ;  /* 0x8000000418027221 */ /* 0x008fc80000000000 */
[----:B------:R0:W3:Y:S02]  /*17290*/  MUFU.EX2 R24, R0 ;  /* 0x0000000000187308 */ /* 0x0000e40000000800 */
[----:B0-----:R-:W-:Y:S02]  /*172a0*/  FMUL R0, R2, 1.4426950216293334961 ;  /* 0x3fb8aa3b02007820 */ /* 0x001fe40000400000 */
[----:B-----5:R-:W-:-:S04]  /*172b0*/  FADD R2, R15, -R4 ;  /* 0x800000040f027221 */ /* 0x020fc80000000000 */
[----:B------:R0:W5:Y:S02]  /*172c0*/  MUFU.EX2 R17, R0 ;  /* 0x0000000000117308 */ /* 0x0001640000000800 */
[----:B0-----:R-:W-:Y:S02]  /*172d0*/  FMUL R0, R2, 1.4426950216293334961 ;  /* 0x3fb8aa3b02007820 */ /* 0x001fe40000400000 */
[----:B------:R-:W-:-:S04]  /*172e0*/  FADD R2, R29, -R4 ;  /* 0x800000041d027221 */ /* 0x000fc80000000000 */
[----:B------:R0:W2:Y:S02]  /*172f0*/  MUFU.EX2 R29, R0 ;  /* 0x00000000001d7308 */ /* 0x0000a40000000800 */
[----:B0-----:R-:W-:Y:S02]  /*17300*/  FMUL R0, R2, 1.4426950216293334961 ;  /* 0x3fb8aa3b02007820 */ /* 0x001fe40000400000 */
[----:B------:R-:W-:-:S04]  /*17310*/  FADD R2, R5, -R4 ;  /* 0x8000000405027221 */ /* 0x000fc80000000000 */
[----:B------:R0:W3:Y:S01]  /*17320*/  MUFU.EX2 R19, R0 ;  /* 0x0000000000137308 */ /* 0x0000e20000000800 */
[----:B-1----:R1:W-:Y:S04]  /*17330*/  STL [R1+0x34], R16 ;  /* 0x0000341001007387 */ /* 0x0023e80000100800 */
[----:B------:R-:W4:Y:S01]  /*17340*/  LDL.LU R7, [R1+0x214] ;  /* 0x0002140001077983 */ /* 0x000f220000300800 */
[----:B0-----:R-:W-:Y:S02]  /*17350*/  FMUL R0, R2, 1.4426950216293334961 ;  /* 0x3fb8aa3b02007820 */ /* 0x001fe40000400000 */
[----:B------:R-:W-:Y:S02]  /*17360*/  FADD R2, R25, -R20 ;  /* 0x8000001419027221 */ /* 0x000fe40000000000 */
[----:B------:R-:W0:Y:S01]  /*17370*/  MUFU.EX2 R25, R0 ;  /* 0x0000000000197308 */ /* 0x000e220000000800 */
[----:B--2---:R-:W-:Y:S04]  /*17380*/  STL [R1+0x44], R28 ;  /* 0x0000441c01007387 */ /* 0x004fe80000100800 */
[----:B------:R-:W-:Y:S04]  /*17390*/  STL [R1+0x74], R18 ;  /* 0x0000741201007387 */ /* 0x000fe80000100800 */
[----:B------:R-:W2:Y:S04]  /*173a0*/  LDL.LU R14, [R1+0x1a8] ;  /* 0x0001a800010e7983 */ /* 0x000ea80000300800 */
[----:B---3--:R-:W-:Y:S04]  /*173b0*/  STL [R1+0x70c], R24 ;  /* 0x00070c1801007387 */ /* 0x008fe80000100800 */
[----:B------:R-:W3:Y:S04]  /*173c0*/  LDL.LU R21, [R1+0x9c] ;  /* 0x00009c0001157983 */ /* 0x000ee80000300800 */
[----:B------:R-:W3:Y:S04]  /*173d0*/  LDL.LU R13, [R1+0x98] ;  /* 0x00009800010d7983 */ /* 0x000ee80000300800 */
[----:B-----5:R5:W-:Y:S04]  /*173e0*/  STL [R1+0x24], R17 ;  /* 0x0000241101007387 */ /* 0x020be80000100800 */
[----:B------:R-:W3:Y:S04]  /*173f0*/  LDL.LU R23, [R1+0x94] ;  /* 0x0000940001177983 */ /* 0x000ee80000300800 */
[----:B------:R-:W-:Y:S01]  /*17400*/  STL [R1+0x40], R29 ;  /* 0x0000401d01007387 */ /* 0x000fe20000100800 */
[----:B------:R-:W-:-:S03]  /*17410*/  MOV R5, R27 ;  /* 0x0000001b00057202 */ /* 0x000fc60000000f00 */
[----:B------:R-:W3:Y:S04]  /*17420*/  LDL.LU R15, [R1+0x90] ;  /* 0x00009000010f7983 */ /* 0x000ee80000300800 */
[----:B------:R1:W-:Y:S04]  /*17430*/  STL [R1+0x70], R19 ;  /* 0x0000701301007387 */ /* 0x0003e80000100800 */
[----:B0-----:R0:W-:Y:S04]  /*17440*/  STL [R1+0x700], R25 ;  /* 0x0007001901007387 */ /* 0x0011e80000100800 */
[----:B------:R-:W3:Y:S04]  /*17450*/  LDL.LU R4, [R1] ;  /* 0x0000000001047983 */ /* 0x000ee80000300800 */
[----:B------:R-:W3:Y:S01]  /*17460*/  LDL.LU R27, [R1+0x1068] ;  /* 0x00106800011b7983 */ /* 0x000ee20000300800 */
[----:B------:R-:W-:-:S04]  /*17470*/  FMUL R0, R2, 1.4426950216293334961 ;  /* 0x3fb8aa3b02007820 */ /* 0x000fc80000400000 */
[----:B------:R0:W0:Y:S01]  /*17480*/  MUFU.EX2 R12, R0 ;  /* 0x00000000000c7308 */ /* 0x0000220000000800 */
[----:B----4-:R-:W-:Y:S02]  /*17490*/  FADD R2, R6, -R20 ;  /* 0x8000001406027221 */ /* 0x010fe40000000000 */
[----:B------:R-:W4:Y:S02]  /*174a0*/  LDL.LU R6, [R1+0x8] ;  /* 0x0000080001067983 */ /* 0x000f240000300800 */
[----:B0-----:R-:W-:-:S04]  /*174b0*/  FMUL R0, R2, 1.4426950216293334961 ;  /* 0x3fb8aa3b02007820 */ /* 0x001fc80000400000 */
[----:B------:R0:W0:Y:S01]  /*174c0*/  MUFU.EX2 R22, R0 ;  /* 0x0000000000167308 */ /* 0x0000220000000800 */
[----:B------:R-:W-:-:S04]  /*174d0*/  FADD R2, R7, -R20 ;  /* 0x8000001407027221 */ /* 0x000fc80000000000 */
[----:B0-----:R-:W-:Y:S02]  /*174e0*/  FMUL R0, R2, 1.4426950216293334961 ;  /* 0x3fb8aa3b02007820 */ /* 0x001fe40000400000 */
[----:B--2---:R-:W-:Y:S02]  /*174f0*/  FADD R2, R14, -R20 ;  /* 0x800000140e027221 */ /* 0x004fe40000000000 */
[----:B------:R0:W2:Y:S02]  /*17500*/  MUFU.EX2 R14, R0 ;  /* 0x00000000000e7308 */ /* 0x0000a40000000800 */
[----:B0-----:R-:W-:-:S06]  /*17510*/  FMUL R0, R2, 1.4426950216293334961 ;  /* 0x3fb8aa3b02007820 */ /* 0x001fcc0000400000 */
[----:B------:R0:W0:Y:S01]  /*17520*/  MUFU.EX2 R20, R0 ;  /* 0x0000000000147308 */ /* 0x0000220000000800 */
[----:B------:R-:W-:Y:S02]  /*17530*/  MOV R7, R26 ;  /* 0x0000001a00077202 */ /* 0x000fe40000000f00 */
[----:B------:R-:W4:Y:S04]  /*17540*/  LDL.LU R26, [R1+0x1064] ;  /* 0x00106400011a7983 */ /* 0x000f280000300800 */
[----:B------:R-:W-:Y:S01]  /*17550*/  STL [R1+0x30], R12 ;  /* 0x0000300c01007387 */ /* 0x000fe20000100800 */
[----:B---3--:R-:W-:-:S04]  /*17560*/  FADD R2, R21, -R27 ;  /* 0x8000001b15027221 */ /* 0x008fc80000000000 */
[----:B0-----:R-:W-:Y:S02]  /*17570*/  FMUL R0, R2, 1.4426950216293334961 ;  /* 0x3fb8aa3b02007820 */ /* 0x001fe40000400000 */
[----:B------:R-:W-:Y:S02]  /*17580*/  FADD R2, R13, -R27 ;  /* 0x8000001b0d027221 */ /* 0x000fe40000000000 */
[----:B------:R0:W3:Y:S01]  /*17590*/  MUFU.EX2 R13, R0 ;  /* 0x00000000000d7308 */ /* 0x0000e20000000800 */
[----:B------:R-:W-:Y:S04]  /*175a0*/  STL [R1+0x54], R22 ;  /* 0x0000541601007387 */ /* 0x000fe80000100800 */
[----:B--2---:R2:W-:Y:S01]  /*175b0*/  STL [R1+0x6f0], R14 ;  /* 0x0006f00e01007387 */ /* 0x0045e20000100800 */
[----:B0-----:R-:W-:-:S02]  /*175c0*/  FMUL R0, R2, 1.4426950216293334961 ;  /* 0x3fb8aa3b02007820 */ /* 0x001fc40000400000 */
[--C-:B------:R-:W-:Y:S01]  /*175d0*/  FADD R2, R23, -R27.reuse ;  /* 0x8000001b17027221 */ /* 0x100fe20000000000 */
[----:B------:R-:W-:Y:S01]  /*175e0*/  STL [R1+0x708], R20 ;  /* 0x0007081401007387 */ /* 0x000fe20000100800 */
[----:B------:R0:W2:Y:S03]  /*175f0*/  MUFU.EX2 R21, R0 ;  /* 0x0000000000157308 */ /* 0x0000a60000000800 */
[----:B---3--:R3:W-:Y:S01]  /*17600*/  STL [R1+0x20], R13 ;  /* 0x0000200d01007387 */ /* 0x0087e20000100800 */
[----:B0-----:R-:W-:Y:S02]  /*17610*/  FMUL R0, R2, 1.4426950216293334961 ;  /* 0x3fb8aa3b02007820 */ /* 0x001fe40000400000 */
[----:B------:R-:W-:Y:S02]  /*17620*/  FADD R2, R15, -R27 ;  /* 0x8000001b0f027221 */ /* 0x000fe40000000000 */
[----:B------:R-:W4:Y:S01]  /*17630*/  LDL.LU R27, [R1+0x1060] ;  /* 0x00106000011b7983 */ /* 0x000f220000300800 */
[----:B-1----:R-:W-:-:S02]  /*17640*/  F2FP.BF16.PACK_AB R16, R28, R16 ;  /* 0x000000101c10723e */ /* 0x002fc400000010ff */
[----:B-----5:R-:W-:Y:S02]  /*17650*/  F2FP.BF16.PACK_AB R17, R29, R17 ;  /* 0x000000111d11723e */ /* 0x020fe400000010ff */
[----:B------:R-:W-:Y:S02]  /*17660*/  F2FP.BF16.PACK_AB R18, R24, R18 ;  /* 0x000000121812723e */ /* 0x000fe400000010ff */
[----:B------:R-:W-:Y:S01]  /*17670*/  F2FP.BF16.PACK_AB R19, R25, R19 ;  /* 0x000000131913723e */ /* 0x000fe200000010ff */
[----:B------:R0:W1:Y:S02]  /*17680*/  MUFU.EX2 R15, R0 ;  /* 0x00000000000f7308 */ /* 0x0000640000000800 */
[----:B0-----:R-:W-:-:S06]  /*17690*/  FMUL R0, R2, 1.4426950216293334961 ;  /* 0x3fb8aa3b02007820 */ /* 0x001fcc0000400000 */
[----:B------:R0:W5:Y:S01]  /*176a0*/  MUFU.EX2 R23, R0 ;  /* 0x0000000000177308 */ /* 0x0001620000000800 */
[----:B--2---:R-:W-:Y:S04]  /*176b0*/  STL [R1+0x50], R21 ;  /* 0x0000501501007387 */ /* 0x004fe80000100800 */
[----:B0-----:R-:W2:Y:S04]  /*176c0*/  LDL R0, [R1+0x3fc] ;  /* 0x0003fc0001007983 */ /* 0x001ea80000100800 */
[----:B-1----:R0:W-:Y:S04]  /*176d0*/  STL [R1+0x6e4], R15 ;  /* 0x0006e40f01007387 */ /* 0x0021e80000100800 */
[----:B------:R-:W2:Y:S04]  /*176e0*/  LDL.LU R28, [R1+0x105c] ;  /* 0x00105c00011c7983 */ /* 0x000ea80000300800 */
[----:B-----5:R-:W-:Y:S04]  /*176f0*/  STL [R1+0x6fc], R23 ;  /* 0x0006fc1701007387 */ /* 0x020fe80000100800 */
[----:B------:R-:W5:Y:S04]  /*17700*/  LDL.LU R29, [R1+0x1058] ;  /* 0x00105800011d7983 */ /* 0x000f680000300800 */
[----:B------:R-:W2:Y:S04]  /*17710*/  LDL.LU R24, [R1+0x1054] ;  /* 0x0010540001187983 */ /* 0x000ea80000300800 */
[----:B------:R-:W2:Y:S01]  /*17720*/  LDL.LU R25, [R1+0x1050] ;  /* 0x0010500001197983 */ /* 0x000ea20000300800 */
[----:B------:R-:W-:-:S02]  /*17730*/  F2FP.BF16.PACK_AB R14, R20, R14 ;  /* 0x0000000e140e723e */ /* 0x000fc400000010ff */
[----:B---3--:R-:W-:Y:S02]  /*17740*/  F2FP.BF16.PACK_AB R13, R21, R13 ;  /* 0x0000000d150d723e */ /* 0x008fe400000010ff */
[----:B------:R-:W-:Y:S02]  /*17750*/  F2FP.BF16.PACK_AB R12, R22, R12 ;  /* 0x0000000c160c723e */ /* 0x000fe400000010ff */
[----:B0-----:R-:W-:Y:S01]  /*17760*/  F2FP.BF16.PACK_AB R15, R23, R15 ;  /* 0x0000000f170f723e */ /* 0x001fe200000010ff */
[----:B----4-:R-:W-:Y:S11]  /*17770*/  HMMA.16816.F32.BF16 R4, R16, R26, R4 ;  /* 0x0000001a1004723c */ /* 0x010ff60000041804 */
[----:B------:R-:W-:Y:S11]  /*17780*/  @!UPT UIADD3 URZ, URZ, URZ, URZ ;  /* 0x0000003f3f3ff290 */ /* 0x000ff6000fffe03f */
[----:B------:R-:W-:Y:S01]  /*17790*/  @!UPT UIADD3 URZ, URZ, URZ, URZ ;  /* 0x0000003f3f3ff290 */ /* 0x000fe2000fffe03f */
[----:B------:R-:W-:Y:S04]  /*177a0*/  STL.64 [R1+0x4b0], R4 ;  /* 0x0004b00401007387 */ /* 0x000fe80000100a00 */
[----:B------:R0:W-:Y:S04]  /*177b0*/  STL.64 [R1+0x4b8], R6 ;  /* 0x0004b80601007387 */ /* 0x0001e80000100a00 */
[----:B0-----:R-:W3:Y:S04]  /*177c0*/  LDL.LU.64 R6, [R1+0x1048] ;  /* 0x0010480001067983 */ /* 0x001ee80000300a00 */
[----:B------:R-:W4:Y:S04]  /*177d0*/  LDL.LU.64 R4, [R1+0x1040] ;  /* 0x0010400001047983 */ /* 0x000f280000300a00 */
[----:B------:R-:W-:Y:S04]  /*177e0*/  STL.64 [R1+0x1020], R18 ;  /* 0x0010201201007387 */ /* 0x000fe80000100a00 */
[----:B------:R0:W-:Y:S04]  /*177f0*/  STL.64 [R1+0x1018], R16 ;  /* 0x0010181001007387 */ /* 0x0001e80000100a00 */
[----:B0-----:R-:W3:Y:S04]  /*17800*/  LDL.LU R16, [R1+0x10] ;  /* 0x0000100001107983 */ /* 0x001ee80000300800 */
[----:B------:R-:W3:Y:S04]  /*17810*/  LDL.LU R17, [R1+0x14] ;  /* 0x0000140001117983 */ /* 0x000ee80000300800 */
[----:B------:R-:W4:Y:S04]  /*17820*/  LDL.LU R20, [R1+0x5b0] ;  /* 0x0005b00001147983 */ /* 0x000f280000300800 */
[----:B------:R-:W4:Y:S04]  /*17830*/  LDL.LU R21, [R1+0x5b4] ;  /* 0x0005b40001157983 */ /* 0x000f280000300800 */
[----:B------:R-:W5:Y:S04]  /*17840*/  LDL.LU R22, [R1+0x5b8] ;  /* 0x0005b80001167983 */ /* 0x000f680000300800 */
[----:B------:R-:W4:Y:S01]  /*17850*/  LDL.LU R23, [R1+0x5bc] ;  /* 0x0005bc0001177983 */ /* 0x000f220000300800 */
[----:B--2---:R-:W-:Y:S01]  /*17860*/  MOV R18, R25 ;  /* 0x0000001900127202 */ /* 0x004fe20000000f00 */
[----:B------:R-:W-:-:S02]  /*17870*/  IMAD.MOV.U32 R19, RZ, RZ, R24 ;  /* 0x000000ffff137224 */ /* 0x000fc400078e0018 */
[----:B------:R-:W2:Y:S04]  /*17880*/  LDL.LU R24, [R1+0x590] ;  /* 0x0005900001187983 */ /* 0x000ea80000300800 */
[----:B------:R-:W2:Y:S04]  /*17890*/  LDL.LU R25, [R1+0x594] ;  /* 0x0005940001197983 */ /* 0x000ea80000300800 */
[----:B------:R-:W2:Y:S04]  /*178a0*/  LDL.LU R2, [R1+0x598] ;  /* 0x0005980001027983 */ /* 0x000ea80000300800 */
[----:B------:R-:W-:Y:S04]  /*178b0*/  STL.64 [R1+0x1010], R14 ;  /* 0x0010100e01007387 */ /* 0x000fe80000100a00 */
[----:B------:R0:W-:Y:S01]  /*178c0*/  STL.64 [R1+0x1008], R12 ;  /* 0x0010080c01007387 */ /* 0x0001e20000100a00 */
[----:B---3--:R-:W-:Y:S11]  /*178d0*/  HMMA.16816.F32.BF16 R16, R12, R26, R16 ;  /* 0x0000001a0c10723c */ /* 0x008ff60000041810 */
[----:B------:R-:W-:Y:S11]  /*178e0*/  @!UPT UIADD3 URZ, URZ, URZ, URZ ;  /* 0x0000003f3f3ff290 */ /* 0x000ff6000fffe03f */
[----:B------:R-:W-:Y:S01]  /*178f0*/  @!UPT UIADD3 URZ, URZ, URZ, URZ ;  /* 0x0000003f3f3ff290 */ /* 0x000fe2000fffe03f */
[----:B------:R-:W-:Y:S04]  /*17900*/  STL.64 [R1+0x420], R16 ;  /* 0x0004201001007387 */ /* 0x000fe80000100a00 */
[----:B------:R-:W-:Y:S04]  /*17910*/  STL.64 [R1+0x428], R18 ;  /* 0x0004281201007387 */ /* 0x000fe80000100a00 */
[----:B------:R1:W3:Y:S01]  /*17920*/  LDSM.16.M88.4 R16, [R0+0x21200] ;  /* 0x021200000010783b */ /* 0x0002e20000000200 */
[C---:B----4-:R-:W-:Y:S02]  /*17930*/  FMUL R20, R5.reuse, R20 ;  /* 0x0000001405147220 */ /* 0x050fe40000400000 */
[----:B------:R-:W-:Y:S01]  /*17940*/  FMUL R21, R5, R21 ;  /* 0x0000001505157220 */ /* 0x000fe20000400000 */
[----:B0-----:R-:W4:Y:S01]  /*17950*/  LDL.LU R12, [R1+0x180] ;  /* 0x00018000010c7983 */ /* 0x001f220000300800 */
[----:B-----5:R-:W-:-:S02]  /*17960*/  FMUL R22, R29, R22 ;  /* 0x000000161d167220 */ /* 0x020fc40000400000 */
[----:B------:R-:W-:Y:S01]  /*17970*/  FMUL R23, R29, R23 ;  /* 0x000000171d177220 */ /* 0x000fe20000400000 */
[----:B------:R-:W4:Y:S04]  /*17980*/  LDL.LU R13, [R1+0x184] ;  /* 0x00018400010d7983 */ /* 0x000f280000300800 */
[----:B------:R-:W4:Y:S04]  /*17990*/  LDL.LU R14, [R1+0x188] ;  /* 0x00018800010e7983 */ /* 0x000f280000300800 */
[----:B------:R-:W4:Y:S04]  /*179a0*/  LDL.LU R15, [R1+0x18c] ;  /* 0x00018c00010f7983 */ /* 0x000f280000300800 */
[----:B-1----:R-:W5:Y:S01]  /*179b0*/  LDL.LU R0, [R1+0x59c] ;  /* 0x00059c0001007983 */ /* 0x002f620000300800 */
[----:B---3--:R-:W-:Y:S03]  /*179c0*/  HMMA.16816.F32.BF16 R20, R8, R16, R20 ;  /* 0x000000100814723c */ /* 0x008fe60000041814 */
[----:B------:R-:W-:Y:S11]  /*179d0*/  STL.64 [R1+0x18], R18 ;  /* 0x0000181201007387 */ /* 0x000ff60000100a00 */
[----:B------:R-:W-:Y:S09]  /*179e0*/  @!UPT UIADD3 URZ, URZ, URZ, URZ ;  /* 0x0000003f3f3ff290 */ /* 0x000ff2000fffe03f */
[----:B------:R-:W-:Y:S04]  /*179f0*/  STL.64 [R1+0x90], R20 ;  /* 0x0000901401007387 */ /* 0x000fe80000100a00 */
[----:B------:R0:W-:Y:S04]  /*17a00*/  STL.64 [R1+0x98], R22 ;  /* 0x0000981601007387 */ /* 0x0001e80000100a00 */
[----:B0-----:R-:W3:Y:S04]  /*17a10*/  LDL.LU.64 R22, [R1+0x1038] ;  /* 0x0010380001167983 */ /* 0x001ee80000300a00 */
[----:B------:R-:W3:Y:S01]  /*17a20*/  LDL.LU.64 R20, [R1+0x1030] ;  /* 0x0010300001147983 */ /* 0x000ee20000300a00 */
[----:B--2---:R-:W-:-:S02]  /*17a30*/  FMUL R24, R28, R24 ;  /* 0x000000181c187220 */ /* 0x004fc40000400000 */
[----:B------:R-:W-:Y:S01]  /*17a40*/  FMUL R25, R28, R25 ;  /* 0x000000191c197220 */ /* 0x000fe20000400000 */
[----:B------:R0:W-:Y:S01]  /*17a50*/  STL.64 [R1+0x1000], R10 ;  /* 0x0010000a01007387 */ /* 0x0001e20000100a00 */
[----:B------:R-:W-:-:S03]  /*17a60*/  FMUL R26, R3, R2 ;  /* 0x00000002031a7220 */ /* 0x000fc60000400000 */
[----:B------:R1:W-:Y:S01]  /*17a70*/  STL.64 [R1+0xff8], R8 ;  /* 0x000ff80801007387 */ /* 0x0003e20000100a00 */
[----:B0-----:R-:W-:Y:S02]  /*17a80*/  MOV R10, R7 ;  /* 0x00000007000a7202 */ /* 0x001fe40000000f00 */
[----:B------:R-:W-:Y:S01]  /*17a90*/  MOV R11, R4 ;  /* 0x00000004000b7202 */ /* 0x000fe20000000f00 */
[----:B-1----:R-:W2:Y:S01]  /*17aa0*/  LDL.LU R8, [R1+0x110] ;  /* 0x0001100001087983 */ /* 0x002ea20000300800 */
[----:B------:R-:W-:-:S03]  /*17ab0*/  MOV R9, R6 ;  /* 0x0000000600097202 */ /* 0x000fc60000000f00 */
[----:B------:R-:W4:Y:S04]  /*17ac0*/  LDL.LU R6, [R1+0x102c] ;  /* 0x00102c0001067983 */ /* 0x000f280000300800 */
[----:B------:R-:W4:Y:S04]  /*17ad0*/  LDL.LU R7, [R1+0x1028] ;  /* 0x0010280001077983 */ /* 0x000f280000300800 */
[----:B------:R-:W2:Y:S04]  /*17ae0*/  LDL.LU R4, [R1+0x3e0] ;  /* 0x0003e00001047983 */ /* 0x000ea80000300800 */
[----:B------:R-:W4:Y:S01]  /*17af0*/  LDL.LU.64 R18, [R1+0x1020] ;  /* 0x0010200001127983 */ /* 0x000f220000300a00 */
[----:B-----5:R-:W-:-:S07]  /*17b00*/  FMUL R27, R3, R0 ;  /* 0x00000000031b7220 */ /* 0x020fce0000400000 */
[----:B---3--:R-:W-:Y:S01]  /*17b10*/  HMMA.16816.F32.BF16 R24, R20, R16, R24 ;  /* 0x000000101418723c */ /* 0x008fe20000041818 */
[----:B------:R-:W4:Y:S11]  /*17b20*/  LDL.LU.64 R16, [R1+0x1018] ;  /* 0x0010180001107983 */ /* 0x000f360000300a00 */
[----:B------:R-:W-:Y:S11]  /*17b30*/  @!UPT UIADD3 URZ, URZ, URZ, URZ ;  /* 0x0000003f3f3ff290 */ /* 0x000ff6000fffe03f */
[----:B------:R0:W-:Y:S04]  /*17b40*/  STL.64 [R1], R24 ;  /* 0x0000001801007387 */ /* 0x0001e80000100a00 */
[----:B------:R1:W-:Y:S04]  /*17b50*/  STL.64 [R1+0x8], R26 ;  /* 0x0000081a01007387 */ /* 0x0003e80000100a00 */
[----:B0-----:R-:W3:Y:S04]  /*17b60*/  LDL.LU R24, [R1+0x3e4] ;  /* 0x0003e40001187983 */ /* 0x001ee80000300800 */
[----:B------:R-:W5:Y:S04]  /*17b70*/  LDL.LU R25, [R1+0x3e8] ;  /* 0x0003e80001197983 */ /* 0x000f680000300800 */
[----:B-1----:R-:W2:Y:S04]  /*17b80*/  LDL.LU R26, [R1+0x3ec] ;  /* 0x0003ec00011a7983 */ /* 0x002ea80000300800 */
[----:B------:R-:W2:Y:S04]  /*17b90*/  LDL.LU R27, [R1+0x1c0] ;  /* 0x0001c000011b7983 */ /* 0x000ea80000300800 */
[----:B------:R-:W2:Y:S04]  /*17ba0*/  LDL.LU R2, [R1+0x1c4] ;  /* 0x0001c40001027983 */ /* 0x000ea80000300800 */
[----:B------:R-:W2:Y:S01]  /*17bb0*/  LDL.LU R0, [R1+0x1c8] ;  /* 0x0001c80001007983 */ /* 0x000ea20000300800 */
[-C--:B----4-:R-:W-:Y:S11]  /*17bc0*/  HMMA.16816.F32.BF16 R12, R16, R6.reuse, R12 ;  /* 0x00000006100c723c */ /* 0x090ff6000004180c */
[----:B------:R-:W-:Y:S11]  /*17bd0*/  @!UPT UIADD3 URZ, URZ, URZ, URZ ;  /* 0x0000003f3f3ff290 */ /* 0x000ff6000fffe03f */
[----:B------:R-:W-:Y:S01]  /*17be0*/  @!UPT UIADD3 URZ, URZ, URZ, URZ ;  /* 0x0000003f3f3ff290 */ /* 0x000fe2000fffe03f */
[----:B------:R-:W-:Y:S04]  /*17bf0*/  STL.64 [R1+0x4a0], R12 ;  /* 0x0004a00c01007387 */ /* 0x000fe80000100a00 */
[----:B------:R0:W-:Y:S04]  /*17c00*/  STL.64 [R1+0x4a8], R14 ;  /* 0x0004a80e01007387 */ /* 0x0001e80000100a00 */
[----:B0-----:R-:W2:Y:S04]  /*17c10*/  LDL.LU.64 R14, [R1+0x1010] ;  /* 0x00101000010e7983 */ /* 0x001ea80000300a00 */
[----:B------:R-:W2:Y:S04]  /*17c20*/  LDL.LU.64 R12, [R1+0x1008] ;  /* 0x00100800010c7983 */ /* 0x000ea80000300a00 */
[----:B------:R0:W-:Y:S04]  /*17c30*/  STL.64 [R1+0xff0], R18 ;  /* 0x000ff01201007387 */ /* 0x0001e80000100a00 */
[----:B0-----:R-:W4:Y:S04]  /*17c40*/  LDL R19, [R1+0x3fc] ;  /* 0x0003fc0001137983 */ /* 0x001f280000100800 */
[----:B------:R-:W-:Y:S01]  /*17c50*/  STL.64 [R1+0xfe8], R16 ;  /* 0x000fe81001007387 */ /* 0x000fe20000100a00 */
[----:B--2---:R-:W-:Y:S03]  /*17c60*/  HMMA.16816.F32.BF16 R8, R12, R6, R8 ;  /* 0x000000060c08723c */ /* 0x004fe60000041808 */
[----:B----4-:R-:W0:Y:S11]  /*17c70*/  LDSM.16.M88.4 R16, [R19+0x21400] ;  /* 0x021400001310783b */ /* 0x010e360000000200 */
[----:B------:R-:W-:Y:S09]  /*17c80*/  @!UPT UIADD3 URZ, URZ, URZ, URZ ;  /* 0x0000003f3f3ff290 */ /* 0x000ff2000fffe03f */
[----:B------:R-:W-:Y:S04]  /*17c90*/  STL.64 [R1+0x530], R8 ;  /* 0x0005300801007387 */ /* 0x000fe80000100a00 */
[----:B------:R1:W-:Y:S04]  /*17ca0*/  STL.64 [R1+0x538], R10 ;  /* 0x0005380a01007387 */ /* 0x0003e80000100a00 */
[----:B-1----:R-:W2:Y:S04]  /*17cb0*/  LDL.LU.64 R10, [R1+0x1000] ;  /* 0x00100000010a7983 */ /* 0x002ea80000300a00 */
[----:B------:R-:W2:Y:S01]  /*17cc0*/  LDL.LU.64 R8, [R1+0xff8] ;  /* 0x000ff80001087983 */ /* 0x000ea20000300a00 */
[----:B------:R-:W-:-:S02]  /*17cd0*/  FMUL R4, R5, R4 ;  /* 0x0000000405047220 */ /* 0x000fc40000400000 */
[----:B---3--:R-:W-:Y:S02]  /*17ce0*/  FMUL R5, R5, R24 ;  /* 0x0000001805057220 */ /* 0x008fe40000400000 */
[C---:B-----5:R-:W-:Y:S02]  /*17cf0*/  FMUL R6, R29.reuse, R25 ;  /* 0x000000191d067220 */ /* 0x060fe40000400000 */
[----:B------:R-:W-:Y:S01]  /*17d00*/  FMUL R7, R29, R26 ;  /* 0x0000001a1d077220 */ /* 0x000fe20000400000 */
[----:B------:R1:W-:Y:S01]  /*17d10*/  STL.64 [R1+0xfd0], R14 ;  /* 0x000fd00e01007387 */ /* 0x0003e20000100a00 */
[----:B------:R-:W-:-:S03]  /*17d20*/  FMUL R26, R3, R0 ;  /* 0x00000000031a7220 */ /* 0x000fc60000400000 */
[----:B------:R-:W-:Y:S04]  /*17d30*/  STL.64 [R1+0xfc8], R12 ;  /* 0x000fc80c01007387 */ /* 0x000fe80000100a00 */
[----:B-1----:R-:W3:Y:S04]  /*17d40*/  LDL.LU.64 R14, [R1+0x88] ;  /* 0x00008800010e7983 */ /* 0x002ee80000300a00 */
[----:B0-----:R-:W-:Y:S04]  /*17d50*/  STL.64 [R1+0x2e8], R18 ;  /* 0x0002e81201007387 */ /* 0x001fe80000100a00 */
[----:B------:R-:W-:Y:S04]  /*17d60*/  STL [R1+0xfc0], R29 ;  /* 0x000fc01d01007387 */ /* 0x000fe80000100800 */
[----:B------:R-:W4:Y:S01]  /*17d70*/  LDL.LU R0, [R1+0x1cc] ;  /* 0x0001cc0001007983 */ /* 0x000f220000300800 */
[----:B--2---:R-:W-:Y:S03]  /*17d80*/  HMMA.16816.F32.BF16 R4, R8, R16, R4 ;  /* 0x000000100804723c */ /* 0x004fe60000041804 */
[----:B------:R-:W-:Y:S04]  /*17d90*/  STL.64 [R1+0xfb8], R10 ;  /* 0x000fb80a01007387 */ /* 0x000fe80000100a00 */
[----:B------:R0:W-:Y:S11]  /*17da0*/  STL.64 [R1+0xfb0], R8 ;  /* 0x000fb00801007387 */ /* 0x0001f60000100a00 */
[----:B------:R-:W-:Y:S05]  /*17db0*/  @!UPT UIADD3 URZ, URZ, URZ, URZ ;  /* 0x0000003f3f3ff290 */ /* 0x000fea000fffe03f */
[----:B------:R-:W-:Y:S04]  /*17dc0*/  STL.64 [R1+0x3e0], R4 ;  /* 0x0003e00401007387 */ /* 0x000fe80000100a00 */
[----:B------:R-:W-:Y:S04]  /*17dd0*/  STL.64 [R1+0x3e8], R6 ;  /* 0x0003e80601007387 */ /* 0x000fe80000100a00 */
[----:B0-----:R-:W2:Y:S04]  /*17de0*/  LDL.LU R8, [R1+0x100] ;  /* 0x0001000001087983 */ /* 0x001ea80000300800 */
[----:B------:R-:W2:Y:S04]  /*17df0*/  LDL.LU R9, [R1+0x104] ;  /* 0x0001040001097983 */ /* 0x000ea80000300800 */
[----:B------:R-:W5:Y:S04]  /*17e00*/  LDL.LU R10, [R1+0x108] ;  /* 0x00010800010a7983 */ /* 0x000f680000300800 */
[----:B------:R-:W5:Y:S01]  /*17e10*/  LDL.LU R11, [R1+0x10c] ;  /* 0x00010c00010b7983 */ /* 0x000f620000300800 */
[----:B------:R-:W-:-:S02]  /*17e20*/  FMUL R24, R28, R27 ;  /* 0x0000001b1c187220 */ /* 0x000fc40000400000 */
[----:B------:R-:W-:Y:S02]  /*17e30*/  FMUL R25, R28, R2 ;  /* 0x000000021c197220 */ /* 0x000fe40000400000 */
[----:B----4-:R-:W-:-:S07]  /*17e40*/  FMUL R27, R3, R0 ;  /* 0x00000000031b7220 */ /* 0x010fce0000400000 */
[----:B------:R-:W-:Y:S01]  /*17e50*/  HMMA.16816.F32.BF16 R24, R20, R16, R24 ;  /* 0x000000101418723c */ /* 0x000fe20000041818 */
[----:B-----5:R-:W-:Y:S04]  /*17e60*/  STL.64 [R1+0xfe0], R10 ;  /* 0x000fe00a01007387 */ /* 0x020fe80000100a00 */
[----:B--2---:R0:W-:Y:S04]  /*17e70*/  STL.64 [R1+0xfd8], R8 ;  /* 0x000fd80801007387 */ /* 0x0041e80000100a00 */
[----:B0-----:R-:W2:Y:S04]  /*17e80*/  LDL.LU R8, [R1+0x170] ;  /* 0x0001700001087983 */ /* 0x001ea80000300800 */
[----:B------:R-:W2:Y:S04]  /*17e90*/  LDL.LU R9, [R1+0x174] ;  /* 0x0001740001097983 */ /* 0x000ea80000300800 */
[----:B------:R-:W2:Y:S04]  /*17ea0*/  LDL.LU R10, [R1+0x178] ;  /* 0x00017800010a7983 */ /* 0x000ea80000300800 */
[----:B------:R-:W2:Y:S04]  /*17eb0*/  LDL.LU R11, [R1+0x17c] ;  /* 0x00017c00010b7983 */ /* 0x000ea80000300800 */
[----:B------:R-:W4:Y:S04]  /*17ec0*/  LDL.LU R4, [R1+0x3c0] ;  /* 0x0003c00001047983 */ /* 0x000f280000300800 */
[----:B------:R-:W4:Y:S04]  /*17ed0*/  LDL R5, [R1+0x3f8] ;  /* 0x0003f80001057983 */ /* 0x000f280000100800 */
[----:B------:R-:W5:Y:S04]  /*17ee0*/  LDL.LU R6, [R1+0x3c8] ;  /* 0x0003c80001067983 */ /* 0x000f680000300800 */
[----:B------:R-:W2:Y:S04]  /*17ef0*/  LDL.LU R7, [R1+0x3cc] ;  /* 0x0003cc0001077983 */ /* 0x000ea80000300800 */
[----:B------:R-:W2:Y:S04]  /*17f00*/  LDL.LU.64 R18, [R1+0xff0] ;  /* 0x000ff00001127983 */ /* 0x000ea80000300a00 */
[----:B------:R-:W2:Y:S04]  /*17f10*/  LDL.LU.64 R16, [R1+0xfe8] ;  /* 0x000fe80001107983 */ /* 0x000ea80000300a00 */
[----:B------:R0:W-:Y:S04]  /*17f20*/  STL.64 [R1+0x3d0], R24 ;  /* 0x0003d01801007387 */ /* 0x0001e80000100a00 */
[----:B------:R1:W-:Y:S04]  /*17f30*/  STL.64 [R1+0x3d8], R26 ;  /* 0x0003d81a01007387 */ /* 0x0003e80000100a00 */
[----:B0-----:R-:W4:Y:S04]  /*17f40*/  LDL R25, [R1+0x3fc] ;  /* 0x0003fc0001197983 */ /* 0x001f280000100800 */
[----:B-1----:R-:W4:Y:S04]  /*17f50*/  LDL.LU R26, [R1+0x3c4] ;  /* 0x0003c400011a7983 */ /* 0x002f280000300800 */
[----:B------:R-:W4:Y:S04]  /*17f60*/  LDL.LU R27, [R1+0x1f0] ;  /* 0x0001f000011b7983 */ /* 0x000f280000300800 */
[----:B------:R-:W4:Y:S04]  /*17f70*/  LDL.LU R2, [R1+0x1f4] ;  /* 0x0001f40001027983 */ /* 0x000f280000300800 */
[----:B------:R-:W4:Y:S01]  /*17f80*/  LDL.LU R0, [R1+0x1f8] ;  /* 0x0001f80001007983 */ /* 0x000f220000300800 */
[----:B---3--:R-:W-:Y:S01]  /*17f90*/  MOV R29, R14 ;  /* 0x0000000e001d7202 */ /* 0x008fe20000000f00 */
[----:B------:R-:W-:Y:S01]  /*17fa0*/  IMAD.MOV.U32 R24, RZ, RZ, R15 ;  /* 0x000000ffff187224 */ /* 0x000fe200078e000f */
[----:B--2---:R-:W-:Y:S11]  /*17fb0*/  HMMA.16816.F32.BF16 R8, R16, R14, R8 ;  /* 0x0000000e1008723c */ /* 0x004ff60000041808 */
[----:B------:R-:W-:Y:S11]  /*17fc0*/  @!UPT UIADD3 URZ, URZ, URZ, URZ ;  /* 0x0000003f3f3ff290 */ /* 0x000ff6000fffe03f */
[----:B------:R-:W-:Y:S01]  /*17fd0*/  @!UPT UIADD3 URZ, URZ, URZ, URZ ;  /* 0x0000003f3f3ff290 */ /* 0x000fe2000fffe03f */
[----:B------:R-:W-:Y:S04]  /*17fe0*/  STL.64 [R1+0x490], R8 ;  /* 0x0004900801007387 */ /* 0x000fe80000100a00 */
[----:B------:R0:W-:Y:S04]  /*17ff0*/  STL.64 [R1+0x498], R10 ;  /* 0x0004980a01007387 */ /* 0x0001e80000100a00 */
[----:B0-----:R-:W2:Y:S04]  /*18000*/  LDL.LU.64 R10, [R1+0xfe0] ;  /* 0x000fe000010a7983 */ /* 0x001ea80000300a00 */
[----:B------:R-:W2:Y:S04]  /*18010*/  LDL.LU.64 R8, [R1+0xfd8] ;  /* 0x000fd80001087983 */ /* 0x000ea80000300a00 */
[----:B------:R-:W2:Y:S04]  /*18020*/  LDL.LU.64 R14, [R1+0xfd0] ;  /* 0x000fd000010e7983 */ /* 0x000ea80000300a00 */
[----:B------:R-:W2:Y:S04]  /*18030*/  LDL.LU.64 R12, [R1+0xfc8] ;  /* 0x000fc800010c7983 */ /* 0x000ea80000300a00 */
[----:B------:R0:W-:Y:S04]  /*18040*/  STL.64 [R1+0xfa8], R18 ;  /* 0x000fa81201007387 */ /* 0x0001e80000100a00 */
[----:B------:R2:W-:Y:S01]  /*18050*/  STL.64 [R1+0xfa0], R16 ;  /* 0x000fa01001007387 */ /* 0x0005e20000100a00 */
[----:B0-----:R-:W-:-:S02]  /*18060*/  MOV R18, R29 ;  /* 0x0000001d00127202 */ /* 0x001fc40000000f00 */
[----:B------:R-:W-:Y:S01]  /*18070*/  MOV R19, R24 ;  /* 0x0000001800137202 */ /* 0x000fe20000000f00 */
[----:B------:R-:W5:Y:S06]  /*18080*/  LDL.LU R29, [R1+0xfc0] ;  /* 0x000fc000011d7983 */ /* 0x000f6c0000300800 */
[----:B--2---:R-:W-:Y:S01]  /*18090*/  HMMA.16816.F32.BF16 R16, R12, R18, R8 ;  /* 0x000000120c10723c */ /* 0x004fe20000041808 */
[----:B------:R-:W2:Y:S04]  /*180a0*/  LDL.LU.64 R10, [R1+0xfb8] ;  /* 0x000fb800010a7983 */ /* 0x000ea80000300a00 */
[----:B------:R-:W2:Y:S04]  /*180b0*/  LDL.LU.64 R8, [R1+0xfb0] ;  /* 0x000fb00001087983 */ /* 0x000ea80000300a00 */
[----:B------:R0:W-:Y:S04]  /*180c0*/  STL.64 [R1+0xf88], R14 ;  /* 0x000f880e01007387 */ /* 0x0001e80000100a00 */
[----:B------:R-:W-:Y:S10]  /*180d0*/  STL.64 [R1+0xf80], R12 ;  /* 0x000f800c01007387 */ /* 0x000ff40000100a00 */
[----:B------:R-:W-:Y:S04]  /*180e0*/  STL.64 [R1+0x520], R16 ;  /* 0x0005201001007387 */ /* 0x000fe80000100a00 */
[----:B------:R-:W-:Y:S04]  /*180f0*/  STL.64 [R1+0x528], R18 ;  /* 0x0005281201007387 */ /* 0x000fe80000100a00 */
[----:B----4-:R-:W1:Y:S01]  /*18100*/  LDSM.16.M88.4 R16, [R25+0x21600] ;  /* 0x021600001910783b */ /* 0x010e620000000200 */
[----:B------:R-:W-:-:S02]  /*18110*/  FMUL R4, R5, R4 ;  /* 0x0000000405047220 */ /* 0x000fc40000400000 */
[----:B------:R-:W-:Y:S01]  /*18120*/  FMUL R5, R5, R26 ;  /* 0x0000001a05057220 */ /* 0x000fe20000400000 */
[----:B0-----:R-:W3:Y:S01]  /*18130*/  LDL.LU.64 R14, [R1+0x78] ;  /* 0x00007800010e7983 */ /* 0x001ee20000300a00 */
[C---:B-----5:R-:W-:Y:S02]  /*18140*/  FMUL R6, R29.reuse, R6 ;  /* 0x000000061d067220 */ /* 0x060fe40000400000 */
[----:B------:R-:W-:Y:S02]  /*18150*/  FMUL R7, R29, R7 ;  /* 0x000000071d077220 */ /* 0x000fe40000400000 */
[----:B------:R-:W-:Y:S01]  /*18160*/  FMUL R26, R3, R0 ;  /* 0x00000000031a7220 */ /* 0x000fe20000400000 */
[----:B-1----:R-:W-:Y:S04]  /*18170*/  STL.64 [R1+0x2b8], R18 ;  /* 0x0002b81201007387 */ /* 0x002fe80000100a00 */
        /* <DEDUP_REMOVED lines=35> */
[----:B---3--:R-:W-:-:S02]  /*183b0*/  MOV R29, R14 ;  /* 0x0000000e001d7202 */ /* 0x008fc40000000f00 */
[----:B------:R-:W-:Y:S01]  /*183c0*/  MOV R24, R15 ;  /* 0x0000000f00187202 */ /* 0x000fe20000000f00 */
        /* <DEDUP_REMOVED lines=11> */
[----:B0-----:R-:W-:Y:S01]  /*18480*/  IMAD.MOV.U32 R18, RZ, RZ, R29 ;  /* 0x000000ffff127224 */ /* 0x001fe200078e001d */
[----:B------:R-:W-:-:S02]  /*18490*/  MOV R19, R24 ;  /* 0x0000001800137202 */ /* 0x000fc40000000f00 */
[----:B------:R-:W5:Y:S05]  /*184a0*/  LDL.LU R29, [R1+0xf78] ;  /* 0x000f7800011d7983 */ /* 0x000f6a0000300800 */
        /* <DEDUP_REMOVED lines=63> */
[----:B0-----:R-:W-:Y:S01]  /*188a0*/  MOV R18, R29 ;  /* 0x0000001d00127202 */ /* 0x001fe20000000f00 */
[----:B------:R-:W-:-:S02]  /*188b0*/  IMAD.MOV.U32 R19, RZ, RZ, R24 ;  /* 0x000000ffff137224 */ /* 0x000fc400078e0018 */
        /* <DEDUP_REMOVED lines=19> */
[----:B------:R-:W-:Y:S11]  /*189f0*/  STL.64 [R1+0xee0], R10 ;  /* 0x000ee00a01007387 */ /* 0x000ff60000100a00 */
[----:B------:R-:W-:Y:S09]  /*18a00*/  @!UPT UIADD3 URZ, URZ, URZ, URZ ;  /* 0x0000003f3f3ff290 */ /* 0x000ff2000fffe03f */
[----:B------:R-:W-:Y:S04]  /*18a10*/  STL.64 [R1+0x380], R4 ;  /* 0x0003800401007387 */ /* 0x000fe80000100a00 */
[----:B------:R-:W-:Y:S04]  /*18a20*/  STL.64 [R1+0x388], R6 ;  /* 0x0003880601007387 */ /* 0x000fe80000100a00 */
[----:B------:R0:W-:Y:S04]  /*18a30*/  STL.64 [R1+0xed8], R8 ;  /* 0x000ed80801007387 */ /* 0x0001e80000100a00 */
        /* <DEDUP_REMOVED lines=15> */
[----:B------:R-:W5:Y:S04]  /*18b30*/  LDL.LU R5, [R1+0x364] ;  /* 0x0003640001057983 */ /* 0x000f680000300800 */
[----:B------:R-:W4:Y:S04]  /*18b40*/  LDL R6, [R1+0x3f8] ;  /* 0x0003f80001067983 */ /* 0x000f280000100800 */
[----:B------:R-:W2:Y:S04]  /*18b50*/  LDL.LU R7, [R1+0x368] ;  /* 0x0003680001077983 */ /* 0x000ea80000300800 */
[----:B------:R-:W2:Y:S04]  /*18b60*/  LDL.LU R0, [R1+0x36c] ;  /* 0x00036c0001007983 */ /* 0x000ea80000300800 */
[----:B------:R-:W2:Y:S04]  /*18b70*/  LDL.LU.64 R18, [R1+0xf18] ;  /* 0x000f180001127983 */ /* 0x000ea80000300a00 */
[----:B------:R-:W2:Y:S04]  /*18b80*/  LDL.LU.64 R16, [R1+0xf10] ;  /* 0x000f100001107983 */ /* 0x000ea80000300a00 */
[----:B------:R0:W-:Y:S04]  /*18b90*/  STL.64 [R1+0x370], R24 ;  /* 0x0003701801007387 */ /* 0x0001e80000100a00 */
[----:B------:R1:W-:Y:S01]  /*18ba0*/  STL.64 [R1+0x378], R26 ;  /* 0x0003781a01007387 */ /* 0x0003e20000100a00 */
[----:B---3--:R-:W-:-:S03]  /*18bb0*/  MOV R29, R14 ;  /* 0x0000000e001d7202 */ /* 0x008fc60000000f00 */
[----:B0-----:R-:W3:Y:S04]  /*18bc0*/  LDL R25, [R1+0x3fc] ;  /* 0x0003fc0001197983 */ /* 0x001ee80000100800 */
[----:B-1----:R-:W3:Y:S04]  /*18bd0*/  LDL.LU R26, [R1+0x270] ;  /* 0x00027000011a7983 */ /* 0x002ee80000300800 */
[----:B------:R-:W3:Y:S04]  /*18be0*/  LDL.LU R27, [R1+0x274] ;  /* 0x00027400011b7983 */ /* 0x000ee80000300800 */
[----:B------:R-:W3:Y:S01]  /*18bf0*/  LDL.LU R2, [R1+0x278] ;  /* 0x0002780001027983 */ /* 0x000ee20000300800 */
        /* <DEDUP_REMOVED lines=14> */
[----:B------:R-:W3:Y:S06]  /*18ce0*/  LDL.LU R29, [R1+0xee8] ;  /* 0x000ee800011d7983 */ /* 0x000eec0000300800 */
[----:B--2---:R-:W-:Y:S01]  /*18cf0*/  HMMA.16816.F32.BF16 R16, R12, R18, R8 ;  /* 0x000000120c10723c */ /* 0x004fe20000041808 */
[----:B------:R-:W2:Y:S04]  /*18d00*/  LDL.LU.64 R10, [R1+0xee0] ;  /* 0x000ee000010a7983 */ /* 0x000ea80000300a00 */
[----:B------:R-:W2:Y:S04]  /*18d10*/  LDL.LU.64 R8, [R1+0xed8] ;  /* 0x000ed80001087983 */ /* 0x000ea80000300a00 */
[----:B------:R0:W-:Y:S04]  /*18d20*/  STL.64 [R1+0xeb0], R14 ;  /* 0x000eb00e01007387 */ /* 0x0001e80000100a00 */
[----:B------:R-:W-:Y:S10]  /*18d30*/  STL.64 [R1+0xea8], R12 ;  /* 0x000ea80c01007387 */ /* 0x000ff40000100a00 */
[----:B------:R-:W-:Y:S04]  /*18d40*/  STL.64 [R1+0x4f0], R16 ;  /* 0x0004f01001007387 */ /* 0x000fe80000100a00 */
[----:B------:R-:W-:Y:S04]  /*18d50*/  STL.64 [R1+0x4f8], R18 ;  /* 0x0004f81201007387 */ /* 0x000fe80000100a00 */
[----:B---3--:R-:W1:Y:S01]  /*18d60*/  LDSM.16.M88.4 R16, [R25+0x21c00] ;  /* 0x021c00001910783b */ /* 0x008e620000000200 */
[----:B----4-:R-:W-:-:S02]  /*18d70*/  FMUL R4, R6, R4 ;  /* 0x0000000406047220 */ /* 0x010fc40000400000 */
[----:B-----5:R-:W-:Y:S01]  /*18d80*/  FMUL R5, R6, R5 ;  /* 0x0000000506057220 */ /* 0x020fe20000400000 */
[----:B0-----:R-:W3:Y:S01]  /*18d90*/  LDL.LU.64 R14, [R1+0x48] ;  /* 0x00004800010e7983 */ /* 0x001ee20000300a00 */
[C---:B------:R-:W-:Y:S02]  /*18da0*/  FMUL R6, R29.reuse, R7 ;  /* 0x000000071d067220 */ /* 0x040fe40000400000 */
[----:B------:R-:W-:Y:S01]  /*18db0*/  FMUL R7, R29, R0 ;  /* 0x000000001d077220 */ /* 0x000fe20000400000 */
[----:B-1----:R-:W-:Y:S04]  /*18dc0*/  STL.64 [R1+0x218], R18 ;  /* 0x0002181201007387 */ /* 0x002fe80000100a00 */
[----:B------:R-:W4:Y:S02]  /*18dd0*/  LDL.LU R0, [R1+0x27c] ;  /* 0x00027c0001007983 */ /* 0x000f240000300800 */
[----:B--2---:R-:W-:Y:S02]  /*18de0*/  HMMA.16816.F32.BF16 R4, R8, R16, R4 ;  /* 0x000000100804723c */ /* 0x004fe40000041804 */
[----:B------:R-:W-:Y:S04]  /*18df0*/  STL.64 [R1+0xea0], R10 ;  /* 0x000ea00a01007387 */ /* 0x000fe80000100a00 */
[----:B------:R0:W-:Y:S11]  /*18e00*/  STL.64 [R1+0xe98], R8 ;  /* 0x000e980801007387 */ /* 0x0001f60000100a00 */
[----:B------:R-:W-:Y:S06]  /*18e10*/  @!UPT UIADD3 URZ, URZ, URZ, URZ ;  /* 0x0000003f3f3ff290 */ /* 0x000fec000fffe03f */
        /* <DEDUP_REMOVED lines=8> */
[C---:B------:R-:W-:Y:S02]  /*18ea0*/  FMUL R26, R3.reuse, R2 ;  /* 0x00000002031a7220 */ /* 0x040fe40000400000 */
        /* <DEDUP_REMOVED lines=8> */
[----:B------:R-:W4:Y:S04]  /*18f30*/  LDL R7, [R1+0x3f8] ;  /* 0x0003f80001077983 */ /* 0x000f280000100800 */
[----:B------:R-:W2:Y:S04]  /*18f40*/  LDL.LU.64 R18, [R1+0xed0] ;  /* 0x000ed00001127983 */ /* 0x000ea80000300a00 */
[----:B------:R-:W2:Y:S04]  /*18f50*/  LDL.LU.64 R16, [R1+0xec8] ;  /* 0x000ec80001107983 */ /* 0x000ea80000300a00 */
[----:B------:R0:W-:Y:S04]  /*18f60*/  STL.64 [R1+0x350], R24 ;  /* 0x0003501801007387 */ /* 0x0001e80000100a00 */
[----:B------:R1:W-:Y:S01]  /*18f70*/  STL.64 [R1+0x358], R26 ;  /* 0x0003581a01007387 */ /* 0x0003e20000100a00 */
[----:B---3--:R-:W-:Y:S01]  /*18f80*/  MOV R2, R15 ;  /* 0x0000000f00027202 */ /* 0x008fe20000000f00 */
[----:B0-----:R-:W-:-:S02]  /*18f90*/  IMAD.MOV.U32 R24, RZ, RZ, R14 ;  /* 0x000000ffff187224 */ /* 0x001fc400078e000e */
[----:B-1----:R-:W3:Y:S01]  /*18fa0*/  LDL R27, [R1+0x3fc] ;  /* 0x0003fc00011b7983 */ /* 0x002ee20000100800 */
        /* <DEDUP_REMOVED lines=9> */
[----:B------:R-:W4:Y:S04]  /*19040*/  LDL.LU R4, [R1+0x340] ;  /* 0x0003400001047983 */ /* 0x000f280000300800 */
[----:B------:R-:W5:Y:S04]  /*19050*/  LDL.LU R5, [R1+0x344] ;  /* 0x0003440001057983 */ /* 0x000f680000300800 */
[----:B------:R-:W3:Y:S04]  /*19060*/  LDL.LU R6, [R1+0x348] ;  /* 0x0003480001067983 */ /* 0x000ee80000300800 */
[----:B------:R-:W3:Y:S04]  /*19070*/  LDL.LU R0, [R1+0x34c] ;  /* 0x00034c0001007983 */ /* 0x000ee80000300800 */
[----:B------:R0:W-:Y:S04]  /*19080*/  STL.64 [R1+0xe90], R18 ;  /* 0x000e901201007387 */ /* 0x0001e80000100a00 */
[----:B------:R2:W-:Y:S01]  /*19090*/  STL.64 [R1+0xe88], R16 ;  /* 0x000e881001007387 */ /* 0x0005e20000100a00 */
[----:B0-----:R-:W-:-:S02]  /*190a0*/  MOV R18, R24 ;  /* 0x0000001800127202 */ /* 0x001fc40000000f00 */
[----:B------:R-:W-:-:S07]  /*190b0*/  MOV R19, R2 ;  /* 0x0000000200137202 */ /* 0x000fce0000000f00 */
[----:B--2---:R-:W-:Y:S01]  /*190c0*/  HMMA.16816.F32.BF16 R16, R12, R18, R8 ;  /* 0x000000120c10723c */ /* 0x004fe20000041808 */
[----:B------:R-:W2:Y:S04]  /*190d0*/  LDL.LU.64 R10, [R1+0xea0] ;  /* 0x000ea000010a7983 */ /* 0x000ea80000300a00 */
[----:B------:R-:W2:Y:S04]  /*190e0*/  LDL.LU.64 R8, [R1+0xe98] ;  /* 0x000e980001087983 */ /* 0x000ea80000300a00 */
[----:B------:R-:W2:Y:S04]  /*190f0*/  LDL.LU R24, [R1+0x2a0] ;  /* 0x0002a00001187983 */ /* 0x000ea80000300800 */
[----:B------:R-:W2:Y:S10]  /*19100*/  LDL.LU R25, [R1+0x2a4] ;  /* 0x0002a40001197983 */ /* 0x000eb40000300800 */
[----:B------:R-:W-:Y:S04]  /*19110*/  STL.64 [R1+0x4e0], R16 ;  /* 0x0004e01001007387 */ /* 0x000fe80000100a00 */
[----:B------:R-:W-:Y:S04]  /*19120*/  STL.64 [R1+0x4e8], R18 ;  /* 0x0004e81201007387 */ /* 0x000fe80000100a00 */
[----:B---3--:R-:W0:Y:S04]  /*19130*/  LDSM.16.M88.4 R16, [R27+0x21e00] ;  /* 0x021e00001b10783b */ /* 0x008e280000000200 */
[----:B------:R-:W3:Y:S04]  /*19140*/  LDL.LU R2, [R1+0x2a8] ;  /* 0x0002a80001027983 */ /* 0x000ee80000300800 */
[----:B------:R-:W-:Y:S04]  /*19150*/  STL.64 [R1+0xe80], R14 ;  /* 0x000e800e01007387 */ /* 0x000fe80000100a00 */
[----:B------:R1:W-:Y:S01]  /*19160*/  STL.64 [R1+0xe78], R12 ;  /* 0x000e780c01007387 */ /* 0x0003e20000100a00 */
[----:B----4-:R-:W-:-:S02]  /*19170*/  FMUL R4, R7, R4 ;  /* 0x0000000407047220 */ /* 0x010fc40000400000 */
[----:B-----5:R-:W-:Y:S02]  /*19180*/  FMUL R5, R7, R5 ;  /* 0x0000000507057220 */ /* 0x020fe40000400000 */
[C---:B------:R-:W-:Y:S01]  /*19190*/  FMUL R7, R29.reuse, R0 ;  /* 0x000000001d077220 */ /* 0x040fe20000400000 */
[----:B-1----:R-:W4:Y:S04]  /*191a0*/  LDL.LU R12, [R1+0x120] ;  /* 0x00012000010c7983 */ /* 0x002f280000300800 */
[----:B------:R-:W4:Y:S04]  /*191b0*/  LDL.LU R13, [R1+0x124] ;  /* 0x00012400010d7983 */ /* 0x000f280000300800 */
[----:B------:R-:W4:Y:S04]  /*191c0*/  LDL.LU R14, [R1+0x128] ;  /* 0x00012800010e7983 */ /* 0x000f280000300800 */
[----:B------:R-:W4:Y:S04]  /*191d0*/  LDL.LU R15, [R1+0x12c] ;  /* 0x00012c00010f7983 */ /* 0x000f280000300800 */
[----:B0-----:R-:W-:Y:S04]  /*191e0*/  STL.64 [R1+0x1d8], R18 ;  /* 0x0001d81201007387 */ /* 0x001fe80000100a00 */
[----:B------:R-:W5:Y:S01]  /*191f0*/  LDL.LU R0, [R1+0x2ac] ;  /* 0x0002ac0001007983 */ /* 0x000f620000300800 */
[----:B------:R-:W-:-:S03]  /*19200*/  FMUL R6, R29, R6 ;  /* 0x000000061d067220 */ /* 0x000fc60000400000 */
[----:B------:R-:W-:Y:S04]  /*19210*/  STL [R1+0xe70], R29 ;  /* 0x000e701d01007387 */ /* 0x000fe80000100800 */
[----:B--2---:R-:W-:Y:S01]  /*19220*/  HMMA.16816.F32.BF16 R4, R8, R16, R4 ;  /* 0x000000100804723c */ /* 0x004fe20000041804 */
[C---:B------:R-:W-:Y:S02]  /*19230*/  FMUL R24, R28.reuse, R24 ;  /* 0x000000181c187220 */ /* 0x040fe40000400000 */
[----:B------:R-:W-:Y:S01]  /*19240*/  FMUL R25, R28, R25 ;  /* 0x000000191c197220 */ /* 0x000fe20000400000 */
[----:B------:R-:W-:Y:S04]  /*19250*/  STL.64 [R1+0xe68], R10 ;  /* 0x000e680a01007387 */ /* 0x000fe80000100a00 */
[----:B------:R0:W-:Y:S01]  /*19260*/  STL.64 [R1+0xe60], R8 ;  /* 0x000e600801007387 */ /* 0x0001e20000100a00 */
[C---:B---3--:R-:W-:Y:S11]  /*19270*/  FMUL R26, R3.reuse, R2 ;  /* 0x00000002031a7220 */ /* 0x048ff60000400000 */
[----:B------:R-:W-:Y:S03]  /*19280*/  @!UPT UIADD3 URZ, URZ, URZ, URZ ;  /* 0x0000003f3f3ff290 */ /* 0x000fe6000fffe03f */
[----:B------:R1:W-:Y:S04]  /*19290*/  STL.64 [R1+0x340], R4 ;  /* 0x0003400401007387 */ /* 0x0003e80000100a00 */
[----:B------:R2:W-:Y:S04]  /*192a0*/  STL.64 [R1+0x348], R6 ;  /* 0x0003480601007387 */ /* 0x0005e80000100a00 */
[----:B0-----:R-:W3:Y:S04]  /*192b0*/  LDL.LU R8, [R1+0xb0] ;  /* 0x0000b00001087983 */ /* 0x001ee80000300800 */
[----:B------:R-:W3:Y:S04]  /*192c0*/  LDL.LU R9, [R1+0xb4] ;  /* 0x0000b40001097983 */ /* 0x000ee80000300800 */
[----:B------:R-:W3:Y:S04]  /*192d0*/  LDL.LU R10, [R1+0xb8] ;  /* 0x0000b800010a7983 */ /* 0x000ee80000300800 */
[----:B------:R-:W3:Y:S04]  /*192e0*/  LDL.LU R11, [R1+0xbc] ;  /* 0x0000bc00010b7983 */ /* 0x000ee80000300800 */
[----:B-1----:R-:W3:Y:S04]  /*192f0*/  LDL R4, [R1+0x3fc] ;  /* 0x0003fc0001047983 */ /* 0x002ee80000100800 */
[----:B------:R-:W3:Y:S04]  /*19300*/  LDL.LU R5, [R1+0x320] ;  /* 0x0003200001057983 */ /* 0x000ee80000300800 */
[----:B--2---:R-:W2:Y:S04]  /*19310*/  LDL.LU R6, [R1+0x324] ;  /* 0x0003240001067983 */ /* 0x004ea80000300800 */
[----:B------:R-:W2:Y:S01]  /*19320*/  LDL R7, [R1+0x3f8] ;  /* 0x0003f80001077983 */ /* 0x000ea20000100800 */
[----:B-----5:R-:W-:-:S03]  /*19330*/  FMUL R27, R3, R0 ;  /* 0x00000000031b7220 */ /* 0x020fc60000400000 */
[----:B------:R-:W5:Y:S04]  /*19340*/  LDL.LU R2, [R1+0x328] ;  /* 0x0003280001027983 */ /* 0x000f680000300800 */
[----:B------:R-:W2:Y:S01]  /*19350*/  LDL.LU R0, [R1+0x32c] ;  /* 0x00032c0001007983 */ /* 0x000ea20000300800 */
[----:B------:R-:W-:Y:S03]  /*19360*/  HMMA.16816.F32.BF16 R24, R20, R16, R24 ;  /* 0x000000101418723c */ /* 0x000fe60000041818 */
[----:B------:R-:W4:Y:S04]  /*19370*/  LDL.LU.64 R18, [R1+0xe90] ;  /* 0x000e900001127983 */ /* 0x000f280000300a00 */
[----:B------:R-:W4:Y:S11]  /*19380*/  LDL.LU.64 R16, [R1+0xe88] ;  /* 0x000e880001107983 */ /* 0x000f360000300a00 */
[----:B------:R-:W-:Y:S05]  /*19390*/  @!UPT UIADD3 URZ, URZ, URZ, URZ ;  /* 0x0000003f3f3ff290 */ /* 0x000fea000fffe03f */
[----:B------:R-:W-:Y:S04]  /*193a0*/  STL.64 [R1+0x330], R24 ;  /* 0x0003301801007387 */ /* 0x000fe80000100a00 */
[----:B------:R0:W-:Y:S04]  /*193b0*/  STL.64 [R1+0x338], R26 ;  /* 0x0003381a01007387 */ /* 0x0001e80000100a00 */
[----:B0-----:R-:W4:Y:S02]  /*193c0*/  LDL.LU.64 R26, [R1+0x38] ;  /* 0x00003800011a7983 */ /* 0x001f240000300a00 */
[----:B----4-:R-:W-:Y:S11]  /*193d0*/  HMMA.16816.F32.BF16 R12, R16, R26, R12 ;  /* 0x0000001a100c723c */ /* 0x010ff6000004180c */
[----:B------:R-:W-:Y:S11]  /*193e0*/  @!UPT UIADD3 URZ, URZ, URZ, URZ ;  /* 0x0000003f3f3ff290 */ /* 0x000ff6000fffe03f */
[----:B------:R-:W-:Y:S01]  /*193f0*/  @!UPT UIADD3 URZ, URZ, URZ, URZ ;  /* 0x0000003f3f3ff290 */ /* 0x000fe2000fffe03f */
[----:B------:R-:W-:Y:S04]  /*19400*/  STL.64 [R1+0x440], R12 ;  /* 0x0004400c01007387 */ /* 0x000fe80000100a00 */
[----:B------:R0:W-:Y:S04]  /*19410*/  STL.64 [R1+0x448], R14 ;  /* 0x0004480e01007387 */ /* 0x0001e80000100a00 */
[----:B0-----:R-:W3:Y:S04]  /*19420*/  LDL.LU.64 R14, [R1+0xe80] ;  /* 0x000e8000010e7983 */ /* 0x001ee80000300a00 */
[----:B------:R-:W3:Y:S01]  /*19430*/  LDL.LU.64 R12, [R1+0xe78] ;  /* 0x000e7800010c7983 */ /* 0x000ee20000300a00 */
[----:B------:R-:W-:-:S03]  /*19440*/  MOV R29, R26 ;  /* 0x0000001a001d7202 */ /* 0x000fc60000000f00 */
[----:B------:R-:W4:Y:S04]  /*19450*/  LDL.LU R24, [R1+0x2d0] ;  /* 0x0002d00001187983 */ /* 0x000f280000300800 */
[----:B------:R-:W2:Y:S04]  /*19460*/  LDL.LU R25, [R1+0x2d4] ;  /* 0x0002d40001197983 */ /* 0x000ea80000300800 */
[----:B------:R-:W2:Y:S04]  /*19470*/  LDL.LU R26, [R1+0x2d8] ;  /* 0x0002d800011a7983 */ /* 0x000ea80000300800 */
[----:B------:R0:W-:Y:S04]  /*19480*/  STL.64 [R1+0xe58], R18 ;  /* 0x000e581201007387 */ /* 0x0001e80000100a00 */
[----:B------:R3:W-:Y:S01]  /*19490*/  STL.64 [R1+0xe50], R16 ;  /* 0x000e501001007387 */ /* 0x0007e20000100a00 */
[----:B0-----:R-:W-:-:S03]  /*194a0*/  IMAD.MOV.U32 R18, RZ, RZ, R29 ;  /* 0x000000ffff127224 */ /* 0x001fc600078e001d */
[----:B------:R-:W5:Y:S01]  /*194b0*/  LDL.LU R29, [R1+0xe70] ;  /* 0x000e7000011d7983 */ /* 0x000f620000300800 */
[----:B------:R-:W-:-:S07]  /*194c0*/  MOV R19, R27 ;  /* 0x0000001b00137202 */ /* 0x000fce0000000f00 */
[----:B---3--:R-:W-:Y:S01]  /*194d0*/  HMMA.16816.F32.BF16 R16, R12, R18, R8 ;  /* 0x000000120c10723c */ /* 0x008fe20000041808 */
[----:B------:R-:W3:Y:S04]  /*194e0*/  LDL.LU.64 R10, [R1+0xe68] ;  /* 0x000e6800010a7983 */ /* 0x000ee80000300a00 */
[----:B------:R-:W3:Y:S04]  /*194f0*/  LDL.LU.64 R8, [R1+0xe60] ;  /* 0x000e600001087983 */ /* 0x000ee80000300a00 */
[----:B------:R0:W-:Y:S04]  /*19500*/  STL.64 [R1+0xe38], R14 ;  /* 0x000e380e01007387 */ /* 0x0001e80000100a00 */
[----:B------:R-:W-:Y:S10]  /*19510*/  STL.64 [R1+0xe30], R12 ;  /* 0x000e300c01007387 */ /* 0x000ff40000100a00 */
[----:B------:R-:W-:Y:S04]  /*19520*/  STL.64 [R1+0x4d0], R16 ;  /* 0x0004d01001007387 */ /* 0x000fe80000100a00 */
[----:B------:R-:W-:Y:S04]  /*19530*/  STL.64 [R1+0x4d8], R18 ;  /* 0x0004d81201007387 */ /* 0x000fe80000100a00 */
[----:B------:R2:W1:Y:S04]  /*19540*/  LDSM.16.M88.4 R16, [R4+0x22000] ;  /* 0x022000000410783b */ /* 0x0004680000000200 */
[----:B0-----:R-:W4:Y:S01]  /*19550*/  LDL.LU.64 R14, [R1+0x28] ;  /* 0x00002800010e7983 */ /* 0x001f220000300a00 */
[----:B--2---:R-:W-:-:S02]  /*19560*/  FMUL R4, R7, R5 ;  /* 0x0000000507047220 */ /* 0x004fc40000400000 */
[----:B------:R-:W-:Y:S02]  /*19570*/  FMUL R5, R7, R6 ;  /* 0x0000000607057220 */ /* 0x000fe40000400000 */
[C---:B-----5:R-:W-:Y:S02]  /*19580*/  FMUL R6, R29.reuse, R2 ;  /* 0x000000021d067220 */ /* 0x060fe40000400000 */
[----:B------:R-:W-:Y:S01]  /*19590*/  FMUL R7, R29, R0 ;  /* 0x000000001d077220 */ /* 0x000fe20000400000 */
[----:B-1----:R-:W-:Y:S04]  /*195a0*/  STL.64 [R1+0x1a8], R18 ;  /* 0x0001a81201007387 */ /* 0x002fe80000100a00 */
[----:B------:R-:W2:Y:S04]  /*195b0*/  LDL.LU R2, [R1+0x308] ;  /* 0x0003080001027983 */ /* 0x000ea80000300800 */
[----:B------:R-:W5:Y:S01]  /*195c0*/  LDL.LU R0, [R1+0x30c] ;  /* 0x00030c0001007983 */ /* 0x000f620000300800 */
[----:B---3--:R-:W-:Y:S03]  /*195d0*/  HMMA.16816.F32.BF16 R4, R8, R16, R4 ;  /* 0x000000100804723c */ /* 0x008fe60000041804 */
[----:B-----5:R0:W-:Y:S04]  /*195e0*/  STL [R1+0xe28], R0 ;  /* 0x000e280001007387 */ /* 0x0201e80000100800 */
[----:B0-----:R-:W3:Y:S04]  /*195f0*/  LDL.LU R0, [R1+0x2dc] ;  /* 0x0002dc0001007983 */ /* 0x001ee80000300800 */
[----:B------:R-:W-:Y:S11]  /*19600*/  STL.64 [R1+0xe20], R10 ;  /* 0x000e200a01007387 */ /* 0x000ff60000100a00 */
[----:B------:R-:W-:Y:S01]  /*19610*/  @!UPT UIADD3 URZ, URZ, URZ, URZ ;  /* 0x0000003f3f3ff290 */ /* 0x000fe2000fffe03f */
[----:B------:R-:W-:Y:S04]  /*19620*/  STL.64 [R1+0x320], R4 ;  /* 0x0003200401007387 */ /* 0x000fe80000100a00 */
[----:B------:R-:W-:Y:S04]  /*19630*/  STL.64 [R1+0x328], R6 ;  /* 0x0003280601007387 */ /* 0x000fe80000100a00 */
[----:B------:R0:W-:Y:S04]  /*19640*/  STL.64 [R1+0xe18], R8 ;  /* 0x000e180801007387 */ /* 0x0001e80000100a00 */
[----:B0-----:R-:W5:Y:S04]  /*19650*/  LDL.LU R8, [R1+0xa0] ;  /* 0x0000a00001087983 */ /* 0x001f680000300800 */
[----:B------:R-:W5:Y:S04]  /*19660*/  LDL.LU R9, [R1+0xa4] ;  /* 0x0000a40001097983 */ /* 0x000f680000300800 */
[----:B------:R-:W2:Y:S04]  /*19670*/  LDL.LU R10, [R1+0xa8] ;  /* 0x0000a800010a7983 */ /* 0x000ea80000300800 */
[----:B------:R-:W2:Y:S01]  /*19680*/  LDL.LU R11, [R1+0xac] ;  /* 0x0000ac00010b7983 */ /* 0x000ea20000300800 */
[----:B----4-:R-:W-:-:S02]  /*19690*/  FMUL R24, R28, R24 ;  /* 0x000000181c187220 */ /* 0x010fc40000400000 */
[----:B------:R-:W-:Y:S02]  /*196a0*/  FMUL R25, R28, R25 ;  /* 0x000000191c197220 */ /* 0x000fe40000400000 */
[C---:B------:R-:W-:Y:S02]  /*196b0*/  FMUL R26, R3.reuse, R26 ;  /* 0x0000001a031a7220 */ /* 0x040fe40000400000 */
[----:B---3--:R-:W-:-:S07]  /*196c0*/  FMUL R27, R3, R0 ;  /* 0x00000000031b7220 */ /* 0x008fce0000400000 */
[----:B------:R-:W-:Y:S01]  /*196d0*/  HMMA.16816.F32.BF16 R24, R20, R16, R24 ;  /* 0x000000101418723c */ /* 0x000fe20000041818 */
[----:B--2---:R-:W-:Y:S04]  /*196e0*/  STL.64 [R1+0xe48], R10 ;  /* 0x000e480a01007387 */ /* 0x004fe80000100a00 */
[----:B-----5:R0:W-:Y:S04]  /*196f0*/  STL.64 [R1+0xe40], R8 ;  /* 0x000e400801007387 */ /* 0x0201e80000100a00 */
[----:B0-----:R-:W2:Y:S04]  /*19700*/  LDL.LU R8, [R1+0x190] ;  /* 0x0001900001087983 */ /* 0x001ea80000300800 */
[----:B------:R-:W2:Y:S04]  /*19710*/  LDL.LU R9, [R1+0x194] ;  /* 0x0001940001097983 */ /* 0x000ea80000300800 */
[----:B------:R-:W2:Y:S04]  /*19720*/  LDL.LU R10, [R1+0x198] ;  /* 0x00019800010a7983 */ /* 0x000ea80000300800 */
[----:B------:R-:W2:Y:S04]  /*19730*/  LDL.LU R11, [R1+0x19c] ;  /* 0x00019c00010b7983 */ /* 0x000ea80000300800 */
[----:B------:R-:W3:Y:S04]  /*19740*/  LDL R4, [R1+0x3fc] ;  /* 0x0003fc0001047983 */ /* 0x000ee80000100800 */
[----:B------:R-:W4:Y:S04]  /*19750*/  LDL.LU R5, [R1+0x300] ;  /* 0x0003000001057983 */ /* 0x000f280000300800 */
[----:B------:R-:W5:Y:S04]  /*19760*/  LDL.LU R6, [R1+0x304] ;  /* 0x0003040001067983 */ /* 0x000f680000300800 */
[----:B------:R-:W4:Y:S04]  /*19770*/  LDL R7, [R1+0x3f8] ;  /* 0x0003f80001077983 */ /* 0x000f280000100800 */
[----:B------:R-:W2:Y:S04]  /*19780*/  LDL.LU.64 R18, [R1+0xe58] ;  /* 0x000e580001127983 */ /* 0x000ea80000300a00 */
[----:B------:R-:W2:Y:S04]  /*19790*/  LDL.LU.64 R16, [R1+0xe50] ;  /* 0x000e500001107983 */ /* 0x000ea80000300a00 */
[----:B------:R0:W-:Y:S04]  /*197a0*/  STL.64 [R1+0x310], R24 ;  /* 0x0003101801007387 */ /* 0x0001e80000100a00 */
[----:B------:R1:W-:Y:S01]  /*197b0*/  STL.64 [R1+0x318], R26 ;  /* 0x0003181a01007387 */ /* 0x0003e20000100a00 */
[----:B------:R-:W-:-:S03]  /*197c0*/  MOV R0, R14 ;  /* 0x0000000e00007202 */ /* 0x000fc60000000f00 */
[----:B0-----:R-:W3:Y:S04]  /*197d0*/  LDL.LU R25, [R1+0x2f0] ;  /* 0x0002f00001197983 */ /* 0x001ee80000300800 */
[----:B-1----:R-:W3:Y:S04]  /*197e0*/  LDL.LU R26, [R1+0x2f4] ;  /* 0x0002f400011a7983 */ /* 0x002ee80000300800 */
        /* <DEDUP_REMOVED lines=15> */
[----:B------:R-:W3:Y:S05]  /*198e0*/  LDL.LU R0, [R1+0xe28] ;  /* 0x000e280001007983 */ /* 0x000eea0000300800 */
[----:B--2---:R-:W-:Y:S01]  /*198f0*/  HMMA.16816.F32.BF16 R16, R12, R18, R8 ;  /* 0x000000120c10723c */ /* 0x004fe20000041808 */
[----:B------:R-:W2:Y:S04]  /*19900*/  LDL.LU.64 R10, [R1+0xe20] ;  /* 0x000e2000010a7983 */ /* 0x000ea80000300a00 */
[----:B------:R-:W2:Y:S11]  /*19910*/  LDL.LU.64 R8, [R1+0xe18] ;  /* 0x000e180001087983 */ /* 0x000eb60000300a00 */
[----:B------:R-:W-:Y:S07]  /*19920*/  @!UPT UIADD3 URZ, URZ, URZ, URZ ;  /* 0x0000003f3f3ff290 */ /* 0x000fee000fffe03f */
[----:B------:R-:W-:Y:S04]  /*19930*/  STL.64 [R1+0x4c0], R16 ;  /* 0x0004c01001007387 */ /* 0x000fe80000100a00 */
[----:B------:R-:W-:Y:S04]  /*19940*/  STL.64 [R1+0x4c8], R18 ;  /* 0x0004c81201007387 */ /* 0x000fe80000100a00 */
[----:B---3--:R-:W0:Y:S04]  /*19950*/  LDSM.16.M88.4 R16, [R4+0x22200] ;  /* 0x022200000410783b */ /* 0x008e280000000200 */
[----:B0-----:R0:W-:Y:S04]  /*19960*/  STL.64 [R1+0x178], R18 ;  /* 0x0001781201007387 */ /* 0x0011e80000100a00 */
[----:B0-----:R-:W3:Y:S01]  /*19970*/  LDL.LU R18, [R1+0x2fc] ;  /* 0x0002fc0001127983 */ /* 0x001ee20000300800 */
[----:B----4-:R-:W-:-:S02]  /*19980*/  FMUL R4, R7, R5 ;  /* 0x0000000507047220 */ /* 0x010fc40000400000 */
[----:B-----5:R-:W-:Y:S02]  /*19990*/  FMUL R5, R7, R6 ;  /* 0x0000000607057220 */ /* 0x020fe40000400000 */
[C---:B------:R-:W-:Y:S02]  /*199a0*/  FMUL R6, R29.reuse, R2 ;  /* 0x000000021d067220 */ /* 0x040fe40000400000 */
[----:B------:R-:W-:Y:S01]  /*199b0*/  FMUL R7, R29, R0 ;  /* 0x000000001d077220 */ /* 0x000fe20000400000 */
[----:B------:R-:W4:Y:S01]  /*199c0*/  LDL.LU R2, [R1+0x6d8] ;  /* 0x0006d80001027983 */ /* 0x000f220000300800 */
[C---:B------:R-:W-:Y:S02]  /*199d0*/  FMUL R24, R28.reuse, R25 ;  /* 0x000000191c187220 */ /* 0x040fe40000400000 */
[----:B------:R-:W-:Y:S01]  /*199e0*/  FMUL R25, R28, R26 ;  /* 0x0000001a1c197220 */ /* 0x000fe20000400000 */
[----:B------:R-:W5:Y:S01]  /*199f0*/  LDL.LU R0, [R1+0x6cc] ;  /* 0x0006cc0001007983 */ /* 0x000f620000300800 */
[C---:B------:R-:W-:Y:S01]  /*19a00*/  FMUL R26, R3.reuse, R27 ;  /* 0x0000001b031a7220 */ /* 0x040fe20000400000 */
[----:B--2---:R-:W-:Y:S11]  /*19a10*/  HMMA.16816.F32.BF16 R4, R8, R16, R4 ;  /* 0x000000100804723c */ /* 0x004ff60000041804 */
[----:B------:R-:W-:Y:S11]  /*19a20*/  @!UPT UIADD3 URZ, URZ, URZ, URZ ;  /* 0x0000003f3f3ff290 */ /* 0x000ff6000fffe03f */
[----:B------:R-:W-:Y:S01]  /*19a30*/  @!UPT UIADD3 URZ, URZ, URZ, URZ ;  /* 0x0000003f3f3ff290 */ /* 0x000fe2000fffe03f */
[----:B------:R0:W-:Y:S04]  /*19a40*/  STL.64 [R1+0x300], R4 ;  /* 0x0003000401007387 */ /* 0x0001e80000100a00 */
[----:B------:R1:W-:Y:S04]  /*19a50*/  STL.64 [R1+0x308], R6 ;  /* 0x0003080601007387 */ /* 0x0003e80000100a00 */
[----:B0-----:R-:W2:Y:S04]  /*19a60*/  LDL.LU R4, [R1+0x90] ;  /* 0x0000900001047983 */ /* 0x001ea80000300800 */
[----:B------:R-:W2:Y:S04]  /*19a70*/  LDL.LU R5, [R1+0x94] ;  /* 0x0000940001057983 */ /* 0x000ea80000300800 */
[----:B-1----:R-:W2:Y:S04]  /*19a80*/  LDL.LU R6, [R1+0x98] ;  /* 0x0000980001067983 */ /* 0x002ea80000300800 */
[----:B------:R-:W2:Y:S04]  /*19a90*/  LDL.LU R7, [R1+0x9c] ;  /* 0x00009c0001077983 */ /* 0x000ea80000300800 */
[----:B------:R-:W-:Y:S04]  /*19aa0*/  STL.64 [R1+0xe00], R10 ;  /* 0x000e000a01007387 */ /* 0x000fe80000100a00 */
[----:B------:R0:W-:Y:S04]  /*19ab0*/  STL.64 [R1+0xdf8], R8 ;  /* 0x000df80801007387 */ /* 0x0001e80000100a00 */
[----:B0-----:R-:W2:Y:S04]  /*19ac0*/  LDL.LU R8, [R1] ;  /* 0x0000000001087983 */ /* 0x001ea80000300800 */
[----:B------:R-:W2:Y:S04]  /*19ad0*/  LDL.LU R9, [R1+0x4] ;  /* 0x0000040001097983 */ /* 0x000ea80000300800 */
[----:B------:R-:W2:Y:S01]  /*19ae0*/  LDL.LU R10, [R1+0x8] ;  /* 0x00000800010a7983 */ /* 0x000ea20000300800 */
[----:B---3--:R-:W-:-:S03]  /*19af0*/  FMUL R27, R3, R18 ;  /* 0x00000012031b7220 */ /* 0x008fc60000400000 */
[----:B------:R-:W3:Y:S04]  /*19b00*/  LDL.LU R11, [R1+0xc] ;  /* 0x00000c00010b7983 */ /* 0x000ee80000300800 */
[----:B------:R-:W2:Y:S01]  /*19b10*/  LDL.LU.64 R18, [R1+0xe10] ;  /* 0x000e100001127983 */ /* 0x000ea20000300a00 */
[----:B------:R-:W-:Y:S03]  /*19b20*/  HMMA.16816.F32.BF16 R24, R20, R16, R24 ;  /* 0x000000101418723c */ /* 0x000fe60000041818 */
[----:B------:R-:W2:Y:S04]  /*19b30*/  LDL.LU.64 R16, [R1+0xe08] ;  /* 0x000e080001107983 */ /* 0x000ea80000300a00 */
[----:B------:R0:W-:Y:S04]  /*19b40*/  STL.64 [R1+0xdf0], R22 ;  /* 0x000df01601007387 */ /* 0x0001e80000100a00 */
[----:B------:R-:W-:Y:S11]  /*19b50*/  STL.64 [R1+0xde8], R20 ;  /* 0x000de81401007387 */ /* 0x000ff60000100a00 */
[----:B------:R-:W-:Y:S01]  /*19b60*/  @!UPT UIADD3 URZ, URZ, URZ, URZ ;  /* 0x0000003f3f3ff290 */ /* 0x000fe2000fffe03f */
[----:B------:R-:W-:Y:S04]  /*19b70*/  STL.64 [R1+0x2f0], R24 ;  /* 0x0002f01801007387 */ /* 0x000fe80000100a00 */
[----:B------:R2:W-:Y:S04]  /*19b80*/  STL.64 [R1+0x2f8], R26 ;  /* 0x0002f81a01007387 */ /* 0x0005e80000100a00 */
[----:B0-----:R-:W2:Y:S04]  /*19b90*/  LDL.LU R22, [R1+0x18] ;  /* 0x0000180001167983 */ /* 0x001ea80000300800 */
[----:B------:R-:W2:Y:S02]  /*19ba0*/  LDL.LU R23, [R1+0x1c] ;  /* 0x00001c0001177983 */ /* 0x000ea40000300800 */
[-C--:B--2---:R-:W-:Y:S02]  /*19bb0*/  HMMA.16816.F32.BF16 R24, R16, R22.reuse, R4 ;  /* 0x000000161018723c */ /* 0x084fe40000041804 */
[----:B------:R-:W2:Y:S04]  /*19bc0*/  LDL.LU R4, [R1+0x540] ;  /* 0x0005400001047983 */ /* 0x000ea80000300800 */
[----:B------:R-:W2:Y:S11]  /*19bd0*/  LDL.LU R5, [R1+0x544] ;  /* 0x0005440001057983 */ /* 0x000eb60000300800 */
[----:B------:R-:W-:Y:S06]  /*19be0*/  @!UPT UIADD3 URZ, URZ, URZ, URZ ;  /* 0x0000003f3f3ff290 */ /* 0x000fec000fffe03f */
[----:B------:R0:W-:Y:S04]  /*19bf0*/  STL.64 [R1+0x5b0], R24 ;  /* 0x0005b01801007387 */ /* 0x0001e80000100a00 */
[----:B------:R1:W-:Y:S04]  /*19c00*/  STL.64 [R1+0x5b8], R26 ;  /* 0x0005b81a01007387 */ /* 0x0003e80000100a00 */
[----:B------:R-:W2:Y:S04]  /*19c10*/  LDL.LU R6, [R1+0x548] ;  /* 0x0005480001067983 */ /* 0x000ea80000300800 */
[----:B------:R-:W4:Y:S04]  /*19c20*/  LDL.LU R7, [R1+0x54c] ;  /* 0x00054c0001077983 */ /* 0x000f280000300800 */
[----:B0-----:R-:W5:Y:S04]  /*19c30*/  LDL.LU R24, [R1+0x2c0] ;  /* 0x0002c00001187983 */ /* 0x001f680000300800 */
[----:B------:R-:W5:Y:S04]  /*19c40*/  LDL.LU R25, [R1+0x2c4] ;  /* 0x0002c40001197983 */ /* 0x000f680000300800 */
[----:B-1----:R-:W5:Y:S04]  /*19c50*/  LDL.LU R26, [R1+0x2c8] ;  /* 0x0002c800011a7983 */ /* 0x002f680000300800 */
[----:B------:R0:W-:Y:S01]  /*19c60*/  STL [R1+0xcf4], R16 ;  /* 0x000cf41001007387 */ /* 0x0001e20000100800 */
[----:B---3--:R-:W-:Y:S03]  /*19c70*/  HMMA.16816.F32.BF16 R20, R12, R22, R8 ;  /* 0x000000160c14723c */ /* 0x008fe60000041808 */
[----:B0-----:R-:W3:Y:S04]  /*19c80*/  LDL.LU R16, [R1+0x6c4] ;  /* 0x0006c40001107983 */ /* 0x001ee80000300800 */
[----:B------:R0:W-:Y:S04]  /*19c90*/  STL [R1+0xca0], R17 ;  /* 0x000ca01101007387 */ /* 0x0001e80000100800 */
[----:B0-----:R-:W3:Y:S04]  /*19ca0*/  LDL R17, [R1+0x3fc] ;  /* 0x0003fc0001117983 */ /* 0x001ee80000100800 */
[----:B------:R0:W-:Y:S04]  /*19cb0*/  STL [R1+0xc9c], R18 ;  /* 0x000c9c1201007387 */ /* 0x0001e80000100800 */
[----:B0-----:R-:W5:Y:S04]  /*19cc0*/  LDL.LU R18, [R1+0x6d4] ;  /* 0x0006d40001127983 */ /* 0x001f680000300800 */
[----:B------:R0:W-:Y:S04]  /*19cd0*/  STL [R1+0xc98], R19 ;  /* 0x000c981301007387 */ /* 0x0001e80000100800 */
[----:B------:R-:W5:Y:S04]  /*19ce0*/  LDL.LU.64 R10, [R1+0xe00] ;  /* 0x000e0000010a7983 */ /* 0x000f680000300a00 */
[----:B------:R-:W5:Y:S04]  /*19cf0*/  LDL.LU.64 R8, [R1+0xdf8] ;  /* 0x000df80001087983 */ /* 0x000f680000300a00 */
[----:B0-----:R-:W5:Y:S04]  /*19d00*/  LDL.LU R19, [R1+0x2cc] ;  /* 0x0002cc0001137983 */ /* 0x001f680000300800 */
[----:B------:R-:W-:Y:S04]  /*19d10*/  STL [R1+0xb64], R12 ;  /* 0x000b640c01007387 */ /* 0x000fe80000100800 */
[----:B------:R-:W-:Y:S04]  /*19d20*/  STL.64 [R1+0x590], R20 ;  /* 0x0005901401007387 */ /* 0x000fe80000100a00 */
[----:B------:R-:W-:Y:S04]  /*19d30*/  STL.64 [R1+0x598], R22 ;  /* 0x0005981601007387 */ /* 0x000fe80000100a00 */
[----:B------:R-:W-:Y:S04]  /*19d40*/  STL [R1+0xb60], R13 ;  /* 0x000b600d01007387 */ /* 0x000fe80000100800 */
[----:B------:R0:W-:Y:S04]  /*19d50*/  STL [R1+0xb5c], R14 ;  /* 0x000b5c0e01007387 */ /* 0x0001e80000100800 */
[----:B0-----:R-:W5:Y:S04]  /*19d60*/  LDL R14, [R1+0x3f8] ;  /* 0x0003f800010e7983 */ /* 0x001f680000100800 */
[----:B------:R-:W-:Y:S01]  /*19d70*/  STL [R1+0xb58], R15 ;  /* 0x000b580f01007387 */ /* 0x000fe20000100800 */
[----:B--2---:R-:W-:-:S02]  /*19d80*/  FMUL R6, R29, R6 ;  /* 0x000000061d067220 */ /* 0x004fc40000400000 */
[----:B----4-:R-:W-:Y:S01]  /*19d90*/  FMUL R7, R29, R7 ;  /* 0x000000071d077220 */ /* 0x010fe20000400000 */
[----:B---3--:R-:W0:Y:S01]  /*19da0*/  LDSM.16.M88.4 R20, [R17+0x22400] ;  /* 0x022400001114783b */ /* 0x008e220000000200 */
[C---:B-----5:R-:W-:Y:S02]  /*19db0*/  FMUL R4, R14.reuse, R4 ;  /* 0x000000040e047220 */ /* 0x060fe40000400000 */
[----:B------:R-:W-:-:S07]  /*19dc0*/  FMUL R5, R14, R5 ;  /* 0x000000050e057220 */ /* 0x000fce0000400000 */
[----:B0-----:R-:W-:Y:S01]  /*19dd0*/  HMMA.16816.F32.BF16 R4, R8, R20, R4 ;  /* 0x000000140804723c */ /* 0x001fe20000041804 */
[----:B------:R0:W-:Y:S11]  /*19de0*/  STL.64 [R1+0x148], R22 ;  /* 0x0001481601007387 */ /* 0x0001f60000100a00 */
[----:B------:R-:W-:Y:S11]  /*19df0*/  @!UPT UIADD3 URZ, URZ, URZ, URZ ;  /* 0x0000003f3f3ff290 */ /* 0x000ff6000fffe03f */
[----:B------:R1:W-:Y:S04]  /*19e00*/  STL.64 [R1+0x2d0], R4 ;  /* 0x0002d00401007387 */ /* 0x0003e80000100a00 */
[----:B------:R-:W-:Y:S04]  /*19e10*/  STL.64 [R1+0x2d8], R6 ;  /* 0x0002d80601007387 */ /* 0x000fe80000100a00 */
[----:B0-----:R-:W2:Y:S01]  /*19e20*/  LDL.LU.64 R22, [R1+0xdf0] ;  /* 0x000df00001167983 */ /* 0x001ea20000300a00 */
[----:B-1----:R-:W-:Y:S02]  /*19e30*/  MOV R4, R20 ;  /* 0x0000001400047202 */ /* 0x002fe40000000f00 */
[----:B------:R-:W-:-:S02]  /*19e40*/  MOV R5, R21 ;  /* 0x0000001500057202 */ /* 0x000fc40000000f00 */
[----:B------:R-:W2:Y:S01]  /*19e50*/  LDL.LU.64 R20, [R1+0xde8] ;  /* 0x000de80001147983 */ /* 0x000ea20000300a00 */
[----:B------:R-:W-:-:S03]  /*19e60*/  FMUL R24, R28, R24 ;  /* 0x000000181c187220 */ /* 0x000fc60000400000 */
[----:B------:R-:W-:Y:S01]  /*19e70*/  STL.64 [R1+0xde0], R10 ;  /* 0x000de00a01007387 */ /* 0x000fe20000100a00 */
[----:B------:R-:W-:-:S03]  /*19e80*/  FMUL R25, R28, R25 ;  /* 0x000000191c197220 */ /* 0x000fc60000400000 */
[----:B------:R-:W-:Y:S01]  /*19e90*/  STL.64 [R1+0xdd8], R8 ;  /* 0x000dd80801007387 */ /* 0x000fe20000100a00 */
[C---:B------:R-:W-:Y:S02]  /*19ea0*/  FMUL R26, R3.reuse, R26 ;  /* 0x0000001a031a7220 */ /* 0x040fe40000400000 */
[----:B------:R-:W-:Y:S01]  /*19eb0*/  FMUL R27, R3, R19 ;  /* 0x00000013031b7220 */ /* 0x000fe20000400000 */
[----:B------:R-:W0:Y:S01]  /*19ec0*/  LDSM.16.M88.4 R8, [R17+0x22600] ;  /* 0x022600001108783b */ /* 0x000e220000000200 */
[----:B------:R-:W-:Y:S02]  /*19ed0*/  FADD R2, R2, R18 ;  /* 0x0000001202027221 */ /* 0x000fe40000000000 */
[----:B------:R-:W-:Y:S01]  /*19ee0*/  FADD R0, R0, R16 ;  /* 0x0000001000007221 */ /* 0x000fe20000000000 */
[----:B0-----:R-:W-:Y:S01]  /*19ef0*/  MOV R19, R11 ;  /* 0x0000000b00137202 */ /* 0x001fe20000000f00 */
[----:B------:R-:W-:Y:S01]  /*19f00*/  IMAD.MOV.U32 R18, RZ, RZ, R10 ;  /* 0x000000ffff127224 */ /* 0x000fe200078e000a */
[----:B------:R-:W-:-:S02]  /*19f10*/  MOV R15, R8 ;  /* 0x00000008000f7202 */ /* 0x000fc40000000f00 */
[----:B------:R-:W-:Y:S01]  /*19f20*/  MOV R12, R9 ;  /* 0x00000009000c7202 */ /* 0x000fe20000000f00 */
[----:B--2---:R-:W-:Y:S11]  /*19f30*/  HMMA.16816.F32.BF16 R4, R20, R4, R24 ;  /* 0x000000041404723c */ /* 0x004ff60000041818 */
[----:B------:R-:W-:Y:S11]  /*19f40*/  @!UPT UIADD3 URZ, URZ, URZ, URZ ;  /* 0x0000003f3f3ff290 */ /* 0x000ff6000fffe03f */
[----:B------:R-:W-:Y:S01]  /*19f50*/  @!UPT UIADD3 URZ, URZ, URZ, URZ ;  /* 0x0000003f3f3ff290 */ /* 0x000fe2000fffe03f */
[----:B------:R0:W-:Y:S04]  /*19f60*/  STL.64 [R1+0x2c0], R4 ;  /* 0x0002c00401007387 */ /* 0x0001e80000100a00 */
[----:B------:R1:W-:Y:S04]  /*19f70*/  STL.64 [R1+0x2c8], R6 ;  /* 0x0002c80601007387 */ /* 0x0003e80000100a00 */
[----:B0-----:R-:W2:Y:S04]  /*19f80*/  LDL.LU R4, [R1+0x560] ;  /* 0x0005600001047983 */ /* 0x001ea80000300800 */
[----:B------:R-:W3:Y:S04]  /*19f90*/  LDL.LU R5, [R1+0x564] ;  /* 0x0005640001057983 */ /* 0x000ee80000300800 */
[----:B-1----:R-:W4:Y:S04]  /*19fa0*/  LDL.LU R6, [R1+0x568] ;  /* 0x0005680001067983 */ /* 0x002f280000300800 */
[----:B------:R-:W5:Y:S04]  /*19fb0*/  LDL.LU R7, [R1+0x56c] ;  /* 0x00056c0001077983 */ /* 0x000f680000300800 */
[----:B------:R-:W5:Y:S04]  /*19fc0*/  LDL.LU R24, [R1+0x290] ;  /* 0x0002900001187983 */ /* 0x000f680000300800 */
[----:B------:R-:W5:Y:S04]  /*19fd0*/  LDL.LU R25, [R1+0x294] ;  /* 0x0002940001197983 */ /* 0x000f680000300800 */
[----:B------:R-:W5:Y:S04]  /*19fe0*/  LDL.LU R26, [R1+0x298] ;  /* 0x00029800011a7983 */ /* 0x000f680000300800 */
[----:B------:R-:W5:Y:S04]  /*19ff0*/  LDL.LU R27, [R1+0x29c] ;  /* 0x00029c00011b7983 */ /* 0x000f680000300800 */
[----:B------:R-:W5:Y:S04]  /*1a000*/  LDL.LU R13, [R1+0x6ec] ;  /* 0x0006ec00010d7983 */ /* 0x000f680000300800 */
[----:B------:R-:W5:Y:S04]  /*1a010*/  LDL.LU R16, [R1+0x6e0] ;  /* 0x0006e00001107983 */ /* 0x000f680000300800 */
[----:B------:R-:W5:Y:S04]  /*1a020*/  LDL.LU.64 R10, [R1+0xde0] ;  /* 0x000de000010a7983 */ /* 0x000f680000300a00 */
[----:B------:R-:W5:Y:S04]  /*1a030*/  LDL.LU.64 R8, [R1+0xdd8] ;  /* 0x000dd80001087983 */ /* 0x000f680000300a00 */
[----:B------:R0:W-:Y:S04]  /*1a040*/  STL [R1+0xd68], R19 ;  /* 0x000d681301007387 */ /* 0x0001e80000100800 */
[----:B0-----:R-:W5:Y:S04]  /*1a050*/  LDL.LU R19, [R1+0x6bc] ;  /* 0x0006bc0001137983 */ /* 0x001f680000300800 */
[----:B------:R0:W-:Y:S04]  /*1a060*/  STL [R1+0xd28], R18 ;  /* 0x000d281201007387 */ /* 0x0001e80000100800 */
[----:B0-----:R-:W5:Y:S01]  /*1a070*/  LDL.LU R18, [R1+0x260] ;  /* 0x0002600001127983 */ /* 0x001f620000300800 */
[----:B--2---:R-:W-:-:S02]  /*1a080*/  FMUL R4, R14, R4 ;  /* 0x000000040e047220 */ /* 0x004fc40000400000 */
[----:B---3--:R-:W-:Y:S02]  /*1a090*/  FMUL R5, R14, R5 ;  /* 0x000000050e057220 */ /* 0x008fe40000400000 */
[C---:B----4-:R-:W-:Y:S02]  /*1a0a0*/  FMUL R6, R29.reuse, R6 ;  /* 0x000000061d067220 */ /* 0x050fe40000400000 */
[----:B-----5:R-:W-:Y:S02]  /*1a0b0*/  FMUL R7, R29, R7 ;  /* 0x000000071d077220 */ /* 0x020fe40000400000 */
[C---:B------:R-:W-:Y:S02]  /*1a0c0*/  FMUL R24, R28.reuse, R24 ;  /* 0x000000181c187220 */ /* 0x040fe40000400000 */
[----:B------:R-:W-:Y:S02]  /*1a0d0*/  FMUL R25, R28, R25 ;  /* 0x000000191c197220 */ /* 0x000fe40000400000 */
[----:B------:R-:W-:-:S02]  /*1a0e0*/  FMUL R26, R3, R26 ;  /* 0x0000001a031a7220 */ /* 0x000fc40000400000 */
[----:B------:R-:W-:Y:S01]  /*1a0f0*/  FMUL R27, R3, R27 ;  /* 0x0000001b031b7220 */ /* 0x000fe20000400000 */
[----:B------:R-:W-:Y:S04]  /*1a100*/  STL.64 [R1+0xdd0], R18 ;  /* 0x000dd01201007387 */ /* 0x000fe80000100a00 */
[----:B------:R0:W-:Y:S02]  /*1a110*/  STL.64 [R1+0xdc8], R16 ;  /* 0x000dc81001007387 */ /* 0x0001e40000100a00 */
[----:B0-----:R-:W-:Y:S02]  /*1a120*/  MOV R16, R15 ;  /* 0x0000000f00107202 */ /* 0x001fe40000000f00 */
[----:B------:R-:W-:Y:S01]  /*1a130*/  MOV R17, R12 ;  /* 0x0000000c00117202 */ /* 0x000fe20000000f00 */
[----:B------:R-:W2:Y:S04]  /*1a140*/  LDL.LU R15, [R1+0x264] ;  /* 0x00026400010f7983 */ /* 0x000ea80000300800 */
[----:B------:R-:W3:Y:S02]  /*1a150*/  LDL.LU R12, [R1+0x268] ;  /* 0x00026800010c7983 */ /* 0x000ee40000300800 */
[-C--:B------:R-:W-:Y:S08]  /*1a160*/  HMMA.16816.F32.BF16 R4, R8, R16.reuse, R4 ;  /* 0x000000100804723c */ /* 0x080ff00000041804 */
[----:B------:R-:W-:Y:S11]  /*1a170*/  HMMA.16816.F32.BF16 R24, R20, R16, R24 ;  /* 0x000000101418723c */ /* 0x000ff60000041818 */
[----:B------:R-:W-:Y:S04]  /*1a180*/  @!UPT UIADD3 URZ, URZ, URZ, URZ ;  /* 0x0000003f3f3ff290 */ /* 0x000fe8000fffe03f */
[----:B------:R0:W-:Y:S04]  /*1a190*/  STL.64 [R1+0x2a0], R4 ;  /* 0x0002a00401007387 */ /* 0x0001e80000100a00 */
[----:B------:R1:W-:Y:S04]  /*1a1a0*/  STL.64 [R1+0x2a8], R6 ;  /* 0x0002a80601007387 */ /* 0x0003e80000100a00 */
[----:B0-----:R-:W4:Y:S04]  /*1a1b0*/  LDL.LU R4, [R1+0x5a0] ;  /* 0x0005a00001047983 */ /* 0x001f280000300800 */
[----:B------:R-:W5:Y:S04]  /*1a1c0*/  LDL.LU R5, [R1+0x5a4] ;  /* 0x0005a40001057983 */ /* 0x000f680000300800 */
[----:B-1----:R-:W2:Y:S04]  /*1a1d0*/  LDL.LU R6, [R1+0x5a8] ;  /* 0x0005a80001067983 */ /* 0x002ea80000300800 */
[----:B------:R-:W2:Y:S04]  /*1a1e0*/  LDL.LU R7, [R1+0x5ac] ;  /* 0x0005ac0001077983 */ /* 0x000ea80000300800 */
[----:B------:R-:W2:Y:S04]  /*1a1f0*/  LDL.LU.64 R18, [R1+0xdd0] ;  /* 0x000dd00001127983 */ /* 0x000ea80000300a00 */
[----:B------:R-:W2:Y:S04]  /*1a200*/  LDL.LU.64 R16, [R1+0xdc8] ;  /* 0x000dc80001107983 */ /* 0x000ea80000300a00 */
[----:B------:R0:W-:Y:S04]  /*1a210*/  STL.64 [R1+0x290], R24 ;  /* 0x0002901801007387 */ /* 0x0001e80000100a00 */
[----:B------:R1:W-:Y:S04]  /*1a220*/  STL.64 [R1+0x298], R26 ;  /* 0x0002981a01007387 */ /* 0x0003e80000100a00 */
[----:B0-----:R-:W2:Y:S04]  /*1a230*/  LDL.LU R25, [R1+0x6c0] ;  /* 0x0006c00001197983 */ /* 0x001ea80000300800 */
[----:B-1----:R-:W2:Y:S04]  /*1a240*/  LDL.LU R26, [R1+0x6c8] ;  /* 0x0006c800011a7983 */ /* 0x002ea80000300800 */
[----:B------:R-:W3:Y:S04]  /*1a250*/  LDL.LU R27, [R1+0x6b8] ;  /* 0x0006b800011b7983 */ /* 0x000ee80000300800 */
[----:B------:R-:W-:Y:S04]  /*1a260*/  STL.64 [R1+0xdc0], R22 ;  /* 0x000dc01601007387 */ /* 0x000fe80000100a00 */
[----:B------:R2:W-:Y:S01]  /*1a270*/  STL.64 [R1+0xdb8], R20 ;  /* 0x000db81401007387 */ /* 0x0005e20000100a00 */
[----:B----4-:R-:W-:-:S02]  /*1a280*/  FMUL R4, R14, R4 ;  /* 0x000000040e047220 */ /* 0x010fc40000400000 */
[----:B--2---:R-:W-:Y:S02]  /*1a290*/  FADD R20, R26, R25 ;  /* 0x000000191a147221 */ /* 0x004fe40000000000 */
[----:B---3--:R-:W-:Y:S02]  /*1a2a0*/  FADD R24, R19, R27 ;  /* 0x0000001b13187221 */ /* 0x008fe40000000000 */
[----:B------:R-:W2:Y:S04]  /*1a2b0*/  LDL.LU R19, [R1+0x26c] ;  /* 0x00026c0001137983 */ /* 0x000ea80000300800 */
[----:B------:R-:W-:Y:S04]  /*1a2c0*/  STL [R1+0x4], R20 ;  /* 0x0000041401007387 */ /* 0x000fe80000100800 */
[----:B------:R-:W0:Y:S01]  /*1a2d0*/  LDSM.16.M88.4 R20, [R17+0x22800] ;  /* 0x022800001114783b */ /* 0x000e220000000200 */
[----:B-----5:R-:W-:-:S02]  /*1a2e0*/  FMUL R5, R14, R5 ;  /* 0x000000050e057220 */ /* 0x020fc40000400000 */
[C---:B------:R-:W-:Y:S02]  /*1a2f0*/  FMUL R6, R29.reuse, R6 ;  /* 0x000000061d067220 */ /* 0x040fe40000400000 */
[----:B------:R-:W-:Y:S01]  /*1a300*/  FMUL R7, R29, R7 ;  /* 0x000000071d077220 */ /* 0x000fe20000400000 */
[----:B------:R-:W-:Y:S06]  /*1a310*/  STL [R1], R24 ;  /* 0x0000001801007387 */ /* 0x000fec0000100800 */
[----:B0-----:R-:W-:Y:S01]  /*1a320*/  HMMA.16816.F32.BF16 R4, R8, R20, R4 ;  /* 0x000000140804723c */ /* 0x001fe20000041804 */
[----:B------:R0:W-:Y:S11]  /*1a330*/  STL.64 [R1+0x108], R22 ;  /* 0x0001081601007387 */ /* 0x0001f60000100a00 */
[----:B------:R-:W-:Y:S11]  /*1a340*/  @!UPT UIADD3 URZ, URZ, URZ, URZ ;  /* 0x0000003f3f3ff290 */ /* 0x000ff6000fffe03f */
[----:B------:R1:W-:Y:S04]  /*1a350*/  STL.64 [R1+0x270], R4 ;  /* 0x0002700401007387 */ /* 0x0003e80000100a00 */
[----:B------:R3:W-:Y:S04]  /*1a360*/  STL.64 [R1+0x278], R6 ;  /* 0x0002780601007387 */ /* 0x0007e80000100a00 */
[----:B0-----:R-:W4:Y:S01]  /*1a370*/  LDL.LU.64 R22, [R1+0xdc0] ;  /* 0x000dc00001167983 */ /* 0x001f220000300a00 */
[----:B-1----:R-:W-:Y:S01]  /*1a380*/  MOV R5, R20 ;  /* 0x0000001400057202 */ /* 0x002fe20000000f00 */
[----:B------:R-:W-:-:S02]  /*1a390*/  IMAD.MOV.U32 R4, RZ, RZ, R21 ;  /* 0x000000ffff047224 */ /* 0x000fc400078e0015 */
[----:B------:R-:W4:Y:S01]  /*1a3a0*/  LDL.LU.64 R20, [R1+0xdb8] ;  /* 0x000db80001147983 */ /* 0x000f220000300a00 */
[----:B------:R-:W-:-:S03]  /*1a3b0*/  FMUL R24, R28, R18 ;  /* 0x000000121c187220 */ /* 0x000fc60000400000 */
[----:B------:R-:W-:Y:S01]  /*1a3c0*/  STL.64 [R1+0xdb0], R10 ;  /* 0x000db00a01007387 */ /* 0x000fe20000100a00 */
[----:B------:R-:W-:-:S03]  /*1a3d0*/  FMUL R25, R28, R15 ;  /* 0x0000000f1c197220 */ /* 0x000fc60000400000 */
[----:B------:R0:W-:Y:S01]  /*1a3e0*/  STL.64 [R1+0xda8], R8 ;  /* 0x000da80801007387 */ /* 0x0001e20000100a00 */
[----:B------:R-:W-:-:S03]  /*1a3f0*/  FMUL R26, R3, R12 ;  /* 0x0000000c031a7220 */ /* 0x000fc60000400000 */
[----:B---3--:R-:W3:Y:S04]  /*1a400*/  LDL.LU R7, [R1+0x5e0] ;  /* 0x0005e00001077983 */ /* 0x008ee80000300800 */
[----:B------:R-:W5:Y:S04]  /*1a410*/  LDL.LU R18, [R1+0x5e4] ;  /* 0x0005e40001127983 */ /* 0x000f680000300800 */
[----:B------:R-:W3:Y:S04]  /*1a420*/  LDL.LU R15, [R1+0x5e8] ;  /* 0x0005e800010f7983 */ /* 0x000ee80000300800 */
[----:B------:R-:W3:Y:S01]  /*1a430*/  LDL.LU R12, [R1+0x5ec] ;  /* 0x0005ec00010c7983 */ /* 0x000ee20000300800 */
[----:B0-----:R-:W-:-:S02]  /*1a440*/  MOV R8, R5 ;  /* 0x0000000500087202 */ /* 0x001fc40000000f00 */
[----:B------:R-:W-:Y:S01]  /*1a450*/  MOV R9, R4 ;  /* 0x0000000400097202 */ /* 0x000fe20000000f00 */
[----:B--2---:R-:W-:Y:S02]  /*1a460*/  FMUL R27, R3, R19 ;  /* 0x00000013031b7220 */ /* 0x004fe40000400000 */
[----:B------:R-:W-:-:S05]  /*1a470*/  FADD R19, R13, R2 ;  /* 0x000000020d137221 */ /* 0x000fca0000000000 */
[----:B------:R0:W-:Y:S01]  /*1a480*/  STL [R1+0xd80], R19 ;  /* 0x000d801301007387 */ /* 0x0001e20000100800 */
[----:B------:R-:W-:Y:S01]  /*1a490*/  FADD R2, R16, R0 ;  /* 0x0000000010027221 */ /* 0x000fe20000000000 */
[----:B----4-:R-:W-:Y:S11]  /*1a4a0*/  HMMA.16816.F32.BF16 R8, R20, R8, R24 ;  /* 0x000000081408723c */ /* 0x010ff60000041818 */
[----:B------:R-:W-:Y:S11]  /*1a4b0*/  @!UPT UIADD3 URZ, URZ, URZ, URZ ;  /* 0x0000003f3f3ff290 */ /* 0x000ff6000fffe03f */
[----:B------:R-:W-:Y:S01]  /*1a4c0*/  @!UPT UIADD3 URZ, URZ, URZ, URZ ;  /* 0x0000003f3f3ff290 */ /* 0x000fe2000fffe03f */
[----:B------:R-:W-:Y:S04]  /*1a4d0*/  STL.64 [R1+0x260], R8 ;  /* 0x0002600801007387 */ /* 0x000fe80000100a00 */
[----:B------:R-:W-:Y:S04]  /*1a4e0*/  STL.64 [R1+0x268], R10 ;  /* 0x0002680a01007387 */ /* 0x000fe80000100a00 */
[----:B------:R-:W1:Y:S04]  /*1a4f0*/  LDSM.16.M88.4 R8, [R17+0x22a00] ;  /* 0x022a00001108783b */ /* 0x000e680000000200 */
[----:B0-----:R-:W2:Y:S04]  /*1a500*/  LDL.LU R19, [R1+0x6d0] ;  /* 0x0006d00001137983 */ /* 0x001ea80000300800 */
[----:B------:R-:W4:Y:S04]  /*1a510*/  LDL.LU R24, [R1+0x230] ;  /* 0x0002300001187983 */ /* 0x000f280000300800 */
[----:B------:R-:W2:Y:S04]  /*1a520*/  LDL.LU R25, [R1+0x234] ;  /* 0x0002340001197983 */ /* 0x000ea80000300800 */
[----:B------:R-:W2:Y:S04]  /*1a530*/  LDL.LU R26, [R1+0x238] ;  /* 0x00023800011a7983 */ /* 0x000ea80000300800 */
[----:B------:R-:W2:Y:S01]  /*1a540*/  LDL.LU R0, [R1] ;  /* 0x0000000001007983 */ /* 0x000ea20000300800 */
[----:B---3--:R-:W-:-:S02]  /*1a550*/  FMUL R4, R14, R7 ;  /* 0x000000070e047220 */ /* 0x008fc40000400000 */
[C---:B------:R-:W-:Y:S02]  /*1a560*/  FMUL R6, R29.reuse, R15 ;  /* 0x0000000f1d067220 */ /* 0x040fe40000400000 */
[----:B------:R-:W-:Y:S02]  /*1a570*/  FMUL R7, R29, R12 ;  /* 0x0000000c1d077220 */ /* 0x000fe40000400000 */
[----:B-----5:R-:W-:Y:S01]  /*1a580*/  FMUL R5, R14, R18 ;  /* 0x000000120e057220 */ /* 0x020fe20000400000 */
[----:B-1----:R0:W-:Y:S01]  /*1a590*/  STL.64 [R1+0xe8], R10 ;  /* 0x0000e80a01007387 */ /* 0x0021e20000100a00 */
[----:B------:R-:W-:Y:S02]  /*1a5a0*/  MOV R16, R8 ;  /* 0x0000000800107202 */ /* 0x000fe40000000f00 */
[----:B------:R-:W-:Y:S01]  /*1a5b0*/  MOV R13, R9 ;  /* 0x00000009000d7202 */ /* 0x000fe20000000f00 */
[----:B0-----:R-:W3:Y:S04]  /*1a5c0*/  LDL.LU.64 R10, [R1+0xdb0] ;  /* 0x000db000010a7983 */ /* 0x001ee80000300a00 */
[----:B------:R-:W3:Y:S04]  /*1a5d0*/  LDL.LU.64 R8, [R1+0xda8] ;  /* 0x000da80001087983 */ /* 0x000ee80000300a00 */
[----:B------:R-:W5:Y:S04]  /*1a5e0*/  LDL.LU R27, [R1+0x23c] ;  /* 0x00023c00011b7983 */ /* 0x000f680000300800 */
[----:B------:R-:W2:Y:S04]  /*1a5f0*/  LDL.LU R15, [R1+0x608] ;  /* 0x00060800010f7983 */ /* 0x000ea80000300800 */
[----:B------:R-:W2:Y:S04]  /*1a600*/  LDL.LU R12, [R1+0x60c] ;  /* 0x00060c00010c7983 */ /* 0x000ea80000300800 */
[----:B------:R-:W2:Y:S04]  /*1a610*/  LDL.LU R18, [R1+0x704] ;  /* 0x0007040001127983 */ /* 0x000ea80000300800 */
[----:B--2---:R-:W-:Y:S04]  /*1a620*/  STL.64 [R1+0xda0], R18 ;  /* 0x000da01201007387 */ /* 0x004fe80000100a00 */
[----:B------:R0:W-:Y:S02]  /*1a630*/  STL [R1+0xd98], R17 ;  /* 0x000d981101007387 */ /* 0x0001e40000100800 */
[----:B0-----:R-:W-:-:S02]  /*1a640*/  IMAD.MOV.U32 R17, RZ, RZ, R13 ;  /* 0x000000ffff117224 */ /* 0x001fc400078e000d */
[----:B------:R-:W2:Y:S05]  /*1a650*/  LDL.LU R13, [R1+0x6f4] ;  /* 0x0006f400010d7983 */ /* 0x000eaa0000300800 */
[----:B---3--:R-:W-:Y:S01]  /*1a660*/  HMMA.16816.F32.BF16 R4, R8, R16, R4 ;  /* 0x000000100804723c */ /* 0x008fe20000041804 */
[----:B------:R0:W-:Y:S01]  /*1a670*/  STL.64 [R1+0xd90], R14 ;  /* 0x000d900e01007387 */ /* 0x0001e20000100a00 */
[C---:B----4-:R-:W-:Y:S02]  /*1a680*/  FMUL R24, R28.reuse, R24 ;  /* 0x000000181c187220 */ /* 0x050fe40000400000 */
[----:B------:R-:W-:Y:S02]  /*1a690*/  FMUL R25, R28, R25 ;  /* 0x000000191c197220 */ /* 0x000fe40000400000 */
[----:B------:R-:W-:-:S02]  /*1a6a0*/  FMUL R26, R3, R26 ;  /* 0x0000001a031a7220 */ /* 0x000fc40000400000 */
[----:B-----5:R-:W-:Y:S01]  /*1a6b0*/  FMUL R27, R3, R27 ;  /* 0x0000001b031b7220 */ /* 0x020fe20000400000 */
[----:B0-----:R-:W3:Y:S04]  /*1a6c0*/  LDL.LU R14, [R1+0x4] ;  /* 0x00000400010e7983 */ /* 0x001ee80000300800 */
[----:B------:R-:W3:Y:S02]  /*1a6d0*/  LDL.LU R15, [R1+0x6dc] ;  /* 0x0006dc00010f7983 */ /* 0x000ee40000300800 */
[----:B------:R-:W-:Y:S02]  /*1a6e0*/  HMMA.16816.F32.BF16 R24, R20, R16, R24 ;  /* 0x000000101418723c */ /* 0x000fe40000041818 */
[----:B--2---:R-:W-:Y:S06]  /*1a6f0*/  STL.64 [R1+0xd88], R12 ;  /* 0x000d880c01007387 */ /* 0x004fec0000100a00 */
[----:B------:R-:W-:Y:S04]  /*1a700*/  STL.64 [R1+0x250], R4 ;  /* 0x0002500401007387 */ /* 0x000fe80000100a00 */
[----:B------:R0:W-:Y:S04]  /*1a710*/  STL.64 [R1+0x258], R6 ;  /* 0x0002580601007387 */ /* 0x0001e80000100a00 */
[----:B0-----:R-:W2:Y:S04]  /*1a720*/  LDL.LU R6, [R1+0x600] ;  /* 0x0006000001067983 */ /* 0x001ea80000300800 */
[----:B------:R-:W4:Y:S04]  /*1a730*/  LDL.LU R7, [R1+0x604] ;  /* 0x0006040001077983 */ /* 0x000f280000300800 */
[----:B------:R-:W5:Y:S04]  /*1a740*/  LDL.LU.64 R18, [R1+0xda0] ;  /* 0x000da00001127983 */ /* 0x000f680000300a00 */
[----:B------:R-:W2:Y:S01]  /*1a750*/  LDL.LU R17, [R1+0xd98] ;  /* 0x000d980001117983 */ /* 0x000ea20000300800 */
[----:B---3--:R-:W-:-:S03]  /*1a760*/  FADD R4, R15, R14 ;  /* 0x0000000e0f047221 */ /* 0x008fc60000000000 */
[----:B------:R0:W-:Y:S04]  /*1a770*/  STL.64 [R1+0x230], R24 ;  /* 0x0002301801007387 */ /* 0x0001e80000100a00 */
[----:B------:R1:W-:Y:S04]  /*1a780*/  STL.64 [R1+0x238], R26 ;  /* 0x0002381a01007387 */ /* 0x0003e80000100a00 */
[----:B0-----:R-:W3:Y:S04]  /*1a790*/  LDL.LU R25, [R1+0x200] ;  /* 0x0002000001197983 */ /* 0x001ee80000300800 */
[----:B-1----:R-:W3:Y:S04]  /*1a7a0*/  LDL.LU R26, [R1+0x204] ;  /* 0x00020400011a7983 */ /* 0x002ee80000300800 */
[----:B------:R-:W3:Y:S04]  /*1a7b0*/  LDL.LU R16, [R1+0x208] ;  /* 0x0002080001107983 */ /* 0x000ee80000300800 */
[----:B------:R-:W3:Y:S04]  /*1a7c0*/  LDL.LU R27, [R1+0x20c] ;  /* 0x00020c00011b7983 */ /* 0x000ee80000300800 */
[----:B------:R-:W-:Y:S04]  /*1a7d0*/  STL [R1+0x4], R4 ;  /* 0x0000040401007387 */ /* 0x000fe80000100800 */
[----:B--2---:R-:W0:Y:S01]  /*1a7e0*/  LDSM.16.M88.4 R12, [R17+0x22c00] ;  /* 0x022c0000110c783b */ /* 0x004e220000000200 */
[----:B-----5:R-:W-:-:S03]  /*1a7f0*/  FADD R0, R19, R0 ;  /* 0x0000000013007221 */ /* 0x020fc60000000000 */
[----:B0-----:R0:W-:Y:S01]  /*1a800*/  STL.64 [R1+0xd8], R14 ;  /* 0x0000d80e01007387 */ /* 0x0011e20000100a00 */
[----:B------:R-:W-:Y:S02]  /*1a810*/  MOV R19, R12 ;  /* 0x0000000c00137202 */ /* 0x000fe40000000f00 */
[----:B------:R-:W-:Y:S01]  /*1a820*/  MOV R24, R13 ;  /* 0x0000000d00187202 */ /* 0x000fe20000000f00 */
[----:B0-----:R-:W2:Y:S04]  /*1a830*/  LDL.LU.64 R14, [R1+0xd90] ;  /* 0x000d9000010e7983 */ /* 0x001ea80000300a00 */
[----:B------:R-:W5:Y:S01]  /*1a840*/  LDL.LU.64 R12, [R1+0xd88] ;  /* 0x000d8800010c7983 */ /* 0x000f620000300a00 */
[C---:B--2---:R-:W-:Y:S02]  /*1a850*/  FMUL R4, R14.reuse, R6 ;  /* 0x000000060e047220 */ /* 0x044fe40000400000 */
[----:B----4-:R-:W-:-:S02]  /*1a860*/  FMUL R5, R14, R7 ;  /* 0x000000070e057220 */ /* 0x010fc40000400000 */
[C---:B------:R-:W-:Y:S02]  /*1a870*/  FMUL R6, R29.reuse, R15 ;  /* 0x0000000f1d067220 */ /* 0x040fe40000400000 */
[----:B-----5:R-:W-:Y:S01]  /*1a880*/  FMUL R7, R29, R12 ;  /* 0x0000000c1d077220 */ /* 0x020fe20000400000 */
[----:B------:R-:W2:Y:S04]  /*1a890*/  LDL.LU R15, [R1+0x6f8] ;  /* 0x0006f800010f7983 */ /* 0x000ea80000300800 */
[----:B------:R-:W4:Y:S01]  /*1a8a0*/  LDL.LU R12, [R1+0x6e8] ;  /* 0x0006e800010c7983 */ /* 0x000f220000300800 */
[----:B---3--:R-:W-:-:S03]  /*1a8b0*/  FMUL R27, R3, R27 ;  /* 0x0000001b031b7220 */ /* 0x008fc60000400000 */
[----:B--2---:R-:W-:Y:S04]  /*1a8c0*/  STL.64 [R1+0xd78], R14 ;  /* 0x000d780e01007387 */ /* 0x004fe80000100a00 */
[----:B----4-:R0:W-:Y:S02]  /*1a8d0*/  STL.64 [R1+0xd70], R12 ;  /* 0x000d700c01007387 */ /* 0x0101e40000100a00 */
[----:B0-----:R-:W-:Y:S02]  /*1a8e0*/  MOV R12, R19 ;  /* 0x00000013000c7202 */ /* 0x001fe40000000f00 */
[----:B------:R-:W-:Y:S01]  /*1a8f0*/  MOV R13, R24 ;  /* 0x00000018000d7202 */ /* 0x000fe20000000f00 */
[----:B------:R-:W2:Y:S06]  /*1a900*/  LDL.LU R19, [R1+0xd80] ;  /* 0x000d800001137983 */ /* 0x000eac0000300800 */
[----:B------:R-:W-:Y:S01]  /*1a910*/  HMMA.16816.F32.BF16 R4, R8, R12, R4 ;  /* 0x0000000c0804723c */ /* 0x000fe20000041804 */
[----:B------:R-:W-:-:S02]  /*1a920*/  FMUL R24, R28, R25 ;  /* 0x000000191c187220 */ /* 0x000fc40000400000 */
[----:B------:R-:W-:Y:S02]  /*1a930*/  FMUL R25, R28, R26 ;  /* 0x0000001a1c197220 */ /* 0x000fe40000400000 */
[----:B------:R-:W-:-:S07]  /*1a940*/  FMUL R26, R3, R16 ;  /* 0x00000010031a7220 */ /* 0x000fce0000400000 */
[----:B------:R-:W-:Y:S11]  /*1a950*/  HMMA.16816.F32.BF16 R24, R20, R12, R24 ;  /* 0x0000000c1418723c */ /* 0x000ff60000041818 */
[----:B------:R0:W-:Y:S04]  /*1a960*/  STL.64 [R1+0x220], R4 ;  /* 0x0002200401007387 */ /* 0x0001e80000100a00 */
[----:B------:R1:W-:Y:S04]  /*1a970*/  STL.64 [R1+0x228], R6 ;  /* 0x0002280601007387 */ /* 0x0003e80000100a00 */
[----:B0-----:R-:W3:Y:S04]  /*1a980*/  LDL.LU R5, [R1+0x620] ;  /* 0x0006200001057983 */ /* 0x001ee80000300800 */
[----:B-1----:R-:W4:Y:S04]  /*1a990*/  LDL.LU R6, [R1+0x624] ;  /* 0x0006240001067983 */ /* 0x002f280000300800 */
[----:B------:R-:W5:Y:S04]  /*1a9a0*/  LDL.LU R16, [R1+0x628] ;  /* 0x0006280001107983 */ /* 0x000f680000300800 */
[----:B------:R-:W3:Y:S04]  /*1a9b0*/  LDL.LU R7, [R1+0x62c] ;  /* 0x00062c0001077983 */ /* 0x000ee80000300800 */
[----:B------:R-:W3:Y:S04]  /*1a9c0*/  LDL.LU.64 R14, [R1+0xd78] ;  /* 0x000d7800010e7983 */ /* 0x000ee80000300a00 */
[----:B------:R-:W3:Y:S04]  /*1a9d0*/  LDL.LU.64 R12, [R1+0xd70] ;  /* 0x000d7000010c7983 */ /* 0x000ee80000300a00 */
[----:B------:R0:W-:Y:S04]  /*1a9e0*/  STL.64 [R1+0x200], R24 ;  /* 0x0002001801007387 */ /* 0x0001e80000100a00 */
[----:B------:R1:W-:Y:S04]  /*1a9f0*/  STL.64 [R1+0x208], R26 ;  /* 0x0002081a01007387 */ /* 0x0003e80000100a00 */
[----:B0-----:R-:W5:Y:S04]  /*1aa00*/  LDL.LU R25, [R1+0x1e0] ;  /* 0x0001e00001197983 */ /* 0x001f680000300800 */
[----:B-1----:R-:W5:Y:S04]  /*1aa10*/  LDL.LU R26, [R1+0x1e4] ;  /* 0x0001e400011a7983 */ /* 0x002f680000300800 */
[----:B------:R-:W5:Y:S04]  /*1aa20*/  LDL.LU R27, [R1+0x1e8] ;  /* 0x0001e800011b7983 */ /* 0x000f680000300800 */
[----:B------:R-:W-:Y:S04]  /*1aa30*/  STL.64 [R1+0xd60], R22 ;  /* 0x000d601601007387 */ /* 0x000fe80000100a00 */
[----:B------:R-:W-:Y:S04]  /*1aa40*/  STL.64 [R1+0xd58], R20 ;  /* 0x000d581401007387 */ /* 0x000fe80000100a00 */
[----:B------:R-:W0:Y:S01]  /*1aa50*/  LDSM.16.M88.4 R20, [R17+0x22e00] ;  /* 0x022e00001114783b */ /* 0x000e220000000200 */
[----:B--2---:R-:W-:-:S03]  /*1aa60*/  FADD R18, R18, R19 ;  /* 0x0000001312127221 */ /* 0x004fc60000000000 */
[----:B------:R-:W2:Y:S01]  /*1aa70*/  LDL.LU R19, [R1+0xd68] ;  /* 0x000d680001137983 */ /* 0x000ea20000300800 */
[----:B---3--:R-:W-:-:S03]  /*1aa80*/  FADD R2, R13, R2 ;  /* 0x000000020d027221 */ /* 0x008fc60000000000 */
[----:B------:R-:W3:Y:S01]  /*1aa90*/  LDL.LU R13, [R1+0x1ec] ;  /* 0x0001ec00010d7983 */ /* 0x000ee20000300800 */
[C---:B------:R-:W-:Y:S02]  /*1aaa0*/  FMUL R4, R14.reuse, R5 ;  /* 0x000000050e047220 */ /* 0x040fe40000400000 */
[----:B----4-:R-:W-:Y:S02]  /*1aab0*/  FMUL R5, R14, R6 ;  /* 0x000000060e057220 */ /* 0x010fe40000400000 */
[C---:B-----5:R-:W-:Y:S02]  /*1aac0*/  FMUL R6, R29.reuse, R16 ;  /* 0x000000101d067220 */ /* 0x060fe40000400000 */
[----:B------:R-:W-:-:S07]  /*1aad0*/  FMUL R7, R29, R7 ;  /* 0x000000071d077220 */ /* 0x000fce0000400000 */
[----:B0-----:R-:W-:Y:S01]  /*1aae0*/  HMMA.16816.F32.BF16 R4, R8, R20, R4 ;  /* 0x000000140804723c */ /* 0x001fe20000041804 */
[----:B------:R0:W-:Y:S04]  /*1aaf0*/  STL [R1+0xd40], R2 ;  /* 0x000d400201007387 */ /* 0x0001e80000100800 */
[----:B0-----:R-:W4:Y:S04]  /*1ab00*/  LDL.LU R2, [R1+0x4] ;  /* 0x0000040001027983 */ /* 0x001f280000300800 */
[----:B------:R0:W-:Y:S04]  /*1ab10*/  STL.64 [R1+0xb8], R22 ;  /* 0x0000b81601007387 */ /* 0x0001e80000100a00 */
[----:B------:R-:W5:Y:S10]  /*1ab20*/  LDL.LU R16, [R1+0x34] ;  /* 0x0000340001107983 */ /* 0x000f740000300800 */
[----:B------:R1:W-:Y:S04]  /*1ab30*/  STL.64 [R1+0x1f0], R4 ;  /* 0x0001f00401007387 */ /* 0x0003e80000100a00 */
[----:B------:R-:W-:Y:S04]  /*1ab40*/  STL.64 [R1+0x1f8], R6 ;  /* 0x0001f80601007387 */ /* 0x000fe80000100a00 */
[----:B0-----:R-:W2:Y:S01]  /*1ab50*/  LDL.LU.64 R22, [R1+0xd60] ;  /* 0x000d600001167983 */ /* 0x001ea20000300a00 */
[----:B-1----:R-:W-:Y:S01]  /*1ab60*/  IMAD.MOV.U32 R5, RZ, RZ, R20 ;  /* 0x000000ffff057224 */ /* 0x002fe200078e0014 */
[----:B------:R-:W-:-:S02]  /*1ab70*/  MOV R4, R21 ;  /* 0x0000001500047202 */ /* 0x000fc40000000f00 */
[----:B------:R-:W2:Y:S01]  /*1ab80*/  LDL.LU.64 R20, [R1+0xd58] ;  /* 0x000d580001147983 */ /* 0x000ea20000300a00 */
[----:B------:R-:W-:-:S03]  /*1ab90*/  FMUL R24, R28, R25 ;  /* 0x000000191c187220 */ /* 0x000fc60000400000 */
[----:B------:R-:W-:Y:S01]  /*1aba0*/  STL.64 [R1+0xd50], R10 ;  /* 0x000d500a01007387 */ /* 0x000fe20000100a00 */
[----:B------:R-:W-:-:S03]  /*1abb0*/  FMUL R25, R28, R26 ;  /* 0x0000001a1c197220 */ /* 0x000fc60000400000 */
[----:B------:R0:W-:Y:S01]  /*1abc0*/  STL.64 [R1+0xd48], R8 ;  /* 0x000d480801007387 */ /* 0x0001e20000100a00 */
[C---:B------:R-:W-:Y:S01]  /*1abd0*/  FMUL R26, R3.reuse, R27 ;  /* 0x0000001b031a7220 */ /* 0x040fe20000400000 */
[----:B0-----:R-:W-:Y:S02]  /*1abe0*/  MOV R9, R4 ;  /* 0x0000000400097202 */ /* 0x001fe40000000f00 */
[----:B------:R-:W-:Y:S01]  /*1abf0*/  MOV R8, R5 ;  /* 0x0000000500087202 */ /* 0x000fe20000000f00 */
[----:B------:R-:W5:Y:S04]  /*1ac00*/  LDL.LU R4, [R1+0x630] ;  /* 0x0006300001047983 */ /* 0x000f680000300800 */
[----:B------:R-:W5:Y:S04]  /*1ac10*/  LDL.LU R5, [R1+0x634] ;  /* 0x0006340001057983 */ /* 0x000f680000300800 */
[----:B------:R-:W5:Y:S04]  /*1ac20*/  LDL.LU R6, [R1+0x638] ;  /* 0x0006380001067983 */ /* 0x000f680000300800 */
[----:B------:R-:W5:Y:S01]  /*1ac30*/  LDL.LU R7, [R1+0x63c] ;  /* 0x00063c0001077983 */ /* 0x000f620000300800 */
[----:B---3--:R-:W-:-:S03]  /*1ac40*/  FMUL R27, R3, R13 ;  /* 0x0000000d031b7220 */ /* 0x008fc60000400000 */
[----:B------:R-:W3:Y:S04]  /*1ac50*/  LDL.LU R13, [R1+0x30] ;  /* 0x00003000010d7983 */ /* 0x000ee80000300800 */
[----:B--2---:R-:W-:Y:S01]  /*1ac60*/  HMMA.16816.F32.BF16 R8, R20, R8, R24 ;  /* 0x000000081408723c */ /* 0x004fe20000041818 */
[----:B------:R-:W-:Y:S02]  /*1ac70*/  FADD R0, R12, R0 ;  /* 0x000000000c007221 */ /* 0x000fe40000000000 */
[----:B----4-:R-:W-:Y:S01]  /*1ac80*/  FADD R15, R15, R2 ;  /* 0x000000020f0f7221 */ /* 0x010fe20000000000 */
[----:B---3--:R-:W-:Y:S04]  /*1ac90*/  STL [R1+0xd44], R13 ;  /* 0x000d440d01007387 */ /* 0x008fe80000100800 */
[----:B------:R-:W2:Y:S04]  /*1aca0*/  LDL.LU R24, [R1+0x1b0] ;  /* 0x0001b00001187983 */ /* 0x000ea80000300800 */
[----:B------:R-:W3:Y:S11]  /*1acb0*/  LDL.LU R25, [R1+0x1b4] ;  /* 0x0001b40001197983 */ /* 0x000ef60000300800 */
[----:B------:R-:W-:Y:S04]  /*1acc0*/  STL.64 [R1+0x1e0], R8 ;  /* 0x0001e00801007387 */ /* 0x000fe80000100a00 */
[----:B------:R-:W-:Y:S04]  /*1acd0*/  STL.64 [R1+0x1e8], R10 ;  /* 0x0001e80a01007387 */ /* 0x000fe80000100a00 */
[----:B------:R-:W0:Y:S04]  /*1ace0*/  LDSM.16.M88.4 R8, [R17+0x23000] ;  /* 0x023000001108783b */ /* 0x000e280000000200 */
[----:B------:R-:W4:Y:S04]  /*1acf0*/  LDL.LU R26, [R1+0x1b8] ;  /* 0x0001b800011a7983 */ /* 0x000f280000300800 */
[----:B------:R-:W4:Y:S04]  /*1ad00*/  LDL.LU R27, [R1+0x1bc] ;  /* 0x0001bc00011b7983 */ /* 0x000f280000300800 */
[----:B------:R-:W4:Y:S04]  /*1ad10*/  LDL.LU R12, [R1+0x20] ;  /* 0x00002000010c7983 */ /* 0x000f280000300800 */
[----:B0-----:R0:W-:Y:S01]  /*1ad20*/  STL.64 [R1+0xa8], R10 ;  /* 0x0000a80a01007387 */ /* 0x0011e20000100a00 */
[----:B------:R-:W-:Y:S01]  /*1ad30*/  MOV R13, R8 ;  /* 0x00000008000d7202 */ /* 0x000fe20000000f00 */
[----:B------:R-:W-:-:S02]  /*1ad40*/  IMAD.MOV.U32 R2, RZ, RZ, R9 ;  /* 0x000000ffff027224 */ /* 0x000fc400078e0009 */
[----:B0-----:R-:W4:Y:S04]  /*1ad50*/  LDL.LU.64 R10, [R1+0xd50] ;  /* 0x000d5000010a7983 */ /* 0x001f280000300a00 */
[----:B------:R-:W4:Y:S01]  /*1ad60*/  LDL.LU.64 R8, [R1+0xd48] ;  /* 0x000d480001087983 */ /* 0x000f220000300a00 */
[----:B-----5:R-:W-:-:S03]  /*1ad70*/  FMUL R4, R14, R4 ;  /* 0x000000040e047220 */ /* 0x020fc60000400000 */
[----:B------:R-:W-:Y:S01]  /*1ad80*/  STL.64 [R1+0xd38], R18 ;  /* 0x000d381201007387 */ /* 0x000fe20000100a00 */
[----:B------:R-:W-:Y:S02]  /*1ad90*/  FMUL R5, R14, R5 ;  /* 0x000000050e057220 */ /* 0x000fe40000400000 */
[C---:B------:R-:W-:Y:S01]  /*1ada0*/  FMUL R6, R29.reuse, R6 ;  /* 0x000000061d067220 */ /* 0x040fe20000400000 */
[----:B------:R0:W-:Y:S01]  /*1adb0*/  STL.64 [R1+0xd30], R16 ;  /* 0x000d301001007387 */ /* 0x0001e20000100a00 */
[----:B------:R-:W-:Y:S01]  /*1adc0*/  FMUL R7, R29, R7 ;  /* 0x000000071d077220 */ /* 0x000fe20000400000 */
[----:B0-----:R-:W-:Y:S02]  /*1add0*/  MOV R16, R13 ;  /* 0x0000000d00107202 */ /* 0x001fe40000000f00 */
[----:B------:R-:W-:Y:S01]  /*1ade0*/  MOV R17, R2 ;  /* 0x0000000200117202 */ /* 0x000fe20000000f00 */
[----:B------:R-:W5:Y:S04]  /*1adf0*/  LDL.LU R13, [R1+0xd44] ;  /* 0x000d4400010d7983 */ /* 0x000f680000300800 */
[----:B------:R-:W5:Y:S01]  /*1ae00*/  LDL.LU R2, [R1+0xd40] ;  /* 0x000d400001027983 */ /* 0x000f620000300800 */
[----:B--2---:R-:W-:-:S02]  /*1ae10*/  FMUL R24, R28, R24 ;  /* 0x000000181c187220 */ /* 0x004fc40000400000 */
[----:B---3--:R-:W-:Y:S02]  /*1ae20*/  FMUL R25, R28, R25 ;  /* 0x000000191c197220 */ /* 0x008fe40000400000 */
[C---:B----4-:R-:W-:Y:S02]  /*1ae30*/  FMUL R26, R3.reuse, R26 ;  /* 0x0000001a031a7220 */ /* 0x050fe40000400000 */
        /* <DEDUP_REMOVED lines=11> */
[----:B------:R-:W5:Y:S04]  /*1aef0*/  LDL.LU.64 R18, [R1+0xd38] ;  /* 0x000d380001127983 */ /* 0x000f680000300a00 */
[----:B------:R-:W5:Y:S04]  /*1af00*/  LDL.LU.64 R16, [R1+0xd30] ;  /* 0x000d300001107983 */ /* 0x000f680000300a00 */
[----:B------:R0:W-:Y:S04]  /*1af10*/  STL.64 [R1+0x1b0], R24 ;  /* 0x0001b01801007387 */ /* 0x0001e80000100a00 */
[----:B------:R1:W-:Y:S04]  /*1af20*/  STL.64 [R1+0x1b8], R26 ;  /* 0x0001b81a01007387 */ /* 0x0003e80000100a00 */
[----:B0-----:R-:W5:Y:S04]  /*1af30*/  LDL.LU R24, [R1+0x550] ;  /* 0x0005500001187983 */ /* 0x001f680000300800 */
[----:B------:R-:W5:Y:S04]  /*1af40*/  LDL.LU R25, [R1+0x554] ;  /* 0x0005540001197983 */ /* 0x000f680000300800 */
[----:B-1----:R-:W5:Y:S04]  /*1af50*/  LDL.LU R26, [R1+0x558] ;  /* 0x00055800011a7983 */ /* 0x002f680000300800 */
[----:B------:R0:W-:Y:S04]  /*1af60*/  STL.64 [R1+0xd20], R22 ;  /* 0x000d201601007387 */ /* 0x0001e80000100a00 */
[----:B0-----:R-:W5:Y:S04]  /*1af70*/  LDL.LU R23, [R1+0x24] ;  /* 0x0000240001177983 */ /* 0x001f680000300800 */
[----:B------:R-:W-:Y:S04]  /*1af80*/  STL.64 [R1+0xd18], R20 ;  /* 0x000d181401007387 */ /* 0x000fe80000100a00 */
[----:B------:R-:W5:Y:S01]  /*1af90*/  LDL.LU R27, [R1+0x55c] ;  /* 0x00055c00011b7983 */ /* 0x000f620000300800 */
[----:B--2---:R-:W-:-:S02]  /*1afa0*/  FMUL R4, R14, R4 ;  /* 0x000000040e047220 */ /* 0x004fc40000400000 */
[----:B---3--:R-:W-:Y:S02]  /*1afb0*/  FMUL R5, R14, R5 ;  /* 0x000000050e057220 */ /* 0x008fe40000400000 */
[C---:B----4-:R-:W-:Y:S02]  /*1afc0*/  FMUL R6, R29.reuse, R6 ;  /* 0x000000061d067220 */ /* 0x050fe40000400000 */
[----:B-----5:R-:W-:Y:S02]  /*1afd0*/  FMUL R7, R29, R7 ;  /* 0x000000071d077220 */ /* 0x020fe40000400000 */
[----:B------:R-:W-:Y:S02]  /*1afe0*/  FADD R2, R23, R2 ;  /* 0x0000000217027221 */ /* 0x000fe40000000000 */
[----:B------:R-:W0:Y:S01]  /*1aff0*/  LDSM.16.M88.4 R20, [R17+0x23200] ;  /* 0x023200001114783b */ /* 0x000e220000000200 */
[----:B------:R-:W-:-:S03]  /*1b000*/  FADD R16, R16, R18 ;  /* 0x0000001210107221 */ /* 0x000fc60000000000 */
[----:B------:R-:W2:Y:S01]  /*1b010*/  LDL.LU R18, [R1+0xd28] ;  /* 0x000d280001127983 */ /* 0x000ea20000300800 */
[----:B0-----:R-:W-:Y:S03]  /*1b020*/  HMMA.16816.F32.BF16 R4, R8, R20, R4 ;  /* 0x000000140804723c */ /* 0x001fe60000041804 */
[----:B------:R0:W-:Y:S11]  /*1b030*/  STL.64 [R1+0x88], R22 ;  /* 0x0000881601007387 */ /* 0x0001f60000100a00 */
[----:B------:R-:W-:Y:S09]  /*1b040*/  @!UPT UIADD3 URZ, URZ, URZ, URZ ;  /* 0x0000003f3f3ff290 */ /* 0x000ff2000fffe03f */
[----:B------:R1:W-:Y:S04]  /*1b050*/  STL.64 [R1+0x190], R4 ;  /* 0x0001900401007387 */ /* 0x0003e80000100a00 */
[----:B------:R3:W-:Y:S04]  /*1b060*/  STL.64 [R1+0x198], R6 ;  /* 0x0001980601007387 */ /* 0x0007e80000100a00 */
[----:B0-----:R-:W4:Y:S01]  /*1b070*/  LDL.LU.64 R22, [R1+0xd20] ;  /* 0x000d200001167983 */ /* 0x001f220000300a00 */
[----:B-1----:R-:W-:Y:S02]  /*1b080*/  MOV R4, R20 ;  /* 0x0000001400047202 */ /* 0x002fe40000000f00 */
[----:B------:R-:W-:-:S02]  /*1b090*/  MOV R5, R21 ;  /* 0x0000001500057202 */ /* 0x000fc40000000f00 */
[----:B------:R-:W4:Y:S01]  /*1b0a0*/  LDL.LU.64 R20, [R1+0xd18] ;  /* 0x000d180001147983 */ /* 0x000f220000300a00 */
[C---:B------:R-:W-:Y:S02]  /*1b0b0*/  FMUL R24, R28.reuse, R24 ;  /* 0x000000181c187220 */ /* 0x040fe40000400000 */
[----:B------:R-:W-:Y:S02]  /*1b0c0*/  FMUL R25, R28, R25 ;  /* 0x000000191c197220 */ /* 0x000fe40000400000 */
[C---:B------:R-:W-:Y:S02]  /*1b0d0*/  FMUL R26, R3.reuse, R26 ;  /* 0x0000001a031a7220 */ /* 0x040fe40000400000 */
[----:B------:R-:W-:Y:S01]  /*1b0e0*/  FMUL R27, R3, R27 ;  /* 0x0000001b031b7220 */ /* 0x000fe20000400000 */
[----:B------:R-:W-:Y:S04]  /*1b0f0*/  STL.64 [R1+0xd10], R10 ;  /* 0x000d100a01007387 */ /* 0x000fe80000100a00 */
[----:B------:R4:W-:Y:S01]  /*1b100*/  STL.64 [R1+0xd08], R8 ;  /* 0x000d080801007387 */ /* 0x0009e20000100a00 */
[----:B---3--:R-:W-:-:S02]  /*1b110*/  FADD R6, R13, R15 ;  /* 0x0000000f0d067221 */ /* 0x008fc40000000000 */
[----:B------:R-:W-:Y:S01]  /*1b120*/  FADD R0, R12, R0 ;  /* 0x000000000c007221 */ /* 0x000fe20000000000 */
[----:B----4-:R-:W-:Y:S01]  /*1b130*/  HMMA.16816.F32.BF16 R8, R20, R4, R24 ;  /* 0x000000041408723c */ /* 0x010fe20000041818 */
[----:B------:R-:W3:Y:S11]  /*1b140*/  LDL.LU R4, [R1+0x650] ;  /* 0x0006500001047983 */ /* 0x000ef60000300800 */
[----:B------:R-:W-:Y:S11]  /*1b150*/  @!UPT UIADD3 URZ, URZ, URZ, URZ ;  /* 0x0000003f3f3ff290 */ /* 0x000ff6000fffe03f */
[----:B------:R-:W-:Y:S04]  /*1b160*/  STL.64 [R1+0x180], R8 ;  /* 0x0001800801007387 */ /* 0x000fe80000100a00 */
[----:B------:R-:W-:Y:S04]  /*1b170*/  STL.64 [R1+0x188], R10 ;  /* 0x0001880a01007387 */ /* 0x000fe80000100a00 */
[----:B------:R-:W0:Y:S04]  /*1b180*/  LDSM.16.M88.4 R8, [R17+0x23400] ;  /* 0x023400001108783b */ /* 0x000e280000000200 */
[----:B------:R-:W4:Y:S04]  /*1b190*/  LDL.LU R5, [R1+0x654] ;  /* 0x0006540001057983 */ /* 0x000f280000300800 */
[----:B------:R1:W-:Y:S04]  /*1b1a0*/  STL [R1], R6 ;  /* 0x0000000601007387 */ /* 0x0003e80000100800 */
[----:B-1----:R-:W5:Y:S04]  /*1b1b0*/  LDL.LU R6, [R1+0x658] ;  /* 0x0006580001067983 */ /* 0x002f680000300800 */
[----:B------:R-:W5:Y:S04]  /*1b1c0*/  LDL.LU R7, [R1+0x65c] ;  /* 0x00065c0001077983 */ /* 0x000f680000300800 */
[----:B------:R-:W5:Y:S04]  /*1b1d0*/  LDL.LU R24, [R1+0x570] ;  /* 0x0005700001187983 */ /* 0x000f680000300800 */
[----:B------:R-:W5:Y:S04]  /*1b1e0*/  LDL.LU R25, [R1+0x574] ;  /* 0x0005740001197983 */ /* 0x000f680000300800 */
[----:B------:R-:W5:Y:S04]  /*1b1f0*/  LDL.LU R26, [R1+0x578] ;  /* 0x00057800011a7983 */ /* 0x000f680000300800 */
[----:B------:R-:W5:Y:S04]  /*1b200*/  LDL.LU R27, [R1+0x57c] ;  /* 0x00057c00011b7983 */ /* 0x000f680000300800 */
[----:B------:R1:W-:Y:S01]  /*1b210*/  STL [R1+0xcf0], R0 ;  /* 0x000cf00001007387 */ /* 0x0003e20000100800 */
[----:B0-----:R-:W-:Y:S01]  /*1b220*/  IMAD.MOV.U32 R13, RZ, RZ, R8 ;  /* 0x000000ffff0d7224 */ /* 0x001fe200078e0008 */
[----:B------:R-:W-:-:S02]  /*1b230*/  MOV R12, R9 ;  /* 0x00000009000c7202 */ /* 0x000fc40000000f00 */
[----:B-1----:R-:W5:Y:S04]  /*1b240*/  LDL.LU R0, [R1+0x40] ;  /* 0x0000400001007983 */ /* 0x002f680000300800 */
[----:B------:R-:W5:Y:S04]  /*1b250*/  LDL.LU R15, [R1+0x54] ;  /* 0x00005400010f7983 */ /* 0x000f680000300800 */
[----:B------:R0:W-:Y:S04]  /*1b260*/  STL.64 [R1+0x68], R10 ;  /* 0x0000680a01007387 */ /* 0x0001e80000100a00 */
[----:B0-----:R-:W5:Y:S04]  /*1b270*/  LDL.LU.64 R10, [R1+0xd10] ;  /* 0x000d1000010a7983 */ /* 0x001f680000300a00 */
[----:B------:R-:W5:Y:S04]  /*1b280*/  LDL.LU.64 R8, [R1+0xd08] ;  /* 0x000d080001087983 */ /* 0x000f680000300a00 */
[----:B--2---:R-:W-:Y:S04]  /*1b290*/  STL.64 [R1+0xd00], R18 ;  /* 0x000d001201007387 */ /* 0x004fe80000100a00 */
[----:B------:R0:W-:Y:S02]  /*1b2a0*/  STL.64 [R1+0xcf8], R16 ;  /* 0x000cf81001007387 */ /* 0x0001e40000100a00 */
[----:B0-----:R-:W-:-:S02]  /*1b2b0*/  MOV R16, R13 ;  /* 0x0000000d00107202 */ /* 0x001fc40000000f00 */
[----:B------:R-:W-:Y:S01]  /*1b2c0*/  MOV R17, R12 ;  /* 0x0000000c00117202 */ /* 0x000fe20000000f00 */
[----:B------:R-:W2:Y:S04]  /*1b2d0*/  LDL.LU R13, [R1+0x668] ;  /* 0x00066800010d7983 */ /* 0x000ea80000300800 */
[----:B------:R-:W2:Y:S01]  /*1b2e0*/  LDL.LU R12, [R1+0x66c] ;  /* 0x00066c00010c7983 */ /* 0x000ea20000300800 */
[C---:B---3--:R-:W-:Y:S02]  /*1b2f0*/  FMUL R4, R14.reuse, R4 ;  /* 0x000000040e047220 */ /* 0x048fe40000400000 */
[----:B----4-:R-:W-:Y:S02]  /*1b300*/  FMUL R5, R14, R5 ;  /* 0x000000050e057220 */ /* 0x010fe40000400000 */
[----:B-----5:R-:W-:-:S02]  /*1b310*/  FMUL R6, R29, R6 ;  /* 0x000000061d067220 */ /* 0x020fc40000400000 */
[----:B------:R-:W-:Y:S02]  /*1b320*/  FMUL R7, R29, R7 ;  /* 0x000000071d077220 */ /* 0x000fe40000400000 */
[C---:B------:R-:W-:Y:S02]  /*1b330*/  FMUL R24, R28.reuse, R24 ;  /* 0x000000181c187220 */ /* 0x040fe40000400000 */
[----:B------:R-:W-:Y:S02]  /*1b340*/  FMUL R25, R28, R25 ;  /* 0x000000191c197220 */ /* 0x000fe40000400000 */
        /* <DEDUP_REMOVED lines=8> */
[----:B0-----:R-:W3:Y:S04]  /*1b3d0*/  LDL.LU R5, [R1+0x44] ;  /* 0x0000440001057983 */ /* 0x001ee80000300800 */
[----:B-1----:R-:W4:Y:S04]  /*1b3e0*/  LDL.LU R6, [R1+0x660] ;  /* 0x0006600001067983 */ /* 0x002f280000300800 */
[----:B------:R-:W5:Y:S04]  /*1b3f0*/  LDL.LU R7, [R1+0x664] ;  /* 0x0006640001077983 */ /* 0x000f680000300800 */
[----:B------:R-:W2:Y:S04]  /*1b400*/  LDL.LU.64 R18, [R1+0xd00] ;  /* 0x000d000001127983 */ /* 0x000ea80000300a00 */
[----:B------:R-:W3:Y:S01]  /*1b410*/  LDL.LU.64 R16, [R1+0xcf8] ;  /* 0x000cf80001107983 */ /* 0x000ee20000300a00 */
[----:B------:R-:W-:-:S02]  /*1b420*/  FADD R2, R0, R2 ;  /* 0x0000000200027221 */ /* 0x000fc40000000000 */
[----:B---3--:R-:W-:Y:S02]  /*1b430*/  FADD R4, R5, R16 ;  /* 0x0000001005047221 */ /* 0x008fe40000000000 */
[----:B------:R-:W3:Y:S04]  /*1b440*/  LDL.LU R16, [R1+0xcf4] ;  /* 0x000cf40001107983 */ /* 0x000ee80000300800 */
[----:B------:R-:W-:Y:S04]  /*1b450*/  STL.64 [R1+0x150], R24 ;  /* 0x0001501801007387 */ /* 0x000fe80000100a00 */
[----:B------:R-:W-:Y:S04]  /*1b460*/  STL.64 [R1+0x158], R26 ;  /* 0x0001581a01007387 */ /* 0x000fe80000100a00 */
[----:B------:R-:W0:Y:S04]  /*1b470*/  LDSM.16.M88.4 R24, [R17+0x23600] ;  /* 0x023600001118783b */ /* 0x000e280000000200 */
[----:B------:R4:W-:Y:S01]  /*1b480*/  STL [R1+0x4], R4 ;  /* 0x0000040401007387 */ /* 0x0009e20000100800 */
[----:B-----5:R-:W-:-:S02]  /*1b490*/  FMUL R5, R14, R7 ;  /* 0x000000070e057220 */ /* 0x020fc40000400000 */
[C---:B--2---:R-:W-:Y:S02]  /*1b4a0*/  FMUL R7, R29.reuse, R12 ;  /* 0x0000000c1d077220 */ /* 0x044fe40000400000 */
[----:B----4-:R-:W-:Y:S02]  /*1b4b0*/  FMUL R4, R14, R6 ;  /* 0x000000060e047220 */ /* 0x010fe40000400000 */
[----:B------:R-:W-:Y:S01]  /*1b4c0*/  FMUL R6, R29, R13 ;  /* 0x0000000d1d067220 */ /* 0x000fe20000400000 */
[----:B0-----:R-:W-:Y:S01]  /*1b4d0*/  MOV R0, R24 ;  /* 0x0000001800007202 */ /* 0x001fe20000000f00 */
[----:B------:R0:W-:Y:S01]  /*1b4e0*/  STL.64 [R1+0x48], R26 ;  /* 0x0000481a01007387 */ /* 0x0001e20000100a00 */
[----:B------:R-:W-:-:S03]  /*1b4f0*/  IMAD.MOV.U32 R17, RZ, RZ, R25 ;  /* 0x000000ffff117224 */ /* 0x000fc600078e0019 */
[----:B------:R-:W2:Y:S04]  /*1b500*/  LDL.LU R24, [R1+0x580] ;  /* 0x0005800001187983 */ /* 0x000ea80000300800 */
[----:B------:R-:W4:Y:S04]  /*1b510*/  LDL.LU R25, [R1+0x584] ;  /* 0x0005840001197983 */ /* 0x000f280000300800 */
[----:B0-----:R-:W5:Y:S04]  /*1b520*/  LDL.LU R26, [R1+0x588] ;  /* 0x00058800011a7983 */ /* 0x001f680000300800 */
[----:B------:R-:W2:Y:S04]  /*1b530*/  LDL.LU R27, [R1+0x58c] ;  /* 0x00058c00011b7983 */ /* 0x000ea80000300800 */
[----:B------:R-:W2:Y:S04]  /*1b540*/  LDL.LU R13, [R1+0x678] ;  /* 0x00067800010d7983 */ /* 0x000ea80000300800 */
[----:B------:R-:W2:Y:S04]  /*1b550*/  LDL.LU R12, [R1+0x67c] ;  /* 0x00067c00010c7983 */ /* 0x000ea80000300800 */
[----:B------:R-:W-:Y:S04]  /*1b560*/  STL.64 [R1+0xce8], R14 ;  /* 0x000ce80e01007387 */ /* 0x000fe80000100a00 */
[----:B--2---:R0:W-:Y:S02]  /*1b570*/  STL.64 [R1+0xce0], R12 ;  /* 0x000ce00c01007387 */ /* 0x0041e40000100a00 */
[----:B0-----:R-:W-:-:S02]  /*1b580*/  MOV R12, R0 ;  /* 0x00000000000c7202 */ /* 0x001fc40000000f00 */
[----:B------:R-:W2:Y:S01]  /*1b590*/  LDL.LU R0, [R1+0xcf0] ;  /* 0x000cf00001007983 */ /* 0x000ea20000300800 */
[----:B------:R-:W-:-:S03]  /*1b5a0*/  MOV R13, R17 ;  /* 0x00000011000d7202 */ /* 0x000fc60000000f00 */
[----:B------:R-:W3:Y:S04]  /*1b5b0*/  LDL.LU R17, [R1+0x74] ;  /* 0x0000740001117983 */ /* 0x000ee80000300800 */
[----:B------:R-:W-:Y:S01]  /*1b5c0*/  HMMA.16816.F32.BF16 R4, R8, R12, R4 ;  /* 0x0000000c0804723c */ /* 0x000fe20000041804 */
[----:B------:R0:W-:Y:S04]  /*1b5d0*/  STL.64 [R1+0xcd8], R18 ;  /* 0x000cd81201007387 */ /* 0x0001e80000100a00 */
[----:B0-----:R-:W2:Y:S04]  /*1b5e0*/  LDL.LU R18, [R1+0x50] ;  /* 0x0000500001127983 */ /* 0x001ea80000300800 */
[----:B------:R-:W2:Y:S01]  /*1b5f0*/  LDL R19, [R1+0x3fc] ;  /* 0x0003fc0001137983 */ /* 0x000ea20000100800 */
[----:B------:R-:W-:-:S02]  /*1b600*/  FMUL R24, R28, R24 ;  /* 0x000000181c187220 */ /* 0x000fc40000400000 */
[----:B----4-:R-:W-:Y:S02]  /*1b610*/  FMUL R25, R28, R25 ;  /* 0x000000191c197220 */ /* 0x010fe40000400000 */
[C---:B-----5:R-:W-:Y:S02]  /*1b620*/  FMUL R26, R3.reuse, R26 ;  /* 0x0000001a031a7220 */ /* 0x060fe40000400000 */
[----:B------:R-:W-:-:S07]  /*1b630*/  FMUL R27, R3, R27 ;  /* 0x0000001b031b7220 */ /* 0x000fce0000400000 */
[----:B------:R-:W-:Y:S01]  /*1b640*/  HMMA.16816.F32.BF16 R24, R20, R12, R24 ;  /* 0x0000000c1418723c */ /* 0x000fe20000041818 */
[----:B---3--:R0:W-:Y:S04]  /*1b650*/  STL.64 [R1+0xcd0], R16 ;  /* 0x000cd01001007387 */ /* 0x0081e80000100a00 */
[----:B0-----:R-:W3:Y:S04]  /*1b660*/  LDL.LU R17, [R1] ;  /* 0x0000000001117983 */ /* 0x001ee80000300800 */
[----:B------:R-:W-:Y:S04]  /*1b670*/  STL.64 [R1+0x130], R4 ;  /* 0x0001300401007387 */ /* 0x000fe80000100a00 */
[----:B------:R0:W-:Y:S04]  /*1b680*/  STL.64 [R1+0x138], R6 ;  /* 0x0001380601007387 */ /* 0x0001e80000100a00 */
[----:B0-----:R-:W4:Y:S04]  /*1b690*/  LDL.LU R6, [R1+0x670] ;  /* 0x0006700001067983 */ /* 0x001f280000300800 */
[----:B------:R-:W5:Y:S04]  /*1b6a0*/  LDL.LU R7, [R1+0x674] ;  /* 0x0006740001077983 */ /* 0x000f680000300800 */
[----:B------:R-:W3:Y:S04]  /*1b6b0*/  LDL.LU.64 R14, [R1+0xce8] ;  /* 0x000ce800010e7983 */ /* 0x000ee80000300a00 */
[----:B------:R-:W5:Y:S01]  /*1b6c0*/  LDL.LU.64 R12, [R1+0xce0] ;  /* 0x000ce000010c7983 */ /* 0x000f620000300a00 */
[----:B--2---:R-:W-:-:S03]  /*1b6d0*/  FADD R0, R18, R0 ;  /* 0x0000000012007221 */ /* 0x004fc60000000000 */
[----:B------:R0:W-:Y:S04]  /*1b6e0*/  STL.64 [R1+0x110], R24 ;  /* 0x0001101801007387 */ /* 0x0001e80000100a00 */
[----:B------:R1:W-:Y:S04]  /*1b6f0*/  STL.64 [R1+0x118], R26 ;  /* 0x0001181a01007387 */ /* 0x0003e80000100a00 */
[----:B0-----:R-:W2:Y:S04]  /*1b700*/  LDL.LU R24, [R1+0x5c0] ;  /* 0x0005c00001187983 */ /* 0x001ea80000300800 */
[----:B------:R-:W2:Y:S04]  /*1b710*/  LDL.LU R25, [R1+0x5c4] ;  /* 0x0005c40001197983 */ /* 0x000ea80000300800 */
[----:B-1----:R-:W2:Y:S04]  /*1b720*/  LDL.LU R26, [R1+0x5c8] ;  /* 0x0005c800011a7983 */ /* 0x002ea80000300800 */
[----:B------:R-:W2:Y:S01]  /*1b730*/  LDL.LU R27, [R1+0x5cc] ;  /* 0x0005cc00011b7983 */ /* 0x000ea20000300800 */
[----:B---3--:R-:W-:-:S03]  /*1b740*/  FADD R15, R15, R17 ;  /* 0x000000110f0f7221 */ /* 0x008fc60000000000 */
[----:B------:R-:W0:Y:S01]  /*1b750*/  LDSM.16.M88.4 R16, [R19+0x23800] ;  /* 0x023800001310783b */ /* 0x000e220000000200 */
[C---:B----4-:R-:W-:Y:S02]  /*1b760*/  FMUL R4, R14.reuse, R6 ;  /* 0x000000060e047220 */ /* 0x050fe40000400000 */
[----:B-----5:R-:W-:Y:S02]  /*1b770*/  FMUL R5, R14, R7 ;  /* 0x000000070e057220 */ /* 0x020fe40000400000 */
[C---:B------:R-:W-:Y:S02]  /*1b780*/  FMUL R6, R29.reuse, R13 ;  /* 0x0000000d1d067220 */ /* 0x040fe40000400000 */
[----:B------:R-:W-:Y:S01]  /*1b790*/  FMUL R7, R29, R12 ;  /* 0x0000000c1d077220 */ /* 0x000fe20000400000 */
[----:B0-----:R-:W-:Y:S04]  /*1b7a0*/  STL.64 [R1+0x28], R18 ;  /* 0x0000281201007387 */ /* 0x001fe80000100a00 */
[----:B------:R-:W3:Y:S04]  /*1b7b0*/  LDL.LU R13, [R1+0x6f0] ;  /* 0x0006f000010d7983 */ /* 0x000ee80000300800 */
[----:B------:R-:W3:Y:S01]  /*1b7c0*/  LDL.LU R12, [R1+0x6e4] ;  /* 0x0006e400010c7983 */ /* 0x000ee20000300800 */
[----:B------:R-:W-:Y:S03]  /*1b7d0*/  HMMA.16816.F32.BF16 R4, R8, R16, R4 ;  /* 0x000000100804723c */ /* 0x000fe60000041804 */
[----:B------:R0:W-:Y:S04]  /*1b7e0*/  STL.64 [R1+0xcc8], R14 ;  /* 0x000cc80e01007387 */ /* 0x0001e80000100a00 */
[----:B0-----:R-:W4:Y:S04]  /*1b7f0*/  LDL.LU R14, [R1+0x4] ;  /* 0x00000400010e7983 */ /* 0x001f280000300800 */
[----:B------:R-:W5:Y:S01]  /*1b800*/  LDL.LU R15, [R1+0x70] ;  /* 0x00007000010f7983 */ /* 0x000f620000300800 */
[----:B--2---:R-:W-:-:S02]  /*1b810*/  FMUL R24, R28, R24 ;  /* 0x000000181c187220 */ /* 0x004fc40000400000 */
[----:B------:R-:W-:Y:S02]  /*1b820*/  FMUL R25, R28, R25 ;  /* 0x000000191c197220 */ /* 0x000fe40000400000 */
[C---:B------:R-:W-:Y:S02]  /*1b830*/  FMUL R26, R3.reuse, R26 ;  /* 0x0000001a031a7220 */ /* 0x040fe40000400000 */
[----:B------:R-:W-:Y:S01]  /*1b840*/  FMUL R27, R3, R27 ;  /* 0x0000001b031b7220 */ /* 0x000fe20000400000 */
[----:B---3--:R-:W-:Y:S04]  /*1b850*/  STL.64 [R1+0xcc0], R12 ;  /* 0x000cc00c01007387 */ /* 0x008fe80000100a00 */
[----:B------:R0:W-:Y:S04]  /*1b860*/  STL.64 [R1+0xf0], R4 ;  /* 0x0000f00401007387 */ /* 0x0001e80000100a00 */
[----:B------:R1:W-:Y:S04]  /*1b870*/  STL.64 [R1+0xf8], R6 ;  /* 0x0000f80601007387 */ /* 0x0003e80000100a00 */
[----:B------:R-:W2:Y:S01]  /*1b880*/  LDL.LU.64 R18, [R1+0xcd8] ;  /* 0x000cd80001127983 */ /* 0x000ea20000300a00 */
[----:B0-----:R-:W-:-:S02]  /*1b890*/  MOV R4, R16 ;  /* 0x0000001000047202 */ /* 0x001fc40000000f00 */
[----:B------:R-:W-:Y:S02]  /*1b8a0*/  MOV R5, R17 ;  /* 0x0000001100057202 */ /* 0x000fe40000000f00 */
[----:B------:R-:W4:Y:S05]  /*1b8b0*/  LDL.LU.64 R16, [R1+0xcd0] ;  /* 0x000cd00001107983 */ /* 0x000f2a0000300a00 */
[----:B------:R-:W-:Y:S01]  /*1b8c0*/  HMMA.16816.F32.BF16 R24, R20, R4, R24 ;  /* 0x000000041418723c */ /* 0x000fe20000041818 */
[----:B------:R-:W3:Y:S04]  /*1b8d0*/  LDL.LU R4, [R1+0x680] ;  /* 0x0006800001047983 */ /* 0x000ee80000300800 */
[----:B------:R-:W3:Y:S11]  /*1b8e0*/  LDL.LU R5, [R1+0x684] ;  /* 0x0006840001057983 */ /* 0x000ef60000300800 */
[----:B------:R-:W-:Y:S07]  /*1b8f0*/  @!UPT UIADD3 URZ, URZ, URZ, URZ ;  /* 0x0000003f3f3ff290 */ /* 0x000fee000fffe03f */
[----:B------:R0:W-:Y:S04]  /*1b900*/  STL.64 [R1+0xc0], R24 ;  /* 0x0000c01801007387 */ /* 0x0001e80000100a00 */
[----:B------:R0:W-:Y:S04]  /*1b910*/  STL.64 [R1+0xc8], R26 ;  /* 0x0000c81a01007387 */ /* 0x0001e80000100a00 */
[----:B-1----:R-:W3:Y:S04]  /*1b920*/  LDL.LU R6, [R1+0x688] ;  /* 0x0006880001067983 */ /* 0x002ee80000300800 */
[----:B------:R-:W3:Y:S04]  /*1b930*/  LDL.LU R7, [R1+0x68c] ;  /* 0x00068c0001077983 */ /* 0x000ee80000300800 */
[----:B0-----:R-:W3:Y:S04]  /*1b940*/  LDL.LU R25, [R1+0x5d0] ;  /* 0x0005d00001197983 */ /* 0x001ee80000300800 */
[----:B------:R-:W3:Y:S04]  /*1b950*/  LDL.LU R26, [R1+0x5d4] ;  /* 0x0005d400011a7983 */ /* 0x000ee80000300800 */
[----:B------:R-:W3:Y:S04]  /*1b960*/  LDL.LU R27, [R1+0x5d8] ;  /* 0x0005d800011b7983 */ /* 0x000ee80000300800 */
[----:B--2---:R0:W-:Y:S04]  /*1b970*/  STL.64 [R1+0xcb0], R18 ;  /* 0x000cb01201007387 */ /* 0x0041e80000100a00 */
[----:B0-----:R-:W2:Y:S01]  /*1b980*/  LDL R19, [R1+0x3fc] ;  /* 0x0003fc0001137983 */ /* 0x001ea20000100800 */
[----:B----4-:R-:W-:-:S02]  /*1b990*/  FADD R17, R17, R14 ;  /* 0x0000000e11117221 */ /* 0x010fc40000000000 */
[----:B-----5:R-:W-:-:S03]  /*1b9a0*/  FADD R2, R15, R2 ;  /* 0x000000020f027221 */ /* 0x020fc60000000000 */
[----:B------:R-:W-:Y:S04]  /*1b9b0*/  STL.64 [R1+0xca8], R16 ;  /* 0x000ca81001007387 */ /* 0x000fe80000100a00 */
[----:B------:R-:W4:Y:S04]  /*1b9c0*/  LDL.LU R18, [R1+0x5dc] ;  /* 0x0005dc0001127983 */ /* 0x000f280000300800 */
[----:B--2---:R-:W0:Y:S04]  /*1b9d0*/  LDSM.16.M88.4 R12, [R19+0x23a00] ;  /* 0x023a0000130c783b */ /* 0x004e280000000200 */
[----:B0-----:R0:W-:Y:S04]  /*1b9e0*/  STL.64 [R1+0x18], R14 ;  /* 0x0000180e01007387 */ /* 0x0011e80000100a00 */
[----:B0-----:R-:W2:Y:S01]  /*1b9f0*/  LDL.LU.64 R14, [R1+0xcc8] ;  /* 0x000cc800010e7983 */ /* 0x001ea20000300a00 */
[----:B------:R-:W-:Y:S01]  /*1ba00*/  IMAD.MOV.U32 R16, RZ, RZ, R12 ;  /* 0x000000ffff107224 */ /* 0x000fe200078e000c */
[----:B------:R-:W-:Y:S01]  /*1ba10*/  MOV R17, R13 ;  /* 0x0000000d00117202 */ /* 0x000fe20000000f00 */
[C---:B---3--:R-:W-:Y:S01]  /*1ba20*/  FMUL R6, R29.reuse, R6 ;  /* 0x000000061d067220 */ /* 0x048fe20000400000 */
[----:B------:R-:W3:Y:S01]  /*1ba30*/  LDL.LU.64 R12, [R1+0xcc0] ;  /* 0x000cc000010c7983 */ /* 0x000ee20000300a00 */
[----:B------:R-:W-:-:S03]  /*1ba40*/  FMUL R7, R29, R7 ;  /* 0x000000071d077220 */ /* 0x000fc60000400000 */
[----:B------:R-:W-:Y:S01]  /*1ba50*/  STL [R1+0xcb8], R19 ;  /* 0x000cb81301007387 */ /* 0x000fe20000100800 */
[C---:B------:R-:W-:Y:S02]  /*1ba60*/  FMUL R24, R28.reuse, R25 ;  /* 0x000000191c187220 */ /* 0x040fe40000400000 */
[----:B------:R-:W-:Y:S02]  /*1ba70*/  FMUL R25, R28, R26 ;  /* 0x0000001a1c197220 */ /* 0x000fe40000400000 */
[C---:B------:R-:W-:Y:S02]  /*1ba80*/  FMUL R26, R3.reuse, R27 ;  /* 0x0000001b031a7220 */ /* 0x040fe40000400000 */
[----:B----4-:R-:W-:-:S07]  /*1ba90*/  FMUL R27, R3, R18 ;  /* 0x00000012031b7220 */ /* 0x010fce0000400000 */
[----:B------:R-:W-:Y:S01]  /*1baa0*/  HMMA.16816.F32.BF16 R24, R20, R16, R24 ;  /* 0x000000101418723c */ /* 0x000fe20000041818 */
[C---:B--2---:R-:W-:Y:S02]  /*1bab0*/  FMUL R4, R14.reuse, R4 ;  /* 0x000000040e047220 */ /* 0x044fe40000400000 */
[----:B------:R-:W-:-:S07]  /*1bac0*/  FMUL R5, R14, R5 ;  /* 0x000000050e057220 */ /* 0x000fce0000400000 */
[----:B------:R-:W-:Y:S11]  /*1bad0*/  HMMA.16816.F32.BF16 R4, R8, R16, R4 ;  /* 0x000000100804723c */ /* 0x000ff60000041804 */
[----:B------:R-:W-:Y:S11]  /*1bae0*/  @!UPT UIADD3 URZ, URZ, URZ, URZ ;  /* 0x0000003f3f3ff290 */ /* 0x000ff6000fffe03f */
[----:B------:R-:W-:Y:S01]  /*1baf0*/  @!UPT UIADD3 URZ, URZ, URZ, URZ ;  /* 0x0000003f3f3ff290 */ /* 0x000fe2000fffe03f */
[----:B------:R0:W-:Y:S04]  /*1bb00*/  STL.64 [R1+0x90], R4 ;  /* 0x0000900401007387 */ /* 0x0001e80000100a00 */
[----:B------:R1:W-:Y:S04]  /*1bb10*/  STL.64 [R1+0x98], R6 ;  /* 0x0000980601007387 */ /* 0x0003e80000100a00 */
[----:B0-----:R-:W2:Y:S04]  /*1bb20*/  LDL.LU R4, [R1+0x6a0] ;  /* 0x0006a00001047983 */ /* 0x001ea80000300800 */
[----:B------:R-:W4:Y:S04]  /*1bb30*/  LDL.LU R5, [R1+0x6a4] ;  /* 0x0006a40001057983 */ /* 0x000f280000300800 */
[----:B-1----:R-:W5:Y:S04]  /*1bb40*/  LDL.LU R6, [R1+0x6a8] ;  /* 0x0006a80001067983 */ /* 0x002f680000300800 */
[----:B------:R-:W2:Y:S04]  /*1bb50*/  LDL.LU R7, [R1+0x6ac] ;  /* 0x0006ac0001077983 */ /* 0x000ea80000300800 */
[----:B------:R-:W2:Y:S04]  /*1bb60*/  LDL.LU R19, [R1+0xcb8] ;  /* 0x000cb80001137983 */ /* 0x000ea80000300800 */
[----:B------:R0:W-:Y:S04]  /*1bb70*/  STL.64 [R1+0x70], R24 ;  /* 0x0000701801007387 */ /* 0x0001e80000100a00 */
[----:B------:R1:W-:Y:S04]  /*1bb80*/  STL.64 [R1+0x78], R26 ;  /* 0x0000781a01007387 */ /* 0x0003e80000100a00 */
[----:B0-----:R-:W5:Y:S04]  /*1bb90*/  LDL.LU R24, [R1+0x5f0] ;  /* 0x0005f00001187983 */ /* 0x001f680000300800 */
[----:B------:R-:W5:Y:S04]  /*1bba0*/  LDL.LU R25, [R1+0x5f4] ;  /* 0x0005f40001197983 */ /* 0x000f680000300800 */
[----:B-1----:R-:W5:Y:S04]  /*1bbb0*/  LDL.LU R26, [R1+0x5f8] ;  /* 0x0005f800011a7983 */ /* 0x002f680000300800 */
[----:B------:R-:W5:Y:S01]  /*1bbc0*/  LDL.LU R27, [R1+0x5fc] ;  /* 0x0005fc00011b7983 */ /* 0x000f620000300800 */
[----:B---3--:R-:W-:-:S02]  /*1bbd0*/  FADD R13, R13, R15 ;  /* 0x0000000f0d0d7221 */ /* 0x008fc40000000000 */
[----:B------:R-:W-:-:S03]  /*1bbe0*/  FADD R0, R12, R0 ;  /* 0x000000000c007221 */ /* 0x000fc60000000000 */
[----:B------:R0:W-:Y:S04]  /*1bbf0*/  STL [R1+0x10], R13 ;  /* 0x0000100d01007387 */ /* 0x0001e80000100800 */
[----:B------:R-:W3:Y:S04]  /*1bc00*/  LDL.LU R15, [R1+0x694] ;  /* 0x00069400010f7983 */ /* 0x000ee80000300800 */
[----:B0-----:R-:W3:Y:S04]  /*1bc10*/  LDL.LU R13, [R1+0x698] ;  /* 0x00069800010d7983 */ /* 0x001ee80000300800 */
[----:B------:R-:W3:Y:S04]  /*1bc20*/  LDL.LU R12, [R1+0x69c] ;  /* 0x00069c00010c7983 */ /* 0x000ee80000300800 */
[----:B--2---:R-:W0:Y:S01]  /*1bc30*/  LDSM.16.M88.4 R16, [R19+0x23c00] ;  /* 0x023c00001310783b */ /* 0x004e220000000200 */
[----:B------:R-:W-:-:S02]  /*1bc40*/  FMUL R4, R14, R4 ;  /* 0x000000040e047220 */ /* 0x000fc40000400000 */
[----:B----4-:R-:W-:Y:S02]  /*1bc50*/  FMUL R5, R14, R5 ;  /* 0x000000050e057220 */ /* 0x010fe40000400000 */
[C---:B-----5:R-:W-:Y:S02]  /*1bc60*/  FMUL R6, R29.reuse, R6 ;  /* 0x000000061d067220 */ /* 0x060fe40000400000 */
[----:B------:R-:W-:Y:S02]  /*1bc70*/  FMUL R7, R29, R7 ;  /* 0x000000071d077220 */ /* 0x000fe40000400000 */
[----:B------:R-:W-:-:S05]  /*1bc80*/  FMUL R24, R28, R24 ;  /* 0x000000181c187220 */ /* 0x000fca0000400000 */
[----:B0-----:R-:W-:Y:S01]  /*1bc90*/  HMMA.16816.F32.BF16 R4, R8, R16, R4 ;  /* 0x000000100804723c */ /* 0x001fe20000041804 */
[----:B------:R-:W-:Y:S01]  /*1bca0*/  FMUL R25, R28, R25 ;  /* 0x000000191c197220 */ /* 0x000fe20000400000 */
[----:B------:R-:W-:Y:S01]  /*1bcb0*/  STL.64 [R1+0x8], R18 ;  /* 0x0000081201007387 */ /* 0x000fe20000100a00 */
[C---:B------:R-:W-:Y:S02]  /*1bcc0*/  FMUL R26, R3.reuse, R26 ;  /* 0x0000001a031a7220 */ /* 0x040fe40000400000 */
[----:B------:R-:W-:-:S07]  /*1bcd0*/  FMUL R27, R3, R27 ;  /* 0x0000001b031b7220 */ /* 0x000fce0000400000 */
[----:B------:R-:W-:Y:S11]  /*1bce0*/  HMMA.16816.F32.BF16 R24, R20, R16, R24 ;  /* 0x000000101418723c */ /* 0x000ff60000041818 */
[----:B------:R0:W-:Y:S04]  /*1bcf0*/  STL.64 [R1+0x50], R4 ;  /* 0x0000500401007387 */ /* 0x0001e80000100a00 */
[----:B------:R1:W-:Y:S04]  /*1bd00*/  STL.64 [R1+0x58], R6 ;  /* 0x0000580601007387 */ /* 0x0003e80000100a00 */
[----:B0-----:R-:W2:Y:S04]  /*1bd10*/  LDL.LU R5, [R1+0x70c] ;  /* 0x00070c0001057983 */ /* 0x001ea80000300800 */
[----:B-1----:R-:W4:Y:S04]  /*1bd20*/  LDL.LU R6, [R1+0x700] ;  /* 0x0007000001067983 */ /* 0x002f280000300800 */
[----:B------:R-:W5:Y:S04]  /*1bd30*/  LDL R7, [R1+0x3fc] ;  /* 0x0003fc0001077983 */ /* 0x000f680000100800 */
[----:B------:R-:W2:Y:S04]  /*1bd40*/  LDL.LU.64 R18, [R1+0xcb0] ;  /* 0x000cb00001127983 */ /* 0x000ea80000300a00 */
[----:B------:R-:W2:Y:S04]  /*1bd50*/  LDL.LU.64 R16, [R1+0xca8] ;  /* 0x000ca80001107983 */ /* 0x000ea80000300a00 */
[----:B------:R-:W-:Y:S04]  /*1bd60*/  STL.64 [R1+0x30], R24 ;  /* 0x0000301801007387 */ /* 0x000fe80000100a00 */
[----:B------:R0:W-:Y:S04]  /*1bd70*/  STL.64 [R1+0x38], R26 ;  /* 0x0000381a01007387 */ /* 0x0001e80000100a00 */
[----:B0-----:R-:W5:Y:S01]  /*1bd80*/  LDL.LU R27, [R1+0x690] ;  /* 0x00069000011b7983 */ /* 0x001f620000300800 */
[----:B---3--:R-:W-:-:S02]  /*1bd90*/  FMUL R25, R14, R15 ;  /* 0x0000000f0e197220 */ /* 0x008fc40000400000 */
[----:B------:R-:W-:Y:S02]  /*1bda0*/  FMUL R26, R29, R13 ;  /* 0x0000000d1d1a7220 */ /* 0x000fe40000400000 */
[----:B----4-:R-:W-:Y:S02]  /*1bdb0*/  FADD R2, R6, R2 ;  /* 0x0000000206027221 */ /* 0x010fe40000000000 */
[----:B--2---:R-:W-:Y:S02]  /*1bdc0*/  FADD R24, R5, R17 ;  /* 0x0000001105187221 */ /* 0x004fe40000000000 */
[----:B-----5:R-:W0:Y:S04]  /*1bdd0*/  LDSM.16.M88.4 R4, [R7+0x23e00] ;  /* 0x023e00000704783b */ /* 0x020e280000000200 */
[----:B------:R-:W2:Y:S04]  /*1bde0*/  LDL.LU R17, [R1+0xca0] ;  /* 0x000ca00001117983 */ /* 0x000ea80000300800 */
[----:B------:R1:W-:Y:S02]  /*1bdf0*/  STL [R1], R24 ;  /* 0x0000001801007387 */ /* 0x0003e40000100800 */
[----:B-1----:R-:W-:-:S02]  /*1be00*/  FMUL R24, R14, R27 ;  /* 0x0000001b0e187220 */ /* 0x002fc40000400000 */
[----:B------:R-:W-:-:S07]  /*1be10*/  FMUL R27, R29, R12 ;  /* 0x0000000c1d1b7220 */ /* 0x000fce0000400000 */
[----:B0-----:R-:W-:Y:S01]  /*1be20*/  HMMA.16816.F32.BF16 R24, R8, R4, R24 ;  /* 0x000000040818723c */ /* 0x001fe20000041818 */
[----:B------:R-:W-:Y:S04]  /*1be30*/  STL [R1+0xb6c], R6 ;  /* 0x000b6c0601007387 */ /* 0x000fe80000100800 */
[----:B------:R-:W-:Y:S04]  /*1be40*/  STL [R1+0x4], R2 ;  /* 0x0000040201007387 */ /* 0x000fe80000100800 */
[----:B------:R0:W-:Y:S04]  /*1be50*/  STL [R1+0xb68], R7 ;  /* 0x000b680701007387 */ /* 0x0001e80000100800 */
[----:B0-----:R-:W3:Y:S04]  /*1be60*/  LDL.LU R7, [R1+0x614] ;  /* 0x0006140001077983 */ /* 0x001ee80000300800 */
[----:B------:R-:W4:Y:S04]  /*1be70*/  LDL.LU R6, [R1+0x618] ;  /* 0x0006180001067983 */ /* 0x000f280000300800 */
[----:B------:R-:W5:Y:S04]  /*1be80*/  LDL.LU R2, [R1+0x61c] ;  /* 0x00061c0001027983 */ /* 0x000f680000300800 */
[----:B------:R0:W-:Y:S04]  /*1be90*/  STL [R1+0x980], R29 ;  /* 0x0009801d01007387 */ /* 0x0001e80000100800 */
[----:B0-----:R-:W2:Y:S04]  /*1bea0*/  LDL.LU R29, [R1+0x610] ;  /* 0x00061000011d7983 */ /* 0x001ea80000300800 */
[----:B------:R0:W-:Y:S04]  /*1beb0*/  STL [R1+0xb9c], R24 ;  /* 0x000b9c1801007387 */ /* 0x0001e80000100800 */
[----:B------:R1:W-:Y:S04]  /*1bec0*/  STL [R1+0xb98], R25 ;  /* 0x000b981901007387 */ /* 0x0003e80000100800 */
[----:B------:R1:W-:Y:S04]  /*1bed0*/  STL [R1+0xb74], R26 ;  /* 0x000b741a01007387 */ /* 0x0003e80000100800 */
[----:B------:R1:W-:Y:S04]  /*1bee0*/  STL [R1+0xb70], R27 ;  /* 0x000b701b01007387 */ /* 0x0003e80000100800 */
[----:B0-----:R-:W2:Y:S04]  /*1bef0*/  LDL.LU R24, [R1+0x380] ;  /* 0x0003800001187983 */ /* 0x001ea80000300800 */
[----:B-1----:R-:W2:Y:S04]  /*1bf00*/  LDL.LU R25, [R1+0x384] ;  /* 0x0003840001197983 */ /* 0x002ea80000300800 */
[----:B------:R-:W2:Y:S04]  /*1bf10*/  LDL.LU R26, [R1+0x388] ;  /* 0x00038800011a7983 */ /* 0x000ea80000300800 */
[----:B------:R-:W2:Y:S04]  /*1bf20*/  LDL.LU R27, [R1+0x38c] ;  /* 0x00038c00011b7983 */ /* 0x000ea80000300800 */
[----:B------:R-:W3:Y:S04]  /*1bf30*/  LDL.LU R12, [R1+0x3e0] ;  /* 0x0003e000010c7983 */ /* 0x000ee80000300800 */
[----:B------:R-:W3:Y:S04]  /*1bf40*/  LDL.LU R13, [R1+0x3e4] ;  /* 0x0003e400010d7983 */ /* 0x000ee80000300800 */
[----:B------:R-:W3:Y:S04]  /*1bf50*/  LDL.LU R14, [R1+0x3e8] ;  /* 0x0003e800010e7983 */ /* 0x000ee80000300800 */
[----:B------:R-:W3:Y:S04]  /*1bf60*/  LDL.LU R15, [R1+0x3ec] ;  /* 0x0003ec00010f7983 */ /* 0x000ee80000300800 */
[----:B--2---:R0:W-:Y:S04]  /*1bf70*/  STL.64 [R1+0xc68], R26 ;  /* 0x000c681a01007387 */ /* 0x0041e80000100a00 */
[----:B------:R-:W-:Y:S04]  /*1bf80*/  STL.64 [R1+0xc60], R24 ;  /* 0x000c601801007387 */ /* 0x000fe80000100a00 */
[----:B0-----:R-:W2:Y:S04]  /*1bf90*/  LDL.LU.64 R26, [R1+0x288] ;  /* 0x00028800011a7983 */ /* 0x001ea80000300a00 */
[----:B--2---:R0:W-:Y:S04]  /*1bfa0*/  STL.64 [R1+0xc78], R26 ;  /* 0x000c781a01007387 */ /* 0x0041e80000100a00 */
[----:B0-----:R-:W2:Y:S01]  /*1bfb0*/  LDL.LU.64 R26, [R1+0x2b8] ;  /* 0x0002b800011a7983 */ /* 0x001ea20000300a00 */
[----:B---3--:R-:W-:-:S02]  /*1bfc0*/  FMUL R9, R28, R7 ;  /* 0x000000071c097220 */ /* 0x008fc40000400000 */
[----:B----4-:R-:W-:Y:S01]  /*1bfd0*/  FMUL R10, R3, R6 ;  /* 0x00000006030a7220 */ /* 0x010fe20000400000 */
[----:B--2---:R0:W-:Y:S04]  /*1bfe0*/  STL.64 [R1+0xc90], R26 ;  /* 0x000c901a01007387 */ /* 0x0041e80000100a00 */
[----:B0-----:R-:W2:Y:S04]  /*1bff0*/  LDL.LU.64 R26, [R1+0x2e8] ;  /* 0x0002e800011a7983 */ /* 0x001ea80000300a00 */
[----:B------:R-:W-:Y:S04]  /*1c000*/  STL [R1+0x984], R28 ;  /* 0x0009841c01007387 */ /* 0x000fe80000100800 */
[----:B------:R-:W-:Y:S04]  /*1c010*/  STL [R1+0xa70], R3 ;  /* 0x000a700301007387 */ /* 0x000fe80000100800 */
[----:B------:R-:W3:Y:S01]  /*1c020*/  LDL.LU.64 R6, [R1+0x218] ;  /* 0x0002180001067983 */ /* 0x000ee20000300a00 */
[----:B------:R-:W-:-:S02]  /*1c030*/  FMUL R8, R28, R29 ;  /* 0x0000001d1c087220 */ /* 0x000fc40000400000 */
[----:B-----5:R-:W-:-:S07]  /*1c040*/  FMUL R11, R3, R2 ;  /* 0x00000002030b7220 */ /* 0x020fce0000400000 */
[----:B------:R-:W-:Y:S01]  /*1c050*/  HMMA.16816.F32.BF16 R8, R20, R4, R8 ;  /* 0x000000041408723c */ /* 0x000fe20000041808 */
[----:B---3--:R0:W-:Y:S04]  /*1c060*/  STL.64 [R1+0xc70], R6 ;  /* 0x000c700601007387 */ /* 0x0081e80000100a00 */
[----:B------:R-:W3:Y:S04]  /*1c070*/  LDL.LU R4, [R1+0x3a0] ;  /* 0x0003a00001047983 */ /* 0x000ee80000300800 */
[----:B------:R-:W3:Y:S04]  /*1c080*/  LDL.LU R5, [R1+0x3a4] ;  /* 0x0003a40001057983 */ /* 0x000ee80000300800 */
[----:B0-----:R-:W4:Y:S04]  /*1c090*/  LDL.LU R6, [R1+0x3a8] ;  /* 0x0003a80001067983 */ /* 0x001f280000300800 */
[----:B------:R-:W4:Y:S01]  /*1c0a0*/  LDL.LU R7, [R1+0x3ac] ;  /* 0x0003ac0001077983 */ /* 0x000f220000300800 */
[----:B------:R-:W-:-:S02]  /*1c0b0*/  MOV R22, R18 ;  /* 0x0000001200167202 */ /* 0x000fc40000000f00 */
[----:B------:R-:W-:Y:S01]  /*1c0c0*/  MOV R23, R19 ;  /* 0x0000001300177202 */ /* 0x000fe20000000f00 */
[----:B----4-:R-:W-:Y:S04]  /*1c0d0*/  STL.64 [R1+0xc88], R6 ;  /* 0x000c880601007387 */ /* 0x010fe80000100a00 */
[----:B---3--:R0:W-:Y:S04]  /*1c0e0*/  STL.64 [R1+0xc80], R4 ;  /* 0x000c800401007387 */ /* 0x0081e80000100a00 */
[----:B0-----:R-:W3:Y:S04]  /*1c0f0*/  LDL.LU R4, [R1+0x3c0] ;  /* 0x0003c00001047983 */ /* 0x001ee80000300800 */
[----:B------:R-:W3:Y:S04]  /*1c100*/  LDL.LU R5, [R1+0x3c4] ;  /* 0x0003c40001057983 */ /* 0x000ee80000300800 */
[----:B------:R-:W3:Y:S04]  /*1c110*/  LDL.LU R6, [R1+0x3c8] ;  /* 0x0003c80001067983 */ /* 0x000ee80000300800 */
[----:B------:R-:W3:Y:S04]  /*1c120*/  LDL.LU R7, [R1+0x3cc] ;  /* 0x0003cc0001077983 */ /* 0x000ee80000300800 */
[----:B------:R-:W2:Y:S04]  /*1c130*/  LDL.LU R18, [R1+0xc9c] ;  /* 0x000c9c0001127983 */ /* 0x000ea80000300800 */
[----:B------:R-:W2:Y:S04]  /*1c140*/  LDL.LU R19, [R1+0xc98] ;  /* 0x000c980001137983 */ /* 0x000ea80000300800 */
[----:B------:R0:W-:Y:S04]  /*1c150*/  STL.64 [R1+0xc10], R22 ;  /* 0x000c101601007387 */ /* 0x0001e80000100a00 */
[----:B------:R-:W4:Y:S04]  /*1c160*/  LDL.LU R20, [R1+0x360] ;  /* 0x0003600001147983 */ /* 0x000f280000300800 */
[----:B------:R-:W4:Y:S04]  /*1c170*/  LDL.LU R21, [R1+0x364] ;  /* 0x0003640001157983 */ /* 0x000f280000300800 */
[----:B0-----:R-:W4:Y:S04]  /*1c180*/  LDL.LU R22, [R1+0x368] ;  /* 0x0003680001167983 */ /* 0x001f280000300800 */
[----:B------:R-:W4:Y:S04]  /*1c190*/  LDL.LU R23, [R1+0x36c] ;  /* 0x00036c0001177983 */ /* 0x000f280000300800 */
[----:B------:R0:W-:Y:S04]  /*1c1a0*/  STL.64 [R1+0x960], R10 ;  /* 0x0009600a01007387 */ /* 0x0001e80000100a00 */
[----:B------:R-:W-:Y:S04]  /*1c1b0*/  STL.64 [R1+0x958], R8 ;  /* 0x0009580801007387 */ /* 0x000fe80000100a00 */
[----:B0-----:R-:W5:Y:S04]  /*1c1c0*/  LDL.LU R10, [R1+0x8] ;  /* 0x00000800010a7983 */ /* 0x001f680000300800 */
[----:B------:R-:W5:Y:S01]  /*1c1d0*/  LDL.LU R11, [R1+0xc] ;  /* 0x00000c00010b7983 */ /* 0x000f620000300800 */
[C---:B--2---:R-:W-:Y:S11]  /*1c1e0*/  HMMA.16816.F32.BF16 R12, R16.reuse, R26, R12 ;  /* 0x0000001a100c723c */ /* 0x044ff6000004180c */
[----:B------:R-:W-:Y:S11]  /*1c1f0*/  @!UPT UIADD3 URZ, URZ, URZ, URZ ;  /* 0x0000003f3f3ff290 */ /* 0x000ff6000fffe03f */
[----:B------:R-:W-:Y:S01]  /*1c200*/  @!UPT UIADD3 URZ, URZ, URZ, URZ ;  /* 0x0000003f3f3ff290 */ /* 0x000fe2000fffe03f */
[----:B------:R-:W-:Y:S04]  /*1c210*/  STL.64 [R1+0x3e0], R12 ;  /* 0x0003e00c01007387 */ /* 0x000fe80000100a00 */
[----:B------:R0:W-:Y:S02]  /*1c220*/  STL.64 [R1+0x3e8], R14 ;  /* 0x0003e80e01007387 */ /* 0x0001e40000100a00 */
[----:B0-----:R-:W-:Y:S01]  /*1c230*/  MOV R14, R26 ;  /* 0x0000001a000e7202 */ /* 0x001fe20000000f00 */
[----:B------:R-:W-:Y:S02]  /*1c240*/  IMAD.MOV.U32 R15, RZ, RZ, R27 ;  /* 0x000000ffff0f7224 */ /* 0x000fe400078e001b */
[----:B------:R-:W3:Y:S02]  /*1c250*/  LDL.LU.64 R26, [R1+0xc90] ;  /* 0x000c9000011a7983 */ /* 0x000ee40000300a00 */
[----:B---3--:R-:W-:Y:S01]  /*1c260*/  HMMA.16816.F32.BF16 R4, R16, R26, R4 ;  /* 0x0000001a1004723c */ /* 0x008fe20000041804 */
[----:B------:R-:W-:-:S02]  /*1c270*/  MOV R12, R26 ;  /* 0x0000001a000c7202 */ /* 0x000fc40000000f00 */
[----:B------:R-:W-:Y:S11]  /*1c280*/  MOV R13, R27 ;  /* 0x0000001b000d7202 */ /* 0x000ff60000000f00 */
[----:B------:R-:W-:Y:S09]  /*1c290*/  @!UPT UIADD3 URZ, URZ, URZ, URZ ;  /* 0x0000003f3f3ff290 */ /* 0x000ff2000fffe03f */
[----:B------:R-:W-:Y:S04]  /*1c2a0*/  STL.64 [R1+0x3c0], R4 ;  /* 0x0003c00401007387 */ /* 0x000fe80000100a00 */
[----:B------:R0:W-:Y:S04]  /*1c2b0*/  STL.64 [R1+0x3c8], R6 ;  /* 0x0003c80601007387 */ /* 0x0001e80000100a00 */
[----:B0-----:R-:W2:Y:S04]  /*1c2c0*/  LDL.LU.64 R6, [R1+0xc88] ;  /* 0x000c880001067983 */ /* 0x001ea80000300a00 */
[----:B------:R-:W2:Y:S04]  /*1c2d0*/  LDL.LU.64 R4, [R1+0xc80] ;  /* 0x000c800001047983 */ /* 0x000ea80000300a00 */
[----:B------:R-:W2:Y:S04]  /*1c2e0*/  LDL.LU.64 R26, [R1+0xc78] ;  /* 0x000c7800011a7983 */ /* 0x000ea80000300a00 */
[----:B------:R0:W-:Y:S04]  /*1c2f0*/  STL.64 [R1+0xb80], R14 ;  /* 0x000b800e01007387 */ /* 0x0001e80000100a00 */
[----:B------:R-:W-:Y:S04]  /*1c300*/  STL.64 [R1+0xb78], R12 ;  /* 0x000b780c01007387 */ /* 0x000fe80000100a00 */
[----:B0-----:R-:W3:Y:S01]  /*1c310*/  LDL.LU.64 R14, [R1+0x248] ;  /* 0x00024800010e7983 */ /* 0x001ee20000300a00 */
[----:B--2---:R-:W-:Y:S01]  /*1c320*/  HMMA.16816.F32.BF16 R4, R16, R26, R4 ;  /* 0x0000001a1004723c */ /* 0x004fe20000041804 */
[----:B------:R-:W-:-:S02]  /*1c330*/  MOV R9, R26 ;  /* 0x0000001a00097202 */ /* 0x000fc40000000f00 */
[----:B------:R-:W-:Y:S11]  /*1c340*/  MOV R8, R27 ;  /* 0x0000001b00087202 */ /* 0x000ff60000000f00 */
[----:B------:R-:W-:Y:S09]  /*1c350*/  @!UPT UIADD3 URZ, URZ, URZ, URZ ;  /* 0x0000003f3f3ff290 */ /* 0x000ff2000fffe03f */
[----:B------:R-:W-:Y:S04]  /*1c360*/  STL.64 [R1+0x3a0], R4 ;  /* 0x0003a00401007387 */ /* 0x000fe80000100a00 */
[----:B------:R0:W-:Y:S04]  /*1c370*/  STL.64 [R1+0x3a8], R6 ;  /* 0x0003a80601007387 */ /* 0x0001e80000100a00 */
[----:B0-----:R-:W4:Y:S04]  /*1c380*/  LDL.LU.64 R6, [R1+0xc70] ;  /* 0x000c700001067983 */ /* 0x001f280000300a00 */
[----:B------:R-:W3:Y:S04]  /*1c390*/  LDL.LU.64 R26, [R1+0xc68] ;  /* 0x000c6800011a7983 */ /* 0x000ee80000300a00 */
[----:B------:R-:W3:Y:S04]  /*1c3a0*/  LDL.LU.64 R24, [R1+0xc60] ;  /* 0x000c600001187983 */ /* 0x000ee80000300a00 */
[----:B-----5:R-:W-:Y:S04]  /*1c3b0*/  STL.64 [R1+0xb90], R10 ;  /* 0x000b900a01007387 */ /* 0x020fe80000100a00 */
[----:B------:R3:W-:Y:S02]  /*1c3c0*/  STL.64 [R1+0xb88], R8 ;  /* 0x000b880801007387 */ /* 0x0007e40000100a00 */
[C---:B---3--:R-:W-:Y:S11]  /*1c3d0*/  HMMA.16816.F32.BF16 R8, R16.reuse, R14, R24 ;  /* 0x0000000e1008723c */ /* 0x048ff60000041818 */
[----:B------:R-:W-:Y:S11]  /*1c3e0*/  @!UPT UIADD3 URZ, URZ, URZ, URZ ;  /* 0x0000003f3f3ff290 */ /* 0x000ff6000fffe03f */
[----:B------:R-:W-:Y:S01]  /*1c3f0*/  @!UPT UIADD3 URZ, URZ, URZ, URZ ;  /* 0x0000003f3f3ff290 */ /* 0x000fe2000fffe03f */
[----:B------:R-:W-:Y:S04]  /*1c400*/  STL.64 [R1+0x380], R8 ;  /* 0x0003800801007387 */ /* 0x000fe80000100a00 */
[----:B------:R4:W-:Y:S02]  /*1c410*/  STL.64 [R1+0x388], R10 ;  /* 0x0003880a01007387 */ /* 0x0009e40000100a00 */
[----:B----4-:R-:W-:Y:S01]  /*1c420*/  HMMA.16816.F32.BF16 R8, R16, R6, R20 ;  /* 0x000000061008723c */ /* 0x010fe20000041814 */
[----:B------:R-:W-:Y:S01]  /*1c430*/  IMAD.MOV.U32 R26, RZ, RZ, R14 ;  /* 0x000000ffff1a7224 */ /* 0x000fe200078e000e */
[----:B------:R-:W-:-:S05]  /*1c440*/  MOV R27, R15 ;  /* 0x0000000f001b7202 */ /* 0x000fca0000000f00 */
[----:B------:R-:W-:Y:S11]  /*1c450*/  STL.64 [R1+0xc40], R26 ;  /* 0x000c401a01007387 */ /* 0x000ff60000100a00 */
[----:B------:R-:W-:Y:S05]  /*1c460*/  @!UPT UIADD3 URZ, URZ, URZ, URZ ;  /* 0x0000003f3f3ff290 */ /* 0x000fea000fffe03f */
[----:B------:R-:W-:Y:S04]  /*1c470*/  STL.64 [R1+0x360], R8 ;  /* 0x0003600801007387 */ /* 0x000fe80000100a00 */
[----:B------:R-:W-:Y:S04]  /*1c480*/  STL.64 [R1+0x368], R10 ;  /* 0x0003680a01007387 */ /* 0x000fe80000100a00 */
[----:B------:R-:W2:Y:S01]  /*1c490*/  LDL R5, [R1] ;  /* 0x0000000001057983 */ /* 0x000ea20000100800 */
[----:B------:R-:W-:Y:S02]  /*1c4a0*/  MOV R13, R6 ;  /* 0x00000006000d7202 */ /* 0x000fe40000000f00 */
[----:B------:R-:W-:Y:S01]  /*1c4b0*/  MOV R12, R7 ;  /* 0x00000007000c7202 */ /* 0x000fe20000000f00 */
[----:B--2---:R0:W-:Y:S04]  /*1c4c0*/  STL [R1+0xc28], R5 ;  /* 0x000c280501007387 */ /* 0x0041e80000100800 */
[----:B------:R-:W2:Y:S04]  /*1c4d0*/  LDL.LU R4, [R1+0x300] ;  /* 0x0003000001047983 */ /* 0x000ea80000300800 */
[----:B0-----:R-:W2:Y:S04]  /*1c4e0*/  LDL.LU R5, [R1+0x304] ;  /* 0x0003040001057983 */ /* 0x001ea80000300800 */
[----:B------:R-:W3:Y:S04]  /*1c4f0*/  LDL.LU R6, [R1+0x308] ;  /* 0x0003080001067983 */ /* 0x000ee80000300800 */
[----:B------:R-:W3:Y:S04]  /*1c500*/  LDL.LU R7, [R1+0x30c] ;  /* 0x00030c0001077983 */ /* 0x000ee80000300800 */
[----:B------:R-:W4:Y:S04]  /*1c510*/  LDL.LU R24, [R1+0x320] ;  /* 0x0003200001187983 */ /* 0x000f280000300800 */
[----:B------:R-:W4:Y:S04]  /*1c520*/  LDL.LU R25, [R1+0x324] ;  /* 0x0003240001197983 */ /* 0x000f280000300800 */
[----:B------:R-:W5:Y:S04]  /*1c530*/  LDL.LU R26, [R1+0x328] ;  /* 0x00032800011a7983 */ /* 0x000f680000300800 */
[----:B------:R-:W5:Y:S04]  /*1c540*/  LDL.LU R27, [R1+0x32c] ;  /* 0x00032c00011b7983 */ /* 0x000f680000300800 */
[----:B-----5:R0:W-:Y:S04]  /*1c550*/  STL.64 [R1+0xc50], R26 ;  /* 0x000c501a01007387 */ /* 0x0201e80000100a00 */
[----:B----4-:R-:W-:Y:S04]  /*1c560*/  STL.64 [R1+0xc48], R24 ;  /* 0x000c481801007387 */ /* 0x010fe80000100a00 */
[----:B0-----:R-:W4:Y:S04]  /*1c570*/  LDL.LU.64 R26, [R1+0x1d8] ;  /* 0x0001d800011a7983 */ /* 0x001f280000300a00 */
[----:B---3--:R0:W-:Y:S04]  /*1c580*/  STL.64 [R1+0xc38], R6 ;  /* 0x000c380601007387 */ /* 0x0081e80000100a00 */
[----:B--2---:R1:W-:Y:S04]  /*1c590*/  STL.64 [R1+0xc30], R4 ;  /* 0x000c300401007387 */ /* 0x0043e80000100a00 */
[----:B0-----:R-:W2:Y:S04]  /*1c5a0*/  LDL.LU.64 R6, [R1+0x1a8] ;  /* 0x0001a80001067983 */ /* 0x001ea80000300a00 */
[----:B--2---:R0:W-:Y:S04]  /*1c5b0*/  STL.64 [R1+0xc58], R6 ;  /* 0x000c580601007387 */ /* 0x0041e80000100a00 */
[----:B-1----:R-:W4:Y:S04]  /*1c5c0*/  LDL.LU R4, [R1+0x340] ;  /* 0x0003400001047983 */ /* 0x002f280000300800 */
[----:B------:R-:W4:Y:S04]  /*1c5d0*/  LDL.LU R5, [R1+0x344] ;  /* 0x0003440001057983 */ /* 0x000f280000300800 */
[----:B0-----:R-:W4:Y:S04]  /*1c5e0*/  LDL.LU R6, [R1+0x348] ;  /* 0x0003480001067983 */ /* 0x001f280000300800 */
[----:B------:R-:W4:Y:S04]  /*1c5f0*/  LDL.LU R7, [R1+0x34c] ;  /* 0x00034c0001077983 */ /* 0x000f280000300800 */
[----:B------:R-:W2:Y:S04]  /*1c600*/  LDL.LU R2, [R1+0x708] ;  /* 0x0007080001027983 */ /* 0x000ea80000300800 */
[----:B------:R-:W3:Y:S04]  /*1c610*/  LDL R3, [R1+0x4] ;  /* 0x0000040001037983 */ /* 0x000ee80000100800 */
[----:B------:R-:W5:Y:S04]  /*1c620*/  LDL.LU.64 R10, [R1+0x108] ;  /* 0x00010800010a7983 */ /* 0x000f680000300a00 */
[----:B-----5:R0:W-:Y:S04]  /*1c630*/  STL.64 [R1+0xbf8], R10 ;  /* 0x000bf80a01007387 */ /* 0x0201e80000100a00 */
[----:B------:R-:W5:Y:S04]  /*1c640*/  LDL.LU R8, [R1+0x2a0] ;  /* 0x0002a00001087983 */ /* 0x000f680000300800 */
[----:B------:R-:W5:Y:S04]  /*1c650*/  LDL.LU R9, [R1+0x2a4] ;  /* 0x0002a40001097983 */ /* 0x000f680000300800 */
[----:B0-----:R-:W2:Y:S04]  /*1c660*/  LDL.LU R10, [R1+0x2a8] ;  /* 0x0002a800010a7983 */ /* 0x001ea80000300800 */
[----:B------:R-:W2:Y:S04]  /*1c670*/  LDL.LU R11, [R1+0x2ac] ;  /* 0x0002ac00010b7983 */ /* 0x000ea80000300800 */
[----:B------:R-:W2:Y:S04]  /*1c680*/  LDL.LU R20, [R1+0x2d0] ;  /* 0x0002d00001147983 */ /* 0x000ea80000300800 */
[----:B------:R-:W2:Y:S04]  /*1c690*/  LDL.LU R21, [R1+0x2d4] ;  /* 0x0002d40001157983 */ /* 0x000ea80000300800 */
[----:B------:R-:W2:Y:S04]  /*1c6a0*/  LDL.LU R22, [R1+0x2d8] ;  /* 0x0002d80001167983 */ /* 0x000ea80000300800 */
[----:B------:R-:W2:Y:S01]  /*1c6b0*/  LDL.LU R23, [R1+0x2dc] ;  /* 0x0002dc0001177983 */ /* 0x000ea20000300800 */
[C---:B----4-:R-:W-:Y:S01]  /*1c6c0*/  HMMA.16816.F32.BF16 R4, R16.reuse, R26, R4 ;  /* 0x0000001a1004723c */ /* 0x050fe20000041804 */
[----:B------:R-:W-:Y:S01]  /*1c6d0*/  MOV R29, R26 ;  /* 0x0000001a001d7202 */ /* 0x000fe20000000f00 */
[----:B------:R-:W-:Y:S01]  /*1c6e0*/  IMAD.MOV.U32 R28, RZ, RZ, R27 ;  /* 0x000000ffff1c7224 */ /* 0x000fe200078e001b */
[----:B--2---:R-:W-:Y:S04]  /*1c6f0*/  STL.64 [R1+0xc20], R22 ;  /* 0x000c201601007387 */ /* 0x004fe80000100a00 */
[----:B------:R0:W-:Y:S04]  /*1c700*/  STL.64 [R1+0xc18], R20 ;  /* 0x000c181401007387 */ /* 0x0001e80000100a00 */
[----:B0-----:R-:W2:Y:S04]  /*1c710*/  LDL.LU R20, [R1+0x10] ;  /* 0x0000100001147983 */ /* 0x001ea80000300800 */
[----:B------:R-:W4:Y:S04]  /*1c720*/  LDL.LU R21, [R1+0x6fc] ;  /* 0x0006fc0001157983 */ /* 0x000f280000300800 */
[----:B------:R-:W2:Y:S04]  /*1c730*/  LDL.LU.64 R22, [R1+0x178] ;  /* 0x0001780001167983 */ /* 0x000ea80000300a00 */
[----:B------:R0:W-:Y:S04]  /*1c740*/  STL.64 [R1+0xc08], R10 ;  /* 0x000c080a01007387 */ /* 0x0001e80000100a00 */
[----:B-----5:R-:W-:Y:S04]  /*1c750*/  STL.64 [R1+0xc00], R8 ;  /* 0x000c000801007387 */ /* 0x020fe80000100a00 */
[----:B0-----:R-:W5:Y:S04]  /*1c760*/  LDL.LU.64 R10, [R1+0x148] ;  /* 0x00014800010a7983 */ /* 0x001f680000300a00 */
[----:B------:R0:W-:Y:S04]  /*1c770*/  STL.64 [R1+0xbe8], R12 ;  /* 0x000be80c01007387 */ /* 0x0001e80000100a00 */
[----:B0-----:R-:W2:Y:S04]  /*1c780*/  LDL.LU R12, [R1+0x270] ;  /* 0x00027000010c7983 */ /* 0x001ea80000300800 */
[----:B------:R-:W2:Y:S04]  /*1c790*/  LDL.LU R13, [R1+0x274] ;  /* 0x00027400010d7983 */ /* 0x000ea80000300800 */
[----:B------:R-:W2:Y:S04]  /*1c7a0*/  LDL.LU R14, [R1+0x278] ;  /* 0x00027800010e7983 */ /* 0x000ea80000300800 */
[----:B------:R-:W2:Y:S04]  /*1c7b0*/  LDL.LU R15, [R1+0x27c] ;  /* 0x00027c00010f7983 */ /* 0x000ea80000300800 */
[----:B------:R-:W-:Y:S04]  /*1c7c0*/  STL.64 [R1+0x340], R4 ;  /* 0x0003400401007387 */ /* 0x000fe80000100a00 */
[----:B------:R0:W-:Y:S04]  /*1c7d0*/  STL.64 [R1+0x348], R6 ;  /* 0x0003480601007387 */ /* 0x0001e80000100a00 */
[----:B0-----:R-:W2:Y:S04]  /*1c7e0*/  LDL.LU.64 R6, [R1+0xc58] ;  /* 0x000c580001067983 */ /* 0x001ea80000300a00 */
[----:B------:R-:W2:Y:S04]  /*1c7f0*/  LDL.LU.64 R26, [R1+0xc50] ;  /* 0x000c5000011a7983 */ /* 0x000ea80000300a00 */
[----:B------:R-:W2:Y:S02]  /*1c800*/  LDL.LU.64 R24, [R1+0xc48] ;  /* 0x000c480001187983 */ /* 0x000ea40000300a00 */
[----:B--2---:R-:W-:Y:S11]  /*1c810*/  HMMA.16816.F32.BF16 R24, R16, R6, R24 ;  /* 0x000000061018723c */ /* 0x004ff60000041818 */
[----:B------:R-:W-:Y:S11]  /*1c820*/  @!UPT UIADD3 URZ, URZ, URZ, URZ ;  /* 0x0000003f3f3ff290 */ /* 0x000ff6000fffe03f */
[----:B------:R-:W-:Y:S01]  /*1c830*/  @!UPT UIADD3 URZ, URZ, URZ, URZ ;  /* 0x0000003f3f3ff290 */ /* 0x000fe2000fffe03f */
[----:B------:R0:W-:Y:S04]  /*1c840*/  STL.64 [R1+0x320], R24 ;  /* 0x0003201801007387 */ /* 0x0001e80000100a00 */
[----:B------:R1:W-:Y:S01]  /*1c850*/  STL.64 [R1+0x328], R26 ;  /* 0x0003281a01007387 */ /* 0x0003e20000100a00 */
[----:B0-----:R-:W-:Y:S02]  /*1c860*/  MOV R24, R6 ;  /* 0x0000000600187202 */ /* 0x001fe40000000f00 */
[----:B------:R-:W-:Y:S01]  /*1c870*/  MOV R25, R7 ;  /* 0x0000000700197202 */ /* 0x000fe20000000f00 */
[----:B-1----:R-:W2:Y:S04]  /*1c880*/  LDL.LU.64 R26, [R1+0xc40] ;  /* 0x000c4000011a7983 */ /* 0x002ea80000300a00 */
[----:B------:R-:W2:Y:S04]  /*1c890*/  LDL.LU.64 R6, [R1+0xc38] ;  /* 0x000c380001067983 */ /* 0x000ea80000300a00 */
[----:B------:R-:W2:Y:S01]  /*1c8a0*/  LDL.LU.64 R4, [R1+0xc30] ;  /* 0x000c300001047983 */ /* 0x000ea20000300a00 */
[----:B------:R-:W-:-:S02]  /*1c8b0*/  FADD R2, R2, R20 ;  /* 0x0000001402027221 */ /* 0x000fc40000000000 */
[----:B----4-:R-:W-:Y:S01]  /*1c8c0*/  FADD R0, R21, R0 ;  /* 0x0000000015007221 */ /* 0x010fe20000000000 */
[----:B--2---:R-:W-:Y:S01]  /*1c8d0*/  HMMA.16816.F32.BF16 R4, R16, R22, R4 ;  /* 0x000000161004723c */ /* 0x004fe20000041804 */
[----:B------:R0:W-:Y:S04]  /*1c8e0*/  STL.64 [R1+0xba8], R26 ;  /* 0x000ba81a01007387 */ /* 0x0001e80000100a00 */
[----:B------:R-:W-:Y:S04]  /*1c8f0*/  STL.64 [R1+0xba0], R24 ;  /* 0x000ba01801007387 */ /* 0x000fe80000100a00 */
[----:B0-----:R-:W2:Y:S11]  /*1c900*/  LDL.LU.64 R26, [R1+0xe8] ;  /* 0x0000e800011a7983 */ /* 0x001eb60000300a00 */
[----:B------:R-:W-:Y:S03]  /*1c910*/  @!UPT UIADD3 URZ, URZ, URZ, URZ ;  /* 0x0000003f3f3ff290 */ /* 0x000fe6000fffe03f */
[----:B------:R0:W-:Y:S04]  /*1c920*/  STL.64 [R1+0x300], R4 ;  /* 0x0003000401007387 */ /* 0x0001e80000100a00 */
[----:B------:R1:W-:Y:S04]  /*1c930*/  STL.64 [R1+0x308], R6 ;  /* 0x0003080601007387 */ /* 0x0003e80000100a00 */
[----:B0-----:R-:W4:Y:S01]  /*1c940*/  LDL.LU R5, [R1+0xc28] ;  /* 0x000c280001057983 */ /* 0x001f220000300800 */
[----:B-1----:R-:W-:Y:S02]  /*1c950*/  MOV R6, R22 ;  /* 0x0000001600067202 */ /* 0x002fe40000000f00 */
[----:B------:R-:W-:-:S02]  /*1c960*/  MOV R7, R23 ;  /* 0x0000001700077202 */ /* 0x000fc40000000f00 */
[----:B------:R-:W5:Y:S04]  /*1c970*/  LDL.LU.64 R22, [R1+0xc20] ;  /* 0x000c200001167983 */ /* 0x000f680000300a00 */
[----:B------:R-:W5:Y:S04]  /*1c980*/  LDL.LU.64 R20, [R1+0xc18] ;  /* 0x000c180001147983 */ /* 0x000f680000300a00 */
[----:B------:R-:W-:Y:S04]  /*1c990*/  STL.64 [R1+0xbb8], R6 ;  /* 0x000bb80601007387 */ /* 0x000fe80000100a00 */
[----:B----4-:R-:W-:Y:S04]  /*1c9a0*/  SHFL.BFLY PT, R4, R5, 0x2, 0x1f ;  /* 0x0c401f0005047f89 */ /* 0x010fe800000e0000 */
[----:B---3--:R-:W0:Y:S01]  /*1c9b0*/  SHFL.BFLY PT, R5, R3, 0x2, 0x1f ;  /* 0x0c401f0003057f89 */ /* 0x008e2200000e0000 */
[----:B-----5:R-:W-:Y:S03]  /*1c9c0*/  HMMA.16816.F32.BF16 R20, R16, R10, R20 ;  /* 0x0000000a1014723c */ /* 0x020fe60000041814 */
[----:B0-----:R0:W-:Y:S04]  /*1c9d0*/  STL.64 [R1+0xbb0], R4 ;  /* 0x000bb00401007387 */ /* 0x0011e80000100a00 */
[----:B0-----:R-:W2:Y:S04]  /*1c9e0*/  LDL.LU R4, [R1+0x250] ;  /* 0x0002500001047983 */ /* 0x001ea80000300800 */
[----:B------:R-:W2:Y:S04]  /*1c9f0*/  LDL.LU R5, [R1+0x254] ;  /* 0x0002540001057983 */ /* 0x000ea80000300800 */
[----:B------:R-:W2:Y:S04]  /*1ca00*/  LDL.LU R6, [R1+0x258] ;  /* 0x0002580001067983 */ /* 0x000ea80000300800 */
[----:B------:R-:W2:Y:S04]  /*1ca10*/  LDL.LU R7, [R1+0x25c] ;  /* 0x00025c0001077983 */ /* 0x000ea80000300800 */
[----:B------:R0:W-:Y:S04]  /*1ca20*/  STL.64 [R1+0x540], R20 ;  /* 0x0005401401007387 */ /* 0x0001e80000100a00 */
[----:B------:R1:W-:Y:S01]  /*1ca30*/  STL.64 [R1+0x548], R22 ;  /* 0x0005481601007387 */ /* 0x0003e20000100a00 */
[----:B0-----:R-:W-:Y:S01]  /*1ca40*/  IMAD.MOV.U32 R21, RZ, RZ, R10 ;  /* 0x000000ffff157224 */ /* 0x001fe200078e000a */
[----:B------:R-:W-:-:S02]  /*1ca50*/  MOV R20, R11 ;  /* 0x0000000b00147202 */ /* 0x000fc40000000f00 */
[----:B-1----:R-:W3:Y:S04]  /*1ca60*/  LDL.LU.64 R22, [R1+0xc10] ;  /* 0x000c100001167983 */ /* 0x002ee80000300a00 */
[----:B------:R-:W3:Y:S04]  /*1ca70*/  LDL.LU.64 R10, [R1+0xc08] ;  /* 0x000c0800010a7983 */ /* 0x000ee80000300a00 */
[----:B------:R-:W3:Y:S04]  /*1ca80*/  LDL.LU.64 R8, [R1+0xc00] ;  /* 0x000c000001087983 */ /* 0x000ee80000300a00 */
        /* <DEDUP_REMOVED lines=8> */
[----:B------:R-:W-:Y:S01]  /*1cb10*/  STL.64 [R1+0xa60], R22 ;  /* 0x000a601601007387 */ /* 0x000fe20000100a00 */
[C---:B---3--:R-:W-:Y:S11]  /*1cb20*/  HMMA.16816.F32.BF16 R12, R16.reuse, R10, R12 ;  /* 0x0000000a100c723c */ /* 0x048ff6000004180c */
[----:B------:R-:W-:Y:S11]  /*1cb30*/  @!UPT UIADD3 URZ, URZ, URZ, URZ ;  /* 0x0000003f3f3ff290 */ /* 0x000ff6000fffe03f */
[----:B------:R-:W-:Y:S01]  /*1cb40*/  @!UPT UIADD3 URZ, URZ, URZ, URZ ;  /* 0x0000003f3f3ff290 */ /* 0x000fe2000fffe03f */
[----:B------:R-:W-:Y:S04]  /*1cb50*/  STL.64 [R1+0x5a0], R12 ;  /* 0x0005a00c01007387 */ /* 0x000fe80000100a00 */
[----:B------:R0:W-:Y:S04]  /*1cb60*/  STL.64 [R1+0x5a8], R14 ;  /* 0x0005a80e01007387 */ /* 0x0001e80000100a00 */
[----:B0-----:R-:W3:Y:S01]  /*1cb70*/  LDL.LU.64 R14, [R1+0xb8] ;  /* 0x0000b800010e7983 */ /* 0x001ee20000300a00 */
[----:B--2---:R-:W-:Y:S01]  /*1cb80*/  HMMA.16816.F32.BF16 R4, R16, R26, R4 ;  /* 0x0000001a1004723c */ /* 0x004fe20000041804 */
[----:B------:R-:W-:-:S02]  /*1cb90*/  MOV R22, R11 ;  /* 0x0000000b00167202 */ /* 0x000fc40000000f00 */
[----:B------:R-:W-:Y:S01]  /*1cba0*/  MOV R23, R10 ;  /* 0x0000000a00177202 */ /* 0x000fe20000000f00 */
[----:B---3--:R0:W-:Y:S04]  /*1cbb0*/  STL.64 [R1+0xbf0], R14 ;  /* 0x000bf00e01007387 */ /* 0x0081e80000100a00 */
[----:B0-----:R-:W2:Y:S04]  /*1cbc0*/  LDL.LU.64 R14, [R1+0xd8] ;  /* 0x0000d800010e7983 */ /* 0x001ea80000300a00 */
[----:B------:R-:W3:Y:S04]  /*1cbd0*/  LDL.LU.64 R10, [R1+0xa8] ;  /* 0x0000a800010a7983 */ /* 0x000ee80000300a00 */
[----:B------:R-:W-:Y:S04]  /*1cbe0*/  STL [R1+0xa80], R22 ;  /* 0x000a801601007387 */ /* 0x000fe80000100800 */
[----:B------:R-:W-:Y:S04]  /*1cbf0*/  STL [R1+0xa7c], R23 ;  /* 0x000a7c1701007387 */ /* 0x000fe80000100800 */
[----:B------:R0:W-:Y:S04]  /*1cc00*/  STL.64 [R1+0x5e0], R4 ;  /* 0x0005e00401007387 */ /* 0x0001e80000100a00 */
[----:B------:R1:W-:Y:S04]  /*1cc10*/  STL.64 [R1+0x5e8], R6 ;  /* 0x0005e80601007387 */ /* 0x0003e80000100a00 */
[----:B0-----:R-:W4:Y:S04]  /*1cc20*/  LDL.LU R4, [R1+0xf0] ;  /* 0x0000f00001047983 */ /* 0x001f280000300800 */
[----:B------:R-:W4:Y:S04]  /*1cc30*/  LDL.LU R5, [R1+0xf4] ;  /* 0x0000f40001057983 */ /* 0x000f280000300800 */
[----:B-1----:R-:W5:Y:S04]  /*1cc40*/  LDL.LU R6, [R1+0xf8] ;  /* 0x0000f80001067983 */ /* 0x002f680000300800 */
[----:B------:R-:W5:Y:S04]  /*1cc50*/  LDL.LU R7, [R1+0xfc] ;  /* 0x0000fc0001077983 */ /* 0x000f680000300800 */
[----:B-----5:R0:W-:Y:S04]  /*1cc60*/  STL.64 [R1+0xbc8], R6 ;  /* 0x000bc80601007387 */ /* 0x0201e80000100a00 */
[----:B----4-:R-:W-:Y:S04]  /*1cc70*/  STL.64 [R1+0xbc0], R4 ;  /* 0x000bc00401007387 */ /* 0x010fe80000100a00 */
[----:B0-----:R-:W4:Y:S04]  /*1cc80*/  LDL.LU.64 R6, [R1+0x48] ;  /* 0x0000480001067983 */ /* 0x001f280000300a00 */
[----:B----4-:R0:W-:Y:S04]  /*1cc90*/  STL.64 [R1+0xbd8], R6 ;  /* 0x000bd80601007387 */ /* 0x0101e80000100a00 */
[----:B0-----:R-:W4:Y:S01]  /*1cca0*/  LDL.LU.64 R6, [R1+0x68] ;  /* 0x0000680001067983 */ /* 0x001f220000300a00 */
[----:B------:R-:W-:Y:S01]  /*1ccb0*/  MOV R21, R26 ;  /* 0x0000001a00157202 */ /* 0x000fe20000000f00 */
[----:B------:R-:W-:-:S02]  /*1ccc0*/  IMAD.MOV.U32 R3, RZ, RZ, R27 ;  /* 0x000000ffff037224 */ /* 0x000fc400078e001b */
[----:B----4-:R0:W-:Y:S04]  /*1ccd0*/  STL.64 [R1+0xbe0], R6 ;  /* 0x000be00601007387 */ /* 0x0101e80000100a00 */
[----:B0-----:R-:W4:Y:S04]  /*1cce0*/  LDL.LU.64 R6, [R1+0x88] ;  /* 0x0000880001067983 */ /* 0x001f280000300a00 */
[----:B------:R-:W5:Y:S04]  /*1ccf0*/  LDL.LU.64 R26, [R1+0x28] ;  /* 0x00002800011a7983 */ /* 0x000f680000300a00 */
[----:B-----5:R0:W-:Y:S04]  /*1cd00*/  STL.64 [R1+0xbd0], R26 ;  /* 0x000bd01a01007387 */ /* 0x0201e80000100a00 */
[----:B------:R-:W5:Y:S04]  /*1cd10*/  LDL.LU R24, [R1+0x130] ;  /* 0x0001300001187983 */ /* 0x000f680000300800 */
[----:B------:R-:W5:Y:S04]  /*1cd20*/  LDL.LU R25, [R1+0x134] ;  /* 0x0001340001197983 */ /* 0x000f680000300800 */
[----:B0-----:R-:W5:Y:S04]  /*1cd30*/  LDL.LU R26, [R1+0x138] ;  /* 0x00013800011a7983 */ /* 0x001f680000300800 */
[----:B------:R-:W5:Y:S04]  /*1cd40*/  LDL.LU R27, [R1+0x13c] ;  /* 0x00013c00011b7983 */ /* 0x000f680000300800 */
[----:B------:R-:W-:Y:S04]  /*1cd50*/  STL [R1+0xa88], R3 ;  /* 0x000a880301007387 */ /* 0x000fe80000100800 */
[----:B------:R0:W-:Y:S04]  /*1cd60*/  STL [R1+0xa84], R21 ;  /* 0x000a841501007387 */ /* 0x0001e80000100800 */
[----:B------:R-:W2:Y:S04]  /*1cd70*/  LDL.LU R20, [R1+0x220] ;  /* 0x0002200001147983 */ /* 0x000ea80000300800 */
[----:B0-----:R-:W2:Y:S04]  /*1cd80*/  LDL.LU R21, [R1+0x224] ;  /* 0x0002240001157983 */ /* 0x001ea80000300800 */
[----:B------:R-:W2:Y:S04]  /*1cd90*/  LDL.LU R22, [R1+0x228] ;  /* 0x0002280001167983 */ /* 0x000ea80000300800 */
[----:B------:R-:W2:Y:S02]  /*1cda0*/  LDL.LU R23, [R1+0x22c] ;  /* 0x00022c0001177983 */ /* 0x000ea40000300800 */
[C---:B--2---:R-:W-:Y:S11]  /*1cdb0*/  HMMA.16816.F32.BF16 R20, R16.reuse, R14, R20 ;  /* 0x0000000e1014723c */ /* 0x044ff60000041814 */
[----:B------:R-:W-:Y:S11]  /*1cdc0*/  @!UPT UIADD3 URZ, URZ, URZ, URZ ;  /* 0x0000003f3f3ff290 */ /* 0x000ff6000fffe03f */
[----:B------:R-:W-:Y:S01]  /*1cdd0*/  @!UPT UIADD3 URZ, URZ, URZ, URZ ;  /* 0x0000003f3f3ff290 */ /* 0x000fe2000fffe03f */
[----:B------:R0:W-:Y:S04]  /*1cde0*/  STL.64 [R1+0x600], R20 ;  /* 0x0006001401007387 */ /* 0x0001e80000100a00 */
[----:B------:R1:W-:Y:S01]  /*1cdf0*/  STL.64 [R1+0x608], R22 ;  /* 0x0006081601007387 */ /* 0x0003e20000100a00 */
[----:B0-----:R-:W-:Y:S02]  /*1ce00*/  MOV R20, R15 ;  /* 0x0000000f00147202 */ /* 0x001fe40000000f00 */
[----:B-1----:R-:W-:Y:S02]  /*1ce10*/  MOV R23, R14 ;  /* 0x0000000e00177202 */ /* 0x002fe40000000f00 */
[----:B------:R-:W2:Y:S04]  /*1ce20*/  LDL.LU.64 R14, [R1+0xbf0] ;  /* 0x000bf000010e7983 */ /* 0x000ea80000300a00 */
[----:B------:R-:W-:Y:S04]  /*1ce30*/  STL [R1+0xa90], R23 ;  /* 0x000a901701007387 */ /* 0x000fe80000100800 */
[----:B------:R0:W-:Y:S04]  /*1ce40*/  STL [R1+0xa8c], R20 ;  /* 0x000a8c1401007387 */ /* 0x0001e80000100800 */
[----:B0-----:R-:W2:Y:S04]  /*1ce50*/  LDL.LU R20, [R1+0x1f0] ;  /* 0x0001f00001147983 */ /* 0x001ea80000300800 */
[----:B------:R-:W2:Y:S04]  /*1ce60*/  LDL.LU R21, [R1+0x1f4] ;  /* 0x0001f40001157983 */ /* 0x000ea80000300800 */
[----:B------:R-:W2:Y:S04]  /*1ce70*/  LDL.LU R22, [R1+0x1f8] ;  /* 0x0001f80001167983 */ /* 0x000ea80000300800 */
[----:B------:R-:W2:Y:S02]  /*1ce80*/  LDL.LU R23, [R1+0x1fc] ;  /* 0x0001fc0001177983 */ /* 0x000ea40000300800 */
[----:B--2---:R-:W-:Y:S11]  /*1ce90*/  HMMA.16816.F32.BF16 R20, R16, R14, R20 ;  /* 0x0000000e1014723c */ /* 0x004ff60000041814 */
[----:B------:R-:W-:Y:S11]  /*1cea0*/  @!UPT UIADD3 URZ, URZ, URZ, URZ ;  /* 0x0000003f3f3ff290 */ /* 0x000ff6000fffe03f */
[----:B------:R-:W-:Y:S01]  /*1ceb0*/  @!UPT UIADD3 URZ, URZ, URZ, URZ ;  /* 0x0000003f3f3ff290 */ /* 0x000fe2000fffe03f */
[----:B------:R0:W-:Y:S04]  /*1cec0*/  STL.64 [R1+0x620], R20 ;  /* 0x0006201401007387 */ /* 0x0001e80000100a00 */
[----:B------:R1:W-:Y:S04]  /*1ced0*/  STL.64 [R1+0x628], R22 ;  /* 0x0006281601007387 */ /* 0x0003e80000100a00 */
[----:B------:R-:W2:Y:S01]  /*1cee0*/  LDL.LU.64 R12, [R1+0xbe8] ;  /* 0x000be800010c7983 */ /* 0x000ea20000300a00 */
[----:B0-----:R-:W-:Y:S02]  /*1cef0*/  MOV R21, R14 ;  /* 0x0000000e00157202 */ /* 0x001fe40000000f00 */
[----:B-1----:R-:W-:-:S05]  /*1cf00*/  MOV R22, R15 ;  /* 0x0000000f00167202 */ /* 0x002fca0000000f00 */
[----:B------:R-:W-:Y:S04]  /*1cf10*/  STL [R1+0xa98], R22 ;  /* 0x000a981601007387 */ /* 0x000fe80000100800 */
[----:B------:R0:W-:Y:S04]  /*1cf20*/  STL [R1+0xa94], R21 ;  /* 0x000a941501007387 */ /* 0x0001e80000100800 */
[----:B------:R-:W2:Y:S04]  /*1cf30*/  LDL.LU R20, [R1+0x1c0] ;  /* 0x0001c00001147983 */ /* 0x000ea80000300800 */
[----:B0-----:R-:W2:Y:S04]  /*1cf40*/  LDL.LU R21, [R1+0x1c4] ;  /* 0x0001c40001157983 */ /* 0x001ea80000300800 */
[----:B------:R-:W2:Y:S04]  /*1cf50*/  LDL.LU R22, [R1+0x1c8] ;  /* 0x0001c80001167983 */ /* 0x000ea80000300800 */
[----:B------:R-:W2:Y:S01]  /*1cf60*/  LDL.LU R23, [R1+0x1cc] ;  /* 0x0001cc0001177983 */ /* 0x000ea20000300800 */
[----:B---3--:R-:W-:Y:S01]  /*1cf70*/  MOV R3, R11 ;  /* 0x0000000b00037202 */ /* 0x008fe20000000f00 */
[----:B--2---:R-:W-:Y:S11]  /*1cf80*/  HMMA.16816.F32.BF16 R20, R16, R10, R20 ;  /* 0x0000000a1014723c */ /* 0x004ff60000041814 */
[----:B------:R-:W-:Y:S11]  /*1cf90*/  @!UPT UIADD3 URZ, URZ, URZ, URZ ;  /* 0x0000003f3f3ff290 */ /* 0x000ff6000fffe03f */
[----:B------:R-:W-:Y:S01]  /*1cfa0*/  @!UPT UIADD3 URZ, URZ, URZ, URZ ;  /* 0x0000003f3f3ff290 */ /* 0x000fe2000fffe03f */
[----:B------:R0:W-:Y:S04]  /*1cfb0*/  STL.64 [R1+0x630], R20 ;  /* 0x0006301401007387 */ /* 0x0001e80000100a00 */
[----:B------:R-:W-:Y:S04]  /*1cfc0*/  STL.64 [R1+0x638], R22 ;  /* 0x0006381601007387 */ /* 0x000fe80000100a00 */
[----:B------:R-:W2:Y:S01]  /*1cfd0*/  LDL.LU R8, [R1+0x90] ;  /* 0x0000900001087983 */ /* 0x000ea20000300800 */
[----:B0-----:R-:W-:-:S03]  /*1cfe0*/  IMAD.MOV.U32 R20, RZ, RZ, R10 ;  /* 0x000000ffff147224 */ /* 0x001fc600078e000a */
[----:B------:R-:W2:Y:S04]  /*1cff0*/  LDL.LU R9, [R1+0x94] ;  /* 0x0000940001097983 */ /* 0x000ea80000300800 */
[----:B------:R-:W2:Y:S04]  /*1d000*/  LDL.LU R10, [R1+0x98] ;  /* 0x00009800010a7983 */ /* 0x000ea80000300800 */
[----:B------:R-:W2:Y:S04]  /*1d010*/  LDL.LU R11, [R1+0x9c] ;  /* 0x00009c00010b7983 */ /* 0x000ea80000300800 */
[----:B------:R-:W2:Y:S04]  /*1d020*/  LDL.LU.64 R14, [R1+0x18] ;  /* 0x00001800010e7983 */ /* 0x000ea80000300a00 */
[----:B------:R-:W-:Y:S04]  /*1d030*/  STL [R1+0xaa0], R3 ;  /* 0x000aa00301007387 */ /* 0x000fe80000100800 */
[----:B------:R0:W-:Y:S04]  /*1d040*/  STL [R1+0xa9c], R20 ;  /* 0x000a9c1401007387 */ /* 0x0001e80000100800 */
[----:B0-----:R-:W4:Y:S04]  /*1d050*/  LDL.LU R20, [R1+0x190] ;  /* 0x0001900001147983 */ /* 0x001f280000300800 */
[----:B------:R-:W4:Y:S04]  /*1d060*/  LDL.LU R21, [R1+0x194] ;  /* 0x0001940001157983 */ /* 0x000f280000300800 */
[----:B------:R-:W4:Y:S04]  /*1d070*/  LDL.LU R22, [R1+0x198] ;  /* 0x0001980001167983 */ /* 0x000f280000300800 */
[----:B------:R-:W4:Y:S02]  /*1d080*/  LDL.LU R23, [R1+0x19c] ;  /* 0x00019c0001177983 */ /* 0x000f240000300800 */
[C---:B----4-:R-:W-:Y:S11]  /*1d090*/  HMMA.16816.F32.BF16 R20, R16.reuse, R6, R20 ;  /* 0x000000061014723c */ /* 0x050ff60000041814 */
[----:B------:R-:W-:Y:S11]  /*1d0a0*/  @!UPT UIADD3 URZ, URZ, URZ, URZ ;  /* 0x0000003f3f3ff290 */ /* 0x000ff6000fffe03f */
[----:B------:R-:W-:Y:S01]  /*1d0b0*/  @!UPT UIADD3 URZ, URZ, URZ, URZ ;  /* 0x0000003f3f3ff290 */ /* 0x000fe2000fffe03f */
[----:B------:R0:W-:Y:S04]  /*1d0c0*/  STL.64 [R1+0x640], R20 ;  /* 0x0006401401007387 */ /* 0x0001e80000100a00 */
[----:B------:R1:W-:Y:S01]  /*1d0d0*/  STL.64 [R1+0x648], R22 ;  /* 0x0006481601007387 */ /* 0x0003e20000100a00 */
[----:B0-----:R-:W-:Y:S02]  /*1d0e0*/  MOV R21, R6 ;  /* 0x0000000600157202 */ /* 0x001fe40000000f00 */
[----:B-1----:R-:W-:Y:S02]  /*1d0f0*/  MOV R23, R7 ;  /* 0x0000000700177202 */ /* 0x002fe40000000f00 */
[----:B------:R-:W3:Y:S04]  /*1d100*/  LDL.LU.64 R6, [R1+0xbe0] ;  /* 0x000be00001067983 */ /* 0x000ee80000300a00 */
[----:B------:R-:W-:Y:S04]  /*1d110*/  STL [R1+0xaa8], R23 ;  /* 0x000aa81701007387 */ /* 0x000fe80000100800 */
[----:B------:R0:W-:Y:S04]  /*1d120*/  STL [R1+0xaa4], R21 ;  /* 0x000aa41501007387 */ /* 0x0001e80000100800 */
[----:B------:R-:W3:Y:S04]  /*1d130*/  LDL.LU R20, [R1+0x160] ;  /* 0x0001600001147983 */ /* 0x000ee80000300800 */
[----:B0-----:R-:W3:Y:S04]  /*1d140*/  LDL.LU R21, [R1+0x164] ;  /* 0x0001640001157983 */ /* 0x001ee80000300800 */
[----:B------:R-:W3:Y:S04]  /*1d150*/  LDL.LU R22, [R1+0x168] ;  /* 0x0001680001167983 */ /* 0x000ee80000300800 */
[----:B------:R-:W3:Y:S02]  /*1d160*/  LDL.LU R23, [R1+0x16c] ;  /* 0x00016c0001177983 */ /* 0x000ee40000300800 */
[C---:B---3--:R-:W-:Y:S11]  /*1d170*/  HMMA.16816.F32.BF16 R20, R16.reuse, R6, R20 ;  /* 0x000000061014723c */ /* 0x048ff60000041814 */
[----:B------:R-:W-:Y:S11]  /*1d180*/  @!UPT UIADD3 URZ, URZ, URZ, URZ ;  /* 0x0000003f3f3ff290 */ /* 0x000ff6000fffe03f */
[----:B------:R-:W-:Y:S01]  /*1d190*/  @!UPT UIADD3 URZ, URZ, URZ, URZ ;  /* 0x0000003f3f3ff290 */ /* 0x000fe2000fffe03f */
[----:B------:R0:W-:Y:S04]  /*1d1a0*/  STL.64 [R1+0x650], R20 ;  /* 0x0006501401007387 */ /* 0x0001e80000100a00 */
[----:B------:R1:W-:Y:S01]  /*1d1b0*/  STL.64 [R1+0x658], R22 ;  /* 0x0006581601007387 */ /* 0x0003e20000100a00 */
[----:B0-----:R-:W-:Y:S01]  /*1d1c0*/  MOV R20, R6 ;  /* 0x0000000600147202 */ /* 0x001fe20000000f00 */
[----:B-1----:R-:W-:Y:S02]  /*1d1d0*/  IMAD.MOV.U32 R22, RZ, RZ, R7 ;  /* 0x000000ffff167224 */ /* 0x002fe400078e0007 */
[----:B------:R-:W5:Y:S04]  /*1d1e0*/  LDL.LU.64 R6, [R1+0xbd8] ;  /* 0x000bd80001067983 */ /* 0x000f680000300a00 */
[----:B------:R-:W-:Y:S01]  /*1d1f0*/  STL [R1+0xaac], R22 ;  /* 0x000aac1601007387 */ /* 0x000fe20000100800 */
[----:B-----5:R-:W-:Y:S01]  /*1d200*/  HMMA.16816.F32.BF16 R24, R16, R6, R24 ;  /* 0x000000061018723c */ /* 0x020fe20000041818 */
[----:B------:R-:W-:-:S02]  /*1d210*/  MOV R21, R6 ;  /* 0x0000000600157202 */ /* 0x000fc40000000f00 */
[----:B------:R-:W-:Y:S11]  /*1d220*/  MOV R3, R7 ;  /* 0x0000000700037202 */ /* 0x000ff60000000f00 */
[----:B------:R-:W-:Y:S09]  /*1d230*/  @!UPT UIADD3 URZ, URZ, URZ, URZ ;  /* 0x0000003f3f3ff290 */ /* 0x000ff2000fffe03f */
[----:B------:R-:W-:Y:S04]  /*1d240*/  STL.64 [R1+0x660], R24 ;  /* 0x0006601801007387 */ /* 0x000fe80000100a00 */
[----:B------:R0:W-:Y:S04]  /*1d250*/  STL.64 [R1+0x668], R26 ;  /* 0x0006681a01007387 */ /* 0x0001e80000100a00 */
[----:B0-----:R-:W3:Y:S04]  /*1d260*/  LDL.LU.64 R26, [R1+0xbd0] ;  /* 0x000bd000011a7983 */ /* 0x001ee80000300a00 */
[----:B------:R-:W3:Y:S04]  /*1d270*/  LDL.LU.64 R6, [R1+0xbc8] ;  /* 0x000bc80001067983 */ /* 0x000ee80000300a00 */
[----:B------:R-:W3:Y:S02]  /*1d280*/  LDL.LU.64 R4, [R1+0xbc0] ;  /* 0x000bc00001047983 */ /* 0x000ee40000300a00 */
[----:B---3--:R-:W-:Y:S01]  /*1d290*/  HMMA.16816.F32.BF16 R4, R16, R26, R4 ;  /* 0x0000001a1004723c */ /* 0x008fe20000041804 */
[----:B------:R-:W-:-:S02]  /*1d2a0*/  MOV R22, R26 ;  /* 0x0000001a00167202 */ /* 0x000fc40000000f00 */
[----:B------:R-:W-:Y:S11]  /*1d2b0*/  MOV R23, R27 ;  /* 0x0000001b00177202 */ /* 0x000ff60000000f00 */
[----:B------:R-:W-:Y:S09]  /*1d2c0*/  @!UPT UIADD3 URZ, URZ, URZ, URZ ;  /* 0x0000003f3f3ff290 */ /* 0x000ff2000fffe03f */
[----:B------:R-:W-:Y:S04]  /*1d2d0*/  STL.64 [R1+0x670], R4 ;  /* 0x0006700401007387 */ /* 0x000fe80000100a00 */
[----:B------:R0:W-:Y:S04]  /*1d2e0*/  STL.64 [R1+0x678], R6 ;  /* 0x0006780601007387 */ /* 0x0001e80000100a00 */
[----:B0-----:R-:W3:Y:S04]  /*1d2f0*/  LDL.LU.64 R6, [R1+0xbb8] ;  /* 0x000bb80001067983 */ /* 0x001ee80000300a00 */
[----:B------:R-:W4:Y:S04]  /*1d300*/  LDL.LU.64 R4, [R1+0xbb0] ;  /* 0x000bb00001047983 */ /* 0x000f280000300a00 */
[----:B------:R-:W5:Y:S04]  /*1d310*/  LDL.LU.64 R26, [R1+0xba8] ;  /* 0x000ba800011a7983 */ /* 0x000f680000300a00 */
[----:B------:R-:W3:Y:S01]  /*1d320*/  LDL.LU.64 R24, [R1+0xba0] ;  /* 0x000ba00001187983 */ /* 0x000ee20000300a00 */
[----:B--2---:R-:W-:Y:S03]  /*1d330*/  HMMA.16816.F32.BF16 R8, R16, R14, R8 ;  /* 0x0000000e1008723c */ /* 0x004fe60000041808 */
[----:B------:R3:W-:Y:S04]  /*1d340*/  STL.64 [R1+0xab8], R22 ;  /* 0x000ab81601007387 */ /* 0x0007e80000100a00 */
[----:B------:R-:W-:Y:S01]  /*1d350*/  STL.64 [R1+0xab0], R20 ;  /* 0x000ab01401007387 */ /* 0x000fe20000100a00 */
[----:B---3--:R-:W-:Y:S01]  /*1d360*/  IMAD.MOV.U32 R22, RZ, RZ, R24 ;  /* 0x000000ffff167224 */ /* 0x008fe200078e0018 */
[----:B------:R-:W-:-:S02]  /*1d370*/  MOV R23, R25 ;  /* 0x0000001900177202 */ /* 0x000fc40000000f00 */
[----:B------:R-:W2:Y:S04]  /*1d380*/  LDL.LU R24, [R1+0xb9c] ;  /* 0x000b9c0001187983 */ /* 0x000ea80000300800 */
[----:B------:R-:W2:Y:S04]  /*1d390*/  LDL.LU R25, [R1+0xb98] ;  /* 0x000b980001197983 */ /* 0x000ea80000300800 */
[----:B------:R0:W-:Y:S02]  /*1d3a0*/  STL.64 [R1+0xac8], R22 ;  /* 0x000ac81601007387 */ /* 0x0001e40000100a00 */
[----:B0-----:R-:W-:-:S02]  /*1d3b0*/  MOV R22, R29 ;  /* 0x0000001d00167202 */ /* 0x001fc40000000f00 */
[----:B------:R-:W-:-:S05]  /*1d3c0*/  MOV R23, R28 ;  /* 0x0000001c00177202 */ /* 0x000fca0000000f00 */
[----:B------:R0:W-:Y:S02]  /*1d3d0*/  STL.64 [R1+0xae0], R22 ;  /* 0x000ae01601007387 */ /* 0x0001e40000100a00 */
[----:B0-----:R-:W-:Y:S01]  /*1d3e0*/  MOV R22, R13 ;  /* 0x0000000d00167202 */ /* 0x001fe20000000f00 */
[----:B------:R-:W-:-:S05]  /*1d3f0*/  IMAD.MOV.U32 R23, RZ, RZ, R12 ;  /* 0x000000ffff177224 */ /* 0x000fca00078e000c */
[----:B------:R0:W-:Y:S04]  /*1d400*/  STL.64 [R1+0xaf8], R22 ;  /* 0x000af81601007387 */ /* 0x0001e80000100a00 */
[----:B------:R-:W3:Y:S04]  /*1d410*/  LDL.LU R20, [R1+0x50] ;  /* 0x0000500001147983 */ /* 0x000ee80000300800 */
[----:B------:R-:W3:Y:S04]  /*1d420*/  LDL.LU R21, [R1+0x54] ;  /* 0x0000540001157983 */ /* 0x000ee80000300800 */
[----:B0-----:R-:W3:Y:S04]  /*1d430*/  LDL.LU R22, [R1+0x58] ;  /* 0x0000580001167983 */ /* 0x001ee80000300800 */
[----:B------:R-:W3:Y:S04]  /*1d440*/  LDL.LU R23, [R1+0x5c] ;  /* 0x00005c0001177983 */ /* 0x000ee80000300800 */
[----:B------:R-:W-:Y:S04]  /*1d450*/  STL.64 [R1+0x680], R8 ;  /* 0x0006800801007387 */ /* 0x000fe80000100a00 */
[----:B------:R0:W-:Y:S04]  /*1d460*/  STL.64 [R1+0x688], R10 ;  /* 0x0006880a01007387 */ /* 0x0001e80000100a00 */
[----:B0-----:R-:W3:Y:S04]  /*1d470*/  LDL.LU.64 R10, [R1+0xb90] ;  /* 0x000b9000010a7983 */ /* 0x001ee80000300a00 */
[----:B------:R-:W2:Y:S01]  /*1d480*/  LDL.LU.64 R8, [R1+0xb88] ;  /* 0x000b880001087983 */ /* 0x000ea20000300a00 */
[----:B------:R-:W-:-:S02]  /*1d490*/  MOV R28, R14 ;  /* 0x0000000e001c7202 */ /* 0x000fc40000000f00 */
[----:B------:R-:W-:Y:S02]  /*1d4a0*/  MOV R29, R15 ;  /* 0x0000000f001d7202 */ /* 0x000fe40000000f00 */
[----:B------:R-:W2:Y:S04]  /*1d4b0*/  LDL.LU.64 R14, [R1+0xb80] ;  /* 0x000b8000010e7983 */ /* 0x000ea80000300a00 */
[----:B------:R-:W2:Y:S01]  /*1d4c0*/  LDL.LU.64 R12, [R1+0xb78] ;  /* 0x000b7800010c7983 */ /* 0x000ea20000300a00 */
[----:B---3--:R-:W-:Y:S11]  /*1d4d0*/  HMMA.16816.F32.BF16 R20, R16, R10, R20 ;  /* 0x0000000a1014723c */ /* 0x008ff60000041814 */
[----:B------:R-:W-:Y:S11]  /*1d4e0*/  @!UPT UIADD3 URZ, URZ, URZ, URZ ;  /* 0x0000003f3f3ff290 */ /* 0x000ff6000fffe03f */
[----:B------:R-:W-:Y:S01]  /*1d4f0*/  @!UPT UIADD3 URZ, URZ, URZ, URZ ;  /* 0x0000003f3f3ff290 */ /* 0x000fe2000fffe03f */
[----:B------:R-:W-:Y:S04]  /*1d500*/  STL.64 [R1+0x6a0], R20 ;  /* 0x0006a01401007387 */ /* 0x000fe80000100a00 */
[----:B------:R5:W-:Y:S02]  /*1d510*/  STL.64 [R1+0x6a8], R22 ;  /* 0x0006a81601007387 */ /* 0x000be40000100a00 */
[----:B-----5:R-:W-:Y:S02]  /*1d520*/  MOV R22, R26 ;  /* 0x0000001a00167202 */ /* 0x020fe40000000f00 */
[----:B------:R-:W-:Y:S01]  /*1d530*/  MOV R23, R27 ;  /* 0x0000001b00177202 */ /* 0x000fe20000000f00 */
[----:B------:R-:W3:Y:S04]  /*1d540*/  LDL.LU R26, [R1+0xb74] ;  /* 0x000b7400011a7983 */ /* 0x000ee80000300800 */
[----:B------:R-:W3:Y:S04]  /*1d550*/  LDL.LU R27, [R1+0xb70] ;  /* 0x000b7000011b7983 */ /* 0x000ee80000300800 */
[----:B------:R2:W-:Y:S04]  /*1d560*/  STL.64 [R1+0xb10], R22 ;  /* 0x000b101601007387 */ /* 0x0005e80000100a00 */
[----:B------:R0:W-:Y:S01]  /*1d570*/  STL.64 [R1+0x978], R10 ;  /* 0x0009780a01007387 */ /* 0x0001e20000100a00 */
[----:B--2---:R-:W-:-:S02]  /*1d580*/  MOV R22, R9 ;  /* 0x0000000900167202 */ /* 0x004fc40000000f00 */
[----:B------:R-:W-:Y:S01]  /*1d590*/  MOV R23, R8 ;  /* 0x0000000800177202 */ /* 0x000fe20000000f00 */
[----:B0-----:R-:W-:Y:S01]  /*1d5a0*/  IMAD.MOV.U32 R10, RZ, RZ, R6 ;  /* 0x000000ffff0a7224 */ /* 0x001fe200078e0006 */
[----:B------:R-:W-:Y:S01]  /*1d5b0*/  MOV R11, R7 ;  /* 0x00000007000b7202 */ /* 0x000fe20000000f00 */
[----:B------:R-:W3:Y:S04]  /*1d5c0*/  LDL.LU R6, [R1+0xb6c] ;  /* 0x000b6c0001067983 */ /* 0x000ee80000300800 */
[----:B------:R-:W3:Y:S04]  /*1d5d0*/  LDL.LU R7, [R1+0xb68] ;  /* 0x000b680001077983 */ /* 0x000ee80000300800 */
[----:B------:R-:W-:Y:S04]  /*1d5e0*/  STL.64 [R1+0xb28], R22 ;  /* 0x000b281601007387 */ /* 0x000fe80000100a00 */
[----:B------:R0:W-:Y:S04]  /*1d5f0*/  STL.64 [R1+0xac0], R10 ;  /* 0x000ac00a01007387 */ /* 0x0001e80000100a00 */
[----:B------:R-:W2:Y:S04]  /*1d600*/  LDL.LU R8, [R1+0x310] ;  /* 0x0003100001087983 */ /* 0x000ea80000300800 */
[----:B------:R-:W2:Y:S04]  /*1d610*/  LDL.LU R9, [R1+0x314] ;  /* 0x0003140001097983 */ /* 0x000ea80000300800 */
[----:B0-----:R-:W5:Y:S04]  /*1d620*/  LDL.LU R10, [R1+0x318] ;  /* 0x00031800010a7983 */ /* 0x001f680000300800 */
[----:B------:R-:W5:Y:S01]  /*1d630*/  LDL.LU R11, [R1+0x31c] ;  /* 0x00031c00010b7983 */ /* 0x000f620000300800 */
[----:B------:R-:W-:Y:S01]  /*1d640*/  MOV R22, R12 ;  /* 0x0000000c00167202 */ /* 0x000fe20000000f00 */
[----:B------:R-:W-:-:S02]  /*1d650*/  IMAD.MOV.U32 R23, RZ, RZ, R13 ;  /* 0x000000ffff177224 */ /* 0x000fc400078e000d */
[----:B------:R-:W2:Y:S04]  /*1d660*/  LDL.LU R12, [R1+0xb64] ;  /* 0x000b6400010c7983 */ /* 0x000ea80000300800 */
[----:B------:R-:W3:Y:S04]  /*1d670*/  LDL.LU R13, [R1+0xb60] ;  /* 0x000b6000010d7983 */ /* 0x000ee80000300800 */
[----:B------:R-:W-:Y:S04]  /*1d680*/  STL.64 [R1+0xb40], R22 ;  /* 0x000b401601007387 */ /* 0x000fe80000100a00 */
[----:B-----5:R-:W-:Y:S04]  /*1d690*/  STL.64 [R1+0xad8], R10 ;  /* 0x000ad80a01007387 */ /* 0x020fe80000100a00 */
[----:B--2---:R0:W-:Y:S04]  /*1d6a0*/  STL.64 [R1+0xad0], R8 ;  /* 0x000ad00801007387 */ /* 0x0041e80000100a00 */
[----:B0-----:R-:W2:Y:S04]  /*1d6b0*/  LDL.LU R8, [R1+0x330] ;  /* 0x0003300001087983 */ /* 0x001ea80000300800 */
[----:B------:R-:W2:Y:S04]  /*1d6c0*/  LDL.LU R9, [R1+0x334] ;  /* 0x0003340001097983 */ /* 0x000ea80000300800 */
[----:B------:R-:W5:Y:S04]  /*1d6d0*/  LDL.LU R10, [R1+0x338] ;  /* 0x00033800010a7983 */ /* 0x000f680000300800 */
[----:B------:R-:W5:Y:S01]  /*1d6e0*/  LDL.LU R11, [R1+0x33c] ;  /* 0x00033c00010b7983 */ /* 0x000f620000300800 */
[----:B------:R-:W-:-:S02]  /*1d6f0*/  MOV R22, R14 ;  /* 0x0000000e00167202 */ /* 0x000fc40000000f00 */
[----:B------:R-:W-:Y:S01]  /*1d700*/  MOV R23, R15 ;  /* 0x0000000f00177202 */ /* 0x000fe20000000f00 */
[----:B------:R-:W2:Y:S04]  /*1d710*/  LDL.LU R14, [R1+0xb5c] ;  /* 0x000b5c00010e7983 */ /* 0x000ea80000300800 */
[----:B------:R-:W3:Y:S04]  /*1d720*/  LDL.LU R15, [R1+0xb58] ;  /* 0x000b5800010f7983 */ /* 0x000ee80000300800 */
[----:B-----5:R-:W-:Y:S04]  /*1d730*/  STL.64 [R1+0xaf0], R10 ;  /* 0x000af00a01007387 */ /* 0x020fe80000100a00 */
[----:B--2---:R0:W-:Y:S04]  /*1d740*/  STL.64 [R1+0xae8], R8 ;  /* 0x000ae80801007387 */ /* 0x0041e80000100a00 */
[----:B0-----:R-:W2:Y:S04]  /*1d750*/  LDL.LU R8, [R1+0x350] ;  /* 0x0003500001087983 */ /* 0x001ea80000300800 */
[----:B------:R-:W2:Y:S04]  /*1d760*/  LDL.LU R9, [R1+0x354] ;  /* 0x0003540001097983 */ /* 0x000ea80000300800 */
[----:B------:R-:W5:Y:S04]  /*1d770*/  LDL.LU R10, [R1+0x358] ;  /* 0x00035800010a7983 */ /* 0x000f680000300800 */
[----:B------:R-:W5:Y:S04]  /*1d780*/  LDL.LU R11, [R1+0x35c] ;  /* 0x00035c00010b7983 */ /* 0x000f680000300800 */
[----:B------:R-:W4:Y:S04]  /*1d790*/  LDL.LU R20, [R1] ;  /* 0x0000000001147983 */ /* 0x000f280000300800 */
[----:B------:R-:W3:Y:S04]  /*1d7a0*/  LDL.LU R21, [R1+0x4] ;  /* 0x0000040001157983 */ /* 0x000ee80000300800 */
[----:B-----5:R-:W-:Y:S04]  /*1d7b0*/  STL.64 [R1+0xb08], R10 ;  /* 0x000b080a01007387 */ /* 0x020fe80000100a00 */
[----:B--2---:R0:W-:Y:S04]  /*1d7c0*/  STL.64 [R1+0xb00], R8 ;  /* 0x000b000801007387 */ /* 0x0041e80000100a00 */
[----:B0-----:R-:W2:Y:S04]  /*1d7d0*/  LDL.LU R8, [R1+0x370] ;  /* 0x0003700001087983 */ /* 0x001ea80000300800 */
[----:B------:R-:W2:Y:S04]  /*1d7e0*/  LDL.LU R9, [R1+0x374] ;  /* 0x0003740001097983 */ /* 0x000ea80000300800 */
[----:B------:R-:W5:Y:S04]  /*1d7f0*/  LDL.LU R10, [R1+0x378] ;  /* 0x00037800010a7983 */ /* 0x000f680000300800 */
[----:B------:R-:W5:Y:S04]  /*1d800*/  LDL.LU R11, [R1+0x37c] ;  /* 0x00037c00010b7983 */ /* 0x000f680000300800 */
        /* <DEDUP_REMOVED lines=11> */
[----:B------:R-:W5:Y:S01]  /*1d8c0*/  LDL.LU R11, [R1+0x3bc] ;  /* 0x0003bc00010b7983 */ /* 0x000f620000300800 */
[----:B---3--:R-:W-:Y:S03]  /*1d8d0*/  HMMA.16816.F32.BF16 R16, R16, R6, R24 ;  /* 0x000000061010723c */ /* 0x008fe60000041818 */
[----:B-----5:R-:W-:Y:S01]  /*1d8e0*/  STL.64 [R1+0xb50], R10 ;  /* 0x000b500a01007387 */ /* 0x020fe20000100a00 */
[----:B--2---:R0:W-:Y:S03]  /*1d8f0*/  STL.64 [R1+0xb48], R8 ;  /* 0x000b480801007387 */ /* 0x0041e60000100a00 */
[----:B0-----:R-:W2:Y:S01]  /*1d900*/  LDL.LU R8, [R1+0x3d0] ;  /* 0x0003d00001087983 */ /* 0x001ea20000300800 */
[----:B------:R-:W2:Y:S02]  /*1d910*/  LDL.LU R9, [R1+0x3d4] ;  /* 0x0003d40001097983 */ /* 0x000ea40000300800 */
[----:B------:R-:W2:Y:S02]  /*1d920*/  LDL.LU R10, [R1+0x3d8] ;  /* 0x0003d800010a7983 */ /* 0x000ea40000300800 */
[----:B------:R-:W2:Y:S02]  /*1d930*/  LDL.LU R11, [R1+0x3dc] ;  /* 0x0003dc00010b7983 */ /* 0x000ea40000300800 */
[----:B----4-:R-:W-:-:S02]  /*1d940*/  FADD R4, R20, R4 ;  /* 0x0000000414047221 */ /* 0x010fc40000000000 */
[----:B------:R-:W-:Y:S01]  /*1d950*/  FADD R5, R21, R5 ;  /* 0x0000000515057221 */ /* 0x000fe20000000000 */
[----:B------:R-:W3:Y:S06]  /*1d960*/  LDL.LU R24, [R1+0x2f0] ;  /* 0x0002f00001187983 */ /* 0x000eec0000300800 */
[----:B------:R-:W-:Y:S02]  /*1d970*/  STL.64 [R1+0x690], R16 ;  /* 0x0006901001007387 */ /* 0x000fe40000100a00 */
[----:B------:R-:W-:Y:S02]  /*1d980*/  STL.64 [R1+0x698], R18 ;  /* 0x0006981201007387 */ /* 0x000fe40000100a00 */
[----:B------:R-:W3:Y:S01]  /*1d990*/  LDL.LU R25, [R1+0x2f4] ;  /* 0x0002f40001197983 */ /* 0x000ee20000300800 */
[----:B------:R-:W3:Y:S01]  /*1d9a0*/  LDL.LU R26, [R1+0x2f8] ;  /* 0x0002f800011a7983 */ /* 0x000ee20000300800 */
[----:B------:R-:W3:Y:S01]  /*1d9b0*/  LDL.LU R27, [R1+0x2fc] ;  /* 0x0002fc00011b7983 */ /* 0x000ee20000300800 */
[C---:B--2---:R-:W-:Y:S02]  /*1d9c0*/  HMMA.16816.F32.BF16 R20, R12.reuse, R22, R8 ;  /* 0x000000160c14723c */ /* 0x044fe40000041808 */
[----:B------:R-:W2:Y:S01]  /*1d9d0*/  LDL.LU.64 R10, [R1+0xb50] ;  /* 0x000b5000010a7983 */ /* 0x000ea20000300a00 */
[----:B------:R-:W2:Y:S11]  /*1d9e0*/  LDL.LU.64 R8, [R1+0xb48] ;  /* 0x000b480001087983 */ /* 0x000eb60000300a00 */
[----:B------:R-:W-:Y:S09]  /*1d9f0*/  @!UPT UIADD3 URZ, URZ, URZ, URZ ;  /* 0x0000003f3f3ff290 */ /* 0x000ff2000fffe03f */
[----:B------:R-:W-:Y:S01]  /*1da00*/  STL.64 [R1+0x1c0], R20 ;  /* 0x0001c01401007387 */ /* 0x000fe20000100a00 */
[----:B------:R0:W-:Y:S03]  /*1da10*/  STL.64 [R1+0x1c8], R22 ;  /* 0x0001c81601007387 */ /* 0x0001e60000100a00 */
[----:B0-----:R-:W2:Y:S02]  /*1da20*/  LDL.LU.64 R22, [R1+0xb40] ;  /* 0x000b400001167983 */ /* 0x001ea40000300a00 */
        /* <DEDUP_REMOVED lines=36> */
[----:B------:R-:W3:Y:S11]  /*1dc70*/  LDL.LU.64 R10, [R1+0xac0] ;  /* 0x000ac000010a7983 */ /* 0x000ef60000300a00 */
[----:B------:R-:W-:Y:S10]  /*1dc80*/  @!UPT UIADD3 URZ, URZ, URZ, URZ ;  /* 0x0000003f3f3ff290 */ /* 0x000ff4000fffe03f */
[----:B------:R-:W-:Y:S01]  /*1dc90*/  STL.64 [R1+0x2d0], R20 ;  /* 0x0002d01401007387 */ /* 0x000fe20000100a00 */
[----:B------:R0:W-:Y:S03]  /*1dca0*/  STL.64 [R1+0x2d8], R22 ;  /* 0x0002d81601007387 */ /* 0x0001e60000100a00 */
[----:B0-----:R-:W2:Y:S01]  /*1dcb0*/  LDL.LU.64 R22, [R1+0xab8] ;  /* 0x000ab80001167983 */ /* 0x001ea20000300a00 */
[----:B------:R-:W4:Y:S02]  /*1dcc0*/  LDL.LU.64 R20, [R1+0xab0] ;  /* 0x000ab00001147983 */ /* 0x000f240000300a00 */
[----:B------:R-:W5:Y:S01]  /*1dcd0*/  LDL.LU R8, [R1+0x70] ;  /* 0x0000700001087983 */ /* 0x000f620000300800 */
[----:B---3--:R-:W-:Y:S11]  /*1dce0*/  HMMA.16816.F32.BF16 R24, R12, R10, R24 ;  /* 0x0000000a0c18723c */ /* 0x008ff60000041818 */
[----:B------:R-:W-:Y:S11]  /*1dcf0*/  @!UPT UIADD3 URZ, URZ, URZ, URZ ;  /* 0x0000003f3f3ff290 */ /* 0x000ff6000fffe03f */
[----:B------:R-:W-:Y:S01]  /*1dd00*/  @!UPT UIADD3 URZ, URZ, URZ, URZ ;  /* 0x0000003f3f3ff290 */ /* 0x000fe2000fffe03f */
[----:B------:R-:W-:Y:S01]  /*1dd10*/  STL.64 [R1+0x2f0], R24 ;  /* 0x0002f01801007387 */ /* 0x000fe20000100a00 */
[----:B------:R-:W-:Y:S02]  /*1dd20*/  STL.64 [R1+0x2f8], R26 ;  /* 0x0002f81a01007387 */ /* 0x000fe40000100a00 */
[----:B------:R-:W5:Y:S02]  /*1dd30*/  LDL.LU R9, [R1+0x74] ;  /* 0x0000740001097983 */ /* 0x000f640000300800 */
[----:B------:R-:W3:Y:S01]  /*1dd40*/  LDL.LU R10, [R1+0x78] ;  /* 0x00007800010a7983 */ /* 0x000ee20000300800 */
[----:B------:R-:W3:Y:S04]  /*1dd50*/  LDL.LU R11, [R1+0x7c] ;  /* 0x00007c00010b7983 */ /* 0x000ee80000300800 */
[----:B------:R-:W0:Y:S04]  /*1dd60*/  SHFL.BFLY PT, R16, R2, 0x2, 0x1f ;  /* 0x0c401f0002107f89 */ /* 0x000e2800000e0000 */
[----:B------:R-:W1:Y:S04]  /*1dd70*/  SHFL.BFLY PT, R17, R0, 0x2, 0x1f ;  /* 0x0c401f0000117f89 */ /* 0x000e6800000e0000 */
[----:B---3--:R2:W-:Y:S01]  /*1dd80*/  STL.64 [R1+0x990], R10 ;  /* 0x0009900a01007387 */ /* 0x0085e20000100a00 */
[----:B-----5:R-:W-:Y:S01]  /*1dd90*/  STL.64 [R1+0x988], R8 ;  /* 0x0009880801007387 */ /* 0x020fe20000100a00 */
[----:B--2---:R-:W-:-:S02]  /*1dda0*/  MOV R10, R22 ;  /* 0x00000016000a7202 */ /* 0x004fc40000000f00 */
[----:B------:R-:W2:Y:S01]  /*1ddb0*/  LDL.LU R22, [R1+0xaac] ;  /* 0x000aac0001167983 */ /* 0x000ea20000300800 */
[----:B0-----:R-:W-:Y:S02]  /*1ddc0*/  FADD R2, R2, R16 ;  /* 0x0000001002027221 */ /* 0x001fe40000000000 */
[----:B-1----:R-:W-:Y:S02]  /*1ddd0*/  FADD R0, R0, R17 ;  /* 0x0000001100007221 */ /* 0x002fe40000000000 */
[----:B------:R-:W-:Y:S01]  /*1dde0*/  SHFL.BFLY PT, R16, R4, 0x1, 0x1f ;  /* 0x0c201f0004107f89 */ /* 0x000fe200000e0000 */
[----:B------:R-:W0:Y:S01]  /*1ddf0*/  SHFL.BFLY PT, R17, R5, 0x1, 0x1f ;  /* 0x0c201f0005117f89 */ /* 0x000e2200000e0000 */
[----:B------:R-:W-:Y:S02]  /*1de00*/  MOV R11, R23 ;  /* 0x00000017000b7202 */ /* 0x000fe40000000f00 */
[----:B------:R-:W3:Y:S03]  /*1de10*/  LDL.LU R23, [R1+0xaa8] ;  /* 0x000aa80001177983 */ /* 0x000ee60000300800 */
[----:B------:R4:W-:Y:S02]  /*1de20*/  STL.64 [R1+0x9a8], R10 ;  /* 0x0009a80a01007387 */ /* 0x0009e40000100a00 */
[----:B----4-:R-:W-:Y:S01]  /*1de30*/  IMAD.MOV.U32 R10, RZ, RZ, R21 ;  /* 0x000000ffff0a7224 */ /* 0x010fe200078e0015 */
[----:B------:R-:W-:Y:S01]  /*1de40*/  MOV R11, R3 ;  /* 0x00000003000b7202 */ /* 0x000fe20000000f00 */
[----:B------:R-:W4:Y:S01]  /*1de50*/  LDL.LU R21, [R1+0xaa4] ;  /* 0x000aa40001157983 */ /* 0x000f220000300800 */
[----:B------:R-:W5:Y:S03]  /*1de60*/  LDL.LU R3, [R1+0xaa0] ;  /* 0x000aa00001037983 */ /* 0x000f660000300800 */
[----:B------:R1:W-:Y:S02]  /*1de70*/  STL.64 [R1+0x9b8], R10 ;  /* 0x0009b80a01007387 */ /* 0x0003e40000100a00 */
[----:B-1----:R-:W-:-:S02]  /*1de80*/  MOV R10, R20 ;  /* 0x00000014000a7202 */ /* 0x002fc40000000f00 */
[----:B------:R-:W5:Y:S01]  /*1de90*/  LDL.LU R20, [R1+0xa9c] ;  /* 0x000a9c0001147983 */ /* 0x000f620000300800 */
[----:B--2---:R-:W-:-:S03]  /*1dea0*/  MOV R11, R22 ;  /* 0x00000016000b7202 */ /* 0x004fc60000000f00 */
[----:B------:R-:W2:Y:S02]  /*1deb0*/  LDL.LU R22, [R1+0xa98] ;  /* 0x000a980001167983 */ /* 0x000ea40000300800 */
[----:B------:R-:W-:Y:S02]  /*1dec0*/  STL.64 [R1+0x9d0], R10 ;  /* 0x0009d00a01007387 */ /* 0x000fe40000100a00 */
[----:B0-----:R0:W-:Y:S02]  /*1ded0*/  STL.64 [R1+0x9b0], R16 ;  /* 0x0009b01001007387 */ /* 0x0011e40000100a00 */
[----:B0-----:R-:W2:Y:S01]  /*1dee0*/  LDL.LU R16, [R1+0x110] ;  /* 0x0001100001107983 */ /* 0x001ea20000300800 */
[----:B------:R-:W2:Y:S02]  /*1def0*/  LDL.LU R17, [R1+0x114] ;  /* 0x0001140001117983 */ /* 0x000ea40000300800 */
[----:B------:R-:W2:Y:S02]  /*1df00*/  LDL.LU R18, [R1+0x118] ;  /* 0x0001180001127983 */ /* 0x000ea40000300800 */
[----:B------:R-:W2:Y:S02]  /*1df10*/  LDL.LU R19, [R1+0x11c] ;  /* 0x00011c0001137983 */ /* 0x000ea40000300800 */
[----:B---3--:R-:W-:Y:S01]  /*1df20*/  IMAD.MOV.U32 R11, RZ, RZ, R23 ;  /* 0x000000ffff0b7224 */ /* 0x008fe200078e0017 */
[----:B----4-:R-:W-:-:S02]  /*1df30*/  MOV R10, R21 ;  /* 0x00000015000a7202 */ /* 0x010fc40000000f00 */
[----:B------:R-:W3:Y:S01]  /*1df40*/  LDL.LU R21, [R1+0xa94] ;  /* 0x000a940001157983 */ /* 0x000ee20000300800 */
[----:B------:R-:W4:Y:S02]  /*1df50*/  LDL.LU R23, [R1+0xa90] ;  /* 0x000a900001177983 */ /* 0x000f240000300800 */
[----:B------:R5:W-:Y:S02]  /*1df60*/  STL.64 [R1+0x9e8], R10 ;  /* 0x0009e80a01007387 */ /* 0x000be40000100a00 */
[----:B-----5:R-:W-:Y:S01]  /*1df70*/  MOV R10, R20 ;  /* 0x00000014000a7202 */ /* 0x020fe20000000f00 */
[----:B--2---:R-:W-:Y:S01]  /*1df80*/  STL.64 [R1+0x9c8], R18 ;  /* 0x0009c81201007387 */ /* 0x004fe20000100a00 */
[----:B------:R0:W-:Y:S03]  /*1df90*/  STL.64 [R1+0x9c0], R16 ;  /* 0x0009c01001007387 */ /* 0x0001e60000100a00 */
[----:B0-----:R-:W2:Y:S01]  /*1dfa0*/  LDL.LU R16, [R1+0x150] ;  /* 0x0001500001107983 */ /* 0x001ea20000300800 */
[----:B------:R-:W2:Y:S02]  /*1dfb0*/  LDL.LU R17, [R1+0x154] ;  /* 0x0001540001117983 */ /* 0x000ea40000300800 */
[----:B------:R-:W5:Y:S02]  /*1dfc0*/  LDL.LU R18, [R1+0x158] ;  /* 0x0001580001127983 */ /* 0x000f640000300800 */
[----:B------:R-:W5:Y:S01]  /*1dfd0*/  LDL.LU R19, [R1+0x15c] ;  /* 0x00015c0001137983 */ /* 0x000f620000300800 */
[----:B------:R-:W2:Y:S01]  /*1dfe0*/  LDL.LU R20, [R1+0xa8c] ;  /* 0x000a8c0001147983 */ /* 0x000ea20000300800 */
[----:B------:R-:W-:-:S02]  /*1dff0*/  MOV R11, R3 ;  /* 0x00000003000b7202 */ /* 0x000fc40000000f00 */
[----:B------:R-:W5:Y:S03]  /*1e000*/  LDL.LU R3, [R1+0xa88] ;  /* 0x000a880001037983 */ /* 0x000f660000300800 */
[----:B------:R3:W-:Y:S02]  /*1e010*/  STL.64 [R1+0xa00], R10 ;  /* 0x000a000a01007387 */ /* 0x0007e40000100a00 */
[----:B---3--:R-:W-:Y:S02]  /*1e020*/  MOV R10, R21 ;  /* 0x00000015000a7202 */ /* 0x008fe40000000f00 */
[----:B------:R-:W-:Y:S01]  /*1e030*/  MOV R11, R22 ;  /* 0x00000016000b7202 */ /* 0x000fe20000000f00 */
[----:B------:R-:W3:Y:S01]  /*1e040*/  LDL.LU R21, [R1+0xa84] ;  /* 0x000a840001157983 */ /* 0x000ee20000300800 */
[----:B------:R-:W3:Y:S03]  /*1e050*/  LDL.LU R22, [R1+0xa80] ;  /* 0x000a800001167983 */ /* 0x000ee60000300800 */
[----:B------:R4:W-:Y:S02]  /*1e060*/  STL.64 [R1+0xa18], R10 ;  /* 0x000a180a01007387 */ /* 0x0009e40000100a00 */
[----:B----4-:R-:W-:-:S02]  /*1e070*/  IMAD.MOV.U32 R10, RZ, RZ, R23 ;  /* 0x000000ffff0a7224 */ /* 0x010fc400078e0017 */
[----:B------:R-:W4:Y:S01]  /*1e080*/  LDL.LU R23, [R1+0xa7c] ;  /* 0x000a7c0001177983 */ /* 0x000f220000300800 */
[----:B--2---:R-:W-:-:S03]  /*1e090*/  MOV R11, R20 ;  /* 0x00000014000b7202 */ /* 0x004fc60000000f00 */
[----:B------:R-:W2:Y:S02]  /*1e0a0*/  LDL.LU R20, [R1+0xa78] ;  /* 0x000a780001147983 */ /* 0x000ea40000300800 */
[----:B------:R-:W-:Y:S02]  /*1e0b0*/  STL.64 [R1+0xa30], R10 ;  /* 0x000a300a01007387 */ /* 0x000fe40000100a00 */
[----:B-----5:R-:W-:Y:S02]  /*1e0c0*/  STL.64 [R1+0x9e0], R18 ;  /* 0x0009e01201007387 */ /* 0x020fe40000100a00 */
[----:B------:R0:W-:Y:S02]  /*1e0d0*/  STL.64 [R1+0x9d8], R16 ;  /* 0x0009d81001007387 */ /* 0x0001e40000100a00 */
[----:B0-----:R-:W5:Y:S01]  /*1e0e0*/  LDL.LU R16, [R1+0x180] ;  /* 0x0001800001107983 */ /* 0x001f620000300800 */
[----:B------:R-:W5:Y:S02]  /*1e0f0*/  LDL.LU R17, [R1+0x184] ;  /* 0x0001840001117983 */ /* 0x000f640000300800 */
[----:B------:R-:W2:Y:S02]  /*1e100*/  LDL.LU R18, [R1+0x188] ;  /* 0x0001880001127983 */ /* 0x000ea40000300800 */
[----:B------:R-:W2:Y:S01]  /*1e110*/  LDL.LU R19, [R1+0x18c] ;  /* 0x00018c0001137983 */ /* 0x000ea20000300800 */
[----:B---3--:R-:W-:-:S02]  /*1e120*/  MOV R10, R21 ;  /* 0x00000015000a7202 */ /* 0x008fc40000000f00 */
[----:B------:R-:W-:Y:S01]  /*1e130*/  MOV R11, R3 ;  /* 0x00000003000b7202 */ /* 0x000fe20000000f00 */
[----:B------:R-:W3:Y:S01]  /*1e140*/  LDL.LU R21, [R1+0xa74] ;  /* 0x000a740001157983 */ /* 0x000ee20000300800 */
[----:B------:R-:W3:Y:S03]  /*1e150*/  LDL.LU R3, [R1+0xa70] ;  /* 0x000a700001037983 */ /* 0x000ee60000300800 */
[----:B------:R4:W-:Y:S02]  /*1e160*/  STL.64 [R1+0xa48], R10 ;  /* 0x000a480a01007387 */ /* 0x0009e40000100a00 */
[----:B----4-:R-:W-:Y:S01]  /*1e170*/  MOV R10, R23 ;  /* 0x00000017000a7202 */ /* 0x010fe20000000f00 */
[----:B------:R-:W-:-:S05]  /*1e180*/  IMAD.MOV.U32 R11, RZ, RZ, R22 ;  /* 0x000000ffff0b7224 */ /* 0x000fca00078e0016 */
[----:B------:R-:W-:Y:S04]  /*1e190*/  STL.64 [R1+0xa68], R10 ;  /* 0x000a680a01007387 */ /* 0x000fe80000100a00 */
[----:B--2---:R-:W-:Y:S01]  /*1e1a0*/  STL.64 [R1+0x9f8], R18 ;  /* 0x0009f81201007387 */ /* 0x004fe20000100a00 */
[----:B-----5:R0:W-:Y:S03]  /*1e1b0*/  STL.64 [R1+0x9f0], R16 ;  /* 0x0009f01001007387 */ /* 0x0201e60000100a00 */
[----:B0-----:R-:W2:Y:S01]  /*1e1c0*/  LDL.LU R16, [R1+0x1b0] ;  /* 0x0001b00001107983 */ /* 0x001ea20000300800 */
[----:B------:R-:W2:Y:S02]  /*1e1d0*/  LDL.LU R17, [R1+0x1b4] ;  /* 0x0001b40001117983 */ /* 0x000ea40000300800 */
[----:B------:R-:W4:Y:S02]  /*1e1e0*/  LDL.LU R18, [R1+0x1b8] ;  /* 0x0001b80001127983 */ /* 0x000f240000300800 */
[----:B------:R-:W4:Y:S01]  /*1e1f0*/  LDL.LU R19, [R1+0x1bc] ;  /* 0x0001bc0001137983 */ /* 0x000f220000300800 */
[----:B------:R-:W5:Y:S01]  /*1e200*/  LDL.LU R24, [R1+0x290] ;  /* 0x0002900001187983 */ /* 0x000f620000300800 */
[----:B------:R-:W5:Y:S02]  /*1e210*/  LDL.LU R25, [R1+0x294] ;  /* 0x0002940001197983 */ /* 0x000f640000300800 */
[----:B------:R-:W5:Y:S02]  /*1e220*/  LDL.LU R26, [R1+0x298] ;  /* 0x00029800011a7983 */ /* 0x000f640000300800 */
[----:B------:R-:W5:Y:S01]  /*1e230*/  LDL.LU R27, [R1+0x29c] ;  /* 0x00029c00011b7983 */ /* 0x000f620000300800 */
[----:B------:R-:W3:Y:S01]  /*1e240*/  LDL.LU R8, [R1+0x2c0] ;  /* 0x0002c00001087983 */ /* 0x000ee20000300800 */
[----:B------:R-:W3:Y:S02]  /*1e250*/  LDL.LU R9, [R1+0x2c4] ;  /* 0x0002c40001097983 */ /* 0x000ee40000300800 */
[----:B------:R-:W3:Y:S02]  /*1e260*/  LDL.LU R10, [R1+0x2c8] ;  /* 0x0002c800010a7983 */ /* 0x000ee40000300800 */
[----:B------:R-:W3:Y:S01]  /*1e270*/  LDL.LU R11, [R1+0x2cc] ;  /* 0x0002cc00010b7983 */ /* 0x000ee20000300800 */
[----:B----4-:R-:W-:Y:S01]  /*1e280*/  STL.64 [R1+0xa10], R18 ;  /* 0x000a101201007387 */ /* 0x010fe20000100a00 */
[----:B--2---:R0:W-:Y:S03]  /*1e290*/  STL.64 [R1+0xa08], R16 ;  /* 0x000a081001007387 */ /* 0x0041e60000100a00 */
[----:B0-----:R-:W2:Y:S01]  /*1e2a0*/  LDL.LU R16, [R1+0x1e0] ;  /* 0x0001e00001107983 */ /* 0x001ea20000300800 */
[----:B------:R-:W2:Y:S02]  /*1e2b0*/  LDL.LU R17, [R1+0x1e4] ;  /* 0x0001e40001117983 */ /* 0x000ea40000300800 */
[----:B------:R-:W4:Y:S02]  /*1e2c0*/  LDL.LU R18, [R1+0x1e8] ;  /* 0x0001e80001127983 */ /* 0x000f240000300800 */
[----:B------:R-:W4:Y:S02]  /*1e2d0*/  LDL.LU R19, [R1+0x1ec] ;  /* 0x0001ec0001137983 */ /* 0x000f240000300800 */
[----:B----4-:R-:W-:Y:S01]  /*1e2e0*/  STL.64 [R1+0xa28], R18 ;  /* 0x000a281201007387 */ /* 0x010fe20000100a00 */
[----:B--2---:R0:W-:Y:S03]  /*1e2f0*/  STL.64 [R1+0xa20], R16 ;  /* 0x000a201001007387 */ /* 0x0041e60000100a00 */
[----:B0-----:R-:W2:Y:S01]  /*1e300*/  LDL.LU R16, [R1+0x200] ;  /* 0x0002000001107983 */ /* 0x001ea20000300800 */
[----:B------:R-:W2:Y:S02]  /*1e310*/  LDL.LU R17, [R1+0x204] ;  /* 0x0002040001117983 */ /* 0x000ea40000300800 */
[----:B------:R-:W4:Y:S02]  /*1e320*/  LDL.LU R18, [R1+0x208] ;  /* 0x0002080001127983 */ /* 0x000f240000300800 */
[----:B------:R-:W4:Y:S01]  /*1e330*/  LDL.LU R19, [R1+0x20c] ;  /* 0x00020c0001137983 */ /* 0x000f220000300800 */
[----:B---3--:R-:W-:-:S02]  /*1e340*/  MOV R22, R21 ;  /* 0x0000001500167202 */ /* 0x008fc40000000f00 */
[----:B------:R-:W-:Y:S01]  /*1e350*/  MOV R23, R20 ;  /* 0x0000001400177202 */ /* 0x000fe20000000f00 */
[----:B----4-:R-:W-:Y:S01]  /*1e360*/  STL.64 [R1+0xa40], R18 ;  /* 0x000a401201007387 */ /* 0x010fe20000100a00 */
[----:B--2---:R0:W-:Y:S03]  /*1e370*/  STL.64 [R1+0xa38], R16 ;  /* 0x000a381001007387 */ /* 0x0041e60000100a00 */
[----:B0-----:R-:W2:Y:S01]  /*1e380*/  LDL.LU R16, [R1+0x230] ;  /* 0x0002300001107983 */ /* 0x001ea20000300800 */
[----:B------:R-:W2:Y:S02]  /*1e390*/  LDL.LU R17, [R1+0x234] ;  /* 0x0002340001117983 */ /* 0x000ea40000300800 */
[----:B------:R-:W3:Y:S02]  /*1e3a0*/  LDL.LU R18, [R1+0x238] ;  /* 0x0002380001127983 */ /* 0x000ee40000300800 */
[----:B------:R-:W3:Y:S01]  /*1e3b0*/  LDL.LU R19, [R1+0x23c] ;  /* 0x00023c0001137983 */ /* 0x000ee20000300800 */
[C---:B------:R-:W-:Y:S01]  /*1e3c0*/  HMMA.16816.F32.BF16 R20, R12.reuse, R22, R8 ;  /* 0x000000160c14723c */ /* 0x040fe20000041808 */
[----:B---3--:R-:W-:Y:S01]  /*1e3d0*/  STL.64 [R1+0xa58], R18 ;  /* 0x000a581201007387 */ /* 0x008fe20000100a00 */
[----:B--2---:R0:W-:Y:S03]  /*1e3e0*/  STL.64 [R1+0xa50], R16 ;  /* 0x000a501001007387 */ /* 0x0041e60000100a00 */
[----:B0-----:R-:W2:Y:S01]  /*1e3f0*/  LDL.LU R16, [R1+0x260] ;  /* 0x0002600001107983 */ /* 0x001ea20000300800 */
[----:B------:R-:W2:Y:S02]  /*1e400*/  LDL.LU R17, [R1+0x264] ;  /* 0x0002640001117983 */ /* 0x000ea40000300800 */
[----:B------:R-:W2:Y:S02]  /*1e410*/  LDL.LU R18, [R1+0x268] ;  /* 0x0002680001127983 */ /* 0x000ea40000300800 */
[----:B------:R-:W2:Y:S01]  /*1e420*/  LDL.LU R19, [R1+0x26c] ;  /* 0x00026c0001137983 */ /* 0x000ea20000300800 */
[----:B------:R-:W-:Y:S01]  /*1e430*/  STL.64 [R1+0x9a0], R6 ;  /* 0x0009a00601007387 */ /* 0x000fe20000100a00 */
[----:B------:R0:W-:Y:S03]  /*1e440*/  STL.64 [R1+0x998], R4 ;  /* 0x0009980401007387 */ /* 0x0001e60000100a00 */
[----:B0-----:R-:W3:Y:S01]  /*1e450*/  LDL.LU R4, [R1+0xc0] ;  /* 0x0000c00001047983 */ /* 0x001ee20000300800 */
[----:B------:R-:W3:Y:S02]  /*1e460*/  LDL.LU R5, [R1+0xc4] ;  /* 0x0000c40001057983 */ /* 0x000ee40000300800 */
[----:B------:R-:W3:Y:S02]  /*1e470*/  LDL.LU R6, [R1+0xc8] ;  /* 0x0000c80001067983 */ /* 0x000ee40000300800 */
[----:B------:R-:W3:Y:S01]  /*1e480*/  LDL.LU R7, [R1+0xcc] ;  /* 0x0000cc0001077983 */ /* 0x000ee20000300800 */
[----:B------:R-:W2:Y:S02]  /*1e490*/  LDL.LU.64 R10, [R1+0xa68] ;  /* 0x000a6800010a7983 */ /* 0x000ea40000300a00 */
[----:B------:R-:W-:Y:S02]  /*1e4a0*/  STL.64 [R1+0x2c0], R20 ;  /* 0x0002c01401007387 */ /* 0x000fe40000100a00 */
[----:B------:R0:W-:Y:S02]  /*1e4b0*/  STL.64 [R1+0x2c8], R22 ;  /* 0x0002c81601007387 */ /* 0x0001e40000100a00 */
[----:B0-----:R-:W5:Y:S01]  /*1e4c0*/  LDL.LU.64 R22, [R1+0xa60] ;  /* 0x000a600001167983 */ /* 0x001f620000300a00 */
[C---:B--2---:R-:W-:Y:S08]  /*1e4d0*/  HMMA.16816.F32.BF16 R8, R12.reuse, R10, R16 ;  /* 0x0000000a0c08723c */ /* 0x044ff00000041810 */
[C---:B-----5:R-:W-:Y:S01]  /*1e4e0*/  HMMA.16816.F32.BF16 R20, R12.reuse, R22, R24 ;  /* 0x000000160c14723c */ /* 0x060fe20000041818 */
[----:B------:R-:W2:Y:S11]  /*1e4f0*/  LDL.LU R26, [R1+0x3f4] ;  /* 0x0003f400011a7983 */ /* 0x000eb60000300800 */
[----:B------:R-:W-:Y:S11]  /*1e500*/  @!UPT UIADD3 URZ, URZ, URZ, URZ ;  /* 0x0000003f3f3ff290 */ /* 0x000ff6000fffe03f */
[----:B------:R-:W-:Y:S01]  /*1e510*/  STL.64 [R1+0x290], R20 ;  /* 0x0002901401007387 */ /* 0x000fe20000100a00 */
[----:B------:R0:W-:Y:S03]  /*1e520*/  STL.64 [R1+0x298], R22 ;  /* 0x0002981601007387 */ /* 0x0001e60000100a00 */
[----:B0-----:R-:W4:Y:S01]  /*1e530*/  LDL R23, [R1+0x410] ;  /* 0x0004100001177983 */ /* 0x001f220000100800 */
[----:B------:R-:W5:Y:S02]  /*1e540*/  LDL.LU.64 R18, [R1+0xa58] ;  /* 0x000a580001127983 */ /* 0x000f640000300a00 */
[----:B------:R-:W5:Y:S02]  /*1e550*/  LDL.LU.64 R16, [R1+0xa50] ;  /* 0x000a500001107983 */ /* 0x000f640000300a00 */
[----:B------:R-:W-:Y:S01]  /*1e560*/  STL.64 [R1+0x260], R8 ;  /* 0x0002600801007387 */ /* 0x000fe20000100a00 */
[----:B------:R0:W-:Y:S04]  /*1e570*/  STL.64 [R1+0x268], R10 ;  /* 0x0002680a01007387 */ /* 0x0001e80000100a00 */
[----:B0-----:R-:W5:Y:S01]  /*1e580*/  LDL.LU.64 R10, [R1+0xa48] ;  /* 0x000a4800010a7983 */ /* 0x001f620000300a00 */
[----:B------:R-:W4:Y:S01]  /*1e590*/  LDL R22, [R1+0x40c] ;  /* 0x00040c0001167983 */ /* 0x000f220000100800 */
[C---:B-----5:R-:W-:Y:S02]  /*1e5a0*/  HMMA.16816.F32.BF16 R8, R12.reuse, R10, R16 ;  /* 0x0000000a0c08723c */ /* 0x060fe40000041810 */
[----:B------:R-:W5:Y:S01]  /*1e5b0*/  LDL.LU.64 R18, [R1+0xa40] ;  /* 0x000a400001127983 */ /* 0x000f620000300a00 */
[----:B------:R-:W5:Y:S11]  /*1e5c0*/  LDL.LU.64 R16, [R1+0xa38] ;  /* 0x000a380001107983 */ /* 0x000f760000300a00 */
[----:B------:R-:W-:Y:S09]  /*1e5d0*/  @!UPT UIADD3 URZ, URZ, URZ, URZ ;  /* 0x0000003f3f3ff290 */ /* 0x000ff2000fffe03f */
[----:B------:R-:W-:Y:S01]  /*1e5e0*/  STL.64 [R1+0x230], R8 ;  /* 0x0002300801007387 */ /* 0x000fe20000100a00 */
[----:B------:R0:W-:Y:S03]  /*1e5f0*/  STL.64 [R1+0x238], R10 ;  /* 0x0002380a01007387 */ /* 0x0001e60000100a00 */
[----:B0-----:R-:W5:Y:S01]  /*1e600*/  LDL.LU.64 R10, [R1+0xa30] ;  /* 0x000a3000010a7983 */ /* 0x001f620000300a00 */
[----:B------:R-:W2:Y:S02]  /*1e610*/  LDL.LU R27, [R1+0x3f8] ;  /* 0x0003f800011b7983 */ /* 0x000ea40000300800 */
[----:B------:R-:W2:Y:S01]  /*1e620*/  LDL R21, [R1+0x408] ;  /* 0x0004080001157983 */ /* 0x000ea20000100800 */
[C---:B-----5:R-:W-:Y:S01]  /*1e630*/  HMMA.16816.F32.BF16 R8, R12.reuse, R10, R16 ;  /* 0x0000000a0c08723c */ /* 0x060fe20000041810 */
[----:B------:R-:W5:Y:S01]  /*1e640*/  LDL.LU.64 R18, [R1+0xa28] ;  /* 0x000a280001127983 */ /* 0x000f620000300a00 */
[----:B------:R-:W5:Y:S11]  /*1e650*/  LDL.LU.64 R16, [R1+0xa20] ;  /* 0x000a200001107983 */ /* 0x000f760000300a00 */
[----:B------:R-:W-:Y:S10]  /*1e660*/  @!UPT UIADD3 URZ, URZ, URZ, URZ ;  /* 0x0000003f3f3ff290 */ /* 0x000ff4000fffe03f */
[----:B------:R-:W-:Y:S01]  /*1e670*/  STL.64 [R1+0x200], R8 ;  /* 0x0002000801007387 */ /* 0x000fe20000100a00 */
[----:B------:R0:W-:Y:S03]  /*1e680*/  STL.64 [R1+0x208], R10 ;  /* 0x0002080a01007387 */ /* 0x0001e60000100a00 */
[----:B0-----:R-:W5:Y:S01]  /*1e690*/  LDL.LU.64 R10, [R1+0xa18] ;  /* 0x000a1800010a7983 */ /* 0x001f620000300a00 */
[----:B------:R-:W2:Y:S02]  /*1e6a0*/  LDL R20, [R1+0x404] ;  /* 0x0004040001147983 */ /* 0x000ea40000100800 */
[----:B----4-:R-:W-:Y:S01]  /*1e6b0*/  STL.64 [R1+0x970], R22 ;  /* 0x0009701601007387 */ /* 0x010fe20000100a00 */
[C---:B-----5:R-:W-:Y:S01]  /*1e6c0*/  HMMA.16816.F32.BF16 R8, R12.reuse, R10, R16 ;  /* 0x0000000a0c08723c */ /* 0x060fe20000041810 */
[----:B--2---:R0:W-:Y:S04]  /*1e6d0*/  STL.64 [R1+0x968], R20 ;  /* 0x0009681401007387 */ /* 0x0041e80000100a00 */
[----:B0-----:R-:W2:Y:S01]  /*1e6e0*/  LDL.LU R20, [R1+0x30] ;  /* 0x0000300001147983 */ /* 0x001ea20000300800 */
[----:B------:R-:W2:Y:S02]  /*1e6f0*/  LDL.LU R21, [R1+0x34] ;  /* 0x0000340001157983 */ /* 0x000ea40000300800 */
[----:B------:R-:W2:Y:S02]  /*1e700*/  LDL.LU R22, [R1+0x38] ;  /* 0x0000380001167983 */ /* 0x000ea40000300800 */
[----:B------:R-:W2:Y:S01]  /*1e710*/  LDL.LU R23, [R1+0x3c] ;  /* 0x00003c0001177983 */ /* 0x000ea20000300800 */
[----:B------:R-:W4:Y:S01]  /*1e720*/  LDL.LU.64 R18, [R1+0xa10] ;  /* 0x000a100001127983 */ /* 0x000f220000300a00 */
[----:B------:R-:W4:Y:S11]  /*1e730*/  LDL.LU.64 R16, [R1+0xa08] ;  /* 0x000a080001107983 */ /* 0x000f360000300a00 */
[----:B------:R-:W-:Y:S01]  /*1e740*/  STL.64 [R1+0x1e0], R8 ;  /* 0x0001e00801007387 */ /* 0x000fe20000100a00 */
[----:B------:R0:W-:Y:S03]  /*1e750*/  STL.64 [R1+0x1e8], R10 ;  /* 0x0001e80a01007387 */ /* 0x0001e60000100a00 */
[----:B0-----:R-:W4:Y:S02]  /*1e760*/  LDL.LU.64 R10, [R1+0xa00] ;  /* 0x000a0000010a7983 */ /* 0x001f240000300a00 */
[C---:B----4-:R-:W-:Y:S02]  /*1e770*/  HMMA.16816.F32.BF16 R8, R12.reuse, R10, R16 ;  /* 0x0000000a0c08723c */ /* 0x050fe40000041810 */
[----:B------:R-:W4:Y:S01]  /*1e780*/  LDL.LU.64 R18, [R1+0x9f8] ;  /* 0x0009f80001127983 */ /* 0x000f220000300a00 */
[----:B------:R-:W4:Y:S11]  /*1e790*/  LDL.LU.64 R16, [R1+0x9f0] ;  /* 0x0009f00001107983 */ /* 0x000f360000300a00 */
[----:B------:R-:W-:Y:S09]  /*1e7a0*/  @!UPT UIADD3 URZ, URZ, URZ, URZ ;  /* 0x0000003f3f3ff290 */ /* 0x000ff2000fffe03f */
        /* <DEDUP_REMOVED lines=18> */
[----:B------:R-:W4:Y:S11]  /*1e8d0*/  LDL.LU.64 R16, [R1+0x9b0] ;  /* 0x0009b00001107983 */ /* 0x000f360000300a00 */
[----:B------:R-:W-:Y:S10]  /*1e8e0*/  @!UPT UIADD3 URZ, URZ, URZ, URZ ;  /* 0x0000003f3f3ff290 */ /* 0x000ff4000fffe03f */
[----:B------:R-:W-:Y:S01]  /*1e8f0*/  STL.64 [R1+0x580], R8 ;  /* 0x0005800801007387 */ /* 0x000fe20000100a00 */
[----:B------:R0:W-:Y:S03]  /*1e900*/  STL.64 [R1+0x588], R10 ;  /* 0x0005880a01007387 */ /* 0x0001e60000100a00 */
[----:B0-----:R-:W3:Y:S02]  /*1e910*/  LDL.LU.64 R10, [R1+0x9a8] ;  /* 0x0009a800010a7983 */ /* 0x001ee40000300a00 */
[----:B---3--:R-:W-:Y:S02]  /*1e920*/  HMMA.16816.F32.BF16 R8, R12, R10, R4 ;  /* 0x0000000a0c08723c */ /* 0x008fe40000041804 */
[----:B------:R-:W3:Y:S01]  /*1e930*/  LDL.LU.64 R6, [R1+0x9a0] ;  /* 0x0009a00001067983 */ /* 0x000ee20000300a00 */
[----:B------:R-:W4:Y:S11]  /*1e940*/  LDL.LU.64 R4, [R1+0x998] ;  /* 0x0009980001047983 */ /* 0x000f360000300a00 */
[----:B------:R-:W-:Y:S09]  /*1e950*/  @!UPT UIADD3 URZ, URZ, URZ, URZ ;  /* 0x0000003f3f3ff290 */ /* 0x000ff2000fffe03f */
[----:B------:R-:W-:Y:S01]  /*1e960*/  STL.64 [R1+0x5c0], R8 ;  /* 0x0005c00801007387 */ /* 0x000fe20000100a00 */
[----:B------:R0:W-:Y:S03]  /*1e970*/  STL.64 [R1+0x5c8], R10 ;  /* 0x0005c80a01007387 */ /* 0x0001e60000100a00 */
[----:B0-----:R-:W5:Y:S01]  /*1e980*/  LDL.LU.64 R10, [R1+0x990] ;  /* 0x00099000010a7983 */ /* 0x001f620000300a00 */
[----:B------:R-:W5:Y:S01]  /*1e990*/  LDL.LU.64 R8, [R1+0x988] ;  /* 0x0009880001087983 */ /* 0x000f620000300a00 */
[----:B------:R-:W-:Y:S02]  /*1e9a0*/  MOV R18, R28 ;  /* 0x0000001c00127202 */ /* 0x000fe40000000f00 */
[----:B------:R-:W-:Y:S01]  /*1e9b0*/  MOV R19, R29 ;  /* 0x0000001d00137202 */ /* 0x000fe20000000f00 */
[----:B------:R-:W2:Y:S01]  /*1e9c0*/  LDL.LU R28, [R1+0x984] ;  /* 0x00098400011c7983 */ /* 0x000ea20000300800 */
[----:B------:R-:W2:Y:S02]  /*1e9d0*/  LDL.LU R29, [R1+0x980] ;  /* 0x00098000011d7983 */ /* 0x000ea40000300800 */
[----:B----4-:R-:W-:-:S02]  /*1e9e0*/  FADD R4, R4, R16 ;  /* 0x0000001004047221 */ /* 0x010fc40000000000 */
[----:B------:R-:W-:Y:S02]  /*1e9f0*/  FADD R5, R5, R17 ;  /* 0x0000001105057221 */ /* 0x000fe40000000000 */
[C---:B-----5:R-:W-:Y:S01]  /*1ea00*/  HMMA.16816.F32.BF16 R16, R12.reuse, R18, R8 ;  /* 0x000000120c10723c */ /* 0x060fe20000041808 */
[----:B------:R-:W2:Y:S01]  /*1ea10*/  LDL.LU.64 R10, [R1+0x978] ;  /* 0x00097800010a7983 */ /* 0x000ea20000300a00 */
[----:B------:R-:W4:Y:S02]  /*1ea20*/  LDL.LU R25, [R1+0x714] ;  /* 0x0007140001197983 */ /* 0x000f240000300800 */
[----:B------:R-:W5:Y:S11]  /*1ea30*/  LDL.LU R24, [R1+0x718] ;  /* 0x0007180001187983 */ /* 0x000f760000300800 */
[----:B------:R-:W-:Y:S08]  /*1ea40*/  @!UPT UIADD3 URZ, URZ, URZ, URZ ;  /* 0x0000003f3f3ff290 */ /* 0x000ff0000fffe03f */
[----:B------:R-:W-:Y:S01]  /*1ea50*/  STL.64 [R1+0x5d0], R16 ;  /* 0x0005d01001007387 */ /* 0x000fe20000100a00 */
[----:B------:R0:W-:Y:S03]  /*1ea60*/  STL.64 [R1+0x5d8], R18 ;  /* 0x0005d81201007387 */ /* 0x0001e60000100a00 */
[----:B0-----:R-:W3:Y:S01]  /*1ea70*/  LDL.LU R19, [R1+0x71c] ;  /* 0x00071c0001137983 */ /* 0x001ee20000300800 */
[----:B------:R-:W3:Y:S01]  /*1ea80*/  LDL.LU R18, [R1+0x720] ;  /* 0x0007200001127983 */ /* 0x000ee20000300800 */
[C---:B--2---:R-:W-:Y:S02]  /*1ea90*/  HMMA.16816.F32.BF16 R8, R12.reuse, R10, R20 ;  /* 0x0000000a0c08723c */ /* 0x044fe40000041814 */
[----:B------:R-:W2:Y:S01]  /*1eaa0*/  LDL.LU.64 R22, [R1+0x970] ;  /* 0x0009700001167983 */ /* 0x000ea20000300a00 */
[----:B------:R-:W2:Y:S11]  /*1eab0*/  LDL.LU.64 R20, [R1+0x968] ;  /* 0x0009680001147983 */ /* 0x000eb60000300a00 */
[----:B------:R-:W-:Y:S09]  /*1eac0*/  @!UPT UIADD3 URZ, URZ, URZ, URZ ;  /* 0x0000003f3f3ff290 */ /* 0x000ff2000fffe03f */
[----:B------:R-:W-:Y:S01]  /*1ead0*/  STL.64 [R1+0x5f0], R8 ;  /* 0x0005f00801007387 */ /* 0x000fe20000100a00 */
[----:B------:R0:W-:Y:S03]  /*1eae0*/  STL.64 [R1+0x5f8], R10 ;  /* 0x0005f80a01007387 */ /* 0x0001e60000100a00 */
[----:B0-----:R-:W3:Y:S01]  /*1eaf0*/  LDL.LU.64 R10, [R1+0x960] ;  /* 0x00096000010a7983 */ /* 0x001ee20000300a00 */
[----:B------:R-:W3:Y:S02]  /*1eb00*/  LDL.LU.64 R8, [R1+0x958] ;  /* 0x0009580001087983 */ /* 0x000ee40000300a00 */
[----:B---3--:R-:W-:Y:S01]  /*1eb10*/  HMMA.16816.F32.BF16 R12, R12, R6, R8 ;  /* 0x000000060c0c723c */ /* 0x008fe20000041808 */
[----:B------:R-:W0:Y:S11]  /*1eb20*/  S2R R11, SR_CTAID.X ;  /* 0x00000000000b7919 */ /* 0x000e360000002500 */
[----:B------:R-:W-:Y:S11]  /*1eb30*/  @!UPT UIADD3 URZ, URZ, URZ, URZ ;  /* 0x0000003f3f3ff290 */ /* 0x000ff6000fffe03f */
[----:B------:R-:W-:Y:S01]  /*1eb40*/  STL.64 [R1+0x610], R12 ;  /* 0x0006100c01007387 */ /* 0x000fe20000100a00 */
[----:B------:R-:W-:Y:S02]  /*1eb50*/  STL.64 [R1+0x618], R14 ;  /* 0x0006180e01007387 */ /* 0x000fe40000100a00 */
[----:B0-----:R-:W-:Y:S02]  /*1eb60*/  IMAD.SHL.U32 R10, R11, 0x100, RZ ;  /* 0x000001000b0a7824 */ /* 0x001fe400078e00ff */
[----:B------:R-:W3:Y:S04]  /*1eb70*/  LDL.LU R11, [R1+0x3f0] ;  /* 0x0003f000010b7983 */ /* 0x000ee80000300800 */
[----:B------:R-:W0:Y:S04]  /*1eb80*/  SHFL.BFLY PT, R16, R2, 0x1, 0x1f ;  /* 0x0c201f0002107f89 */ /* 0x000e2800000e0000 */
[----:B------:R-:W1:Y:S01]  /*1eb90*/  SHFL.BFLY PT, R17, R0, 0x1, 0x1f ;  /* 0x0c201f0000117f89 */ /* 0x000e6200000e0000 */
[----:B------:R-:W-:Y:S01]  /*1eba0*/  MOV R7, 0x20 ;  /* 0x0000002000077802 */ /* 0x000fe20000000f00 */
[----:B----4-:R-:W-:-:S02]  /*1ebb0*/  FFMA R25, R27, R25, R4 ;  /* 0x000000191b197223 */ /* 0x010fc40000000004 */
[----:B-----5:R-:W-:Y:S02]  /*1ebc0*/  FFMA R24, R29, R24, R5 ;  /* 0x000000181d187223 */ /* 0x020fe40000000005 */
[----:B------:R-:W-:Y:S01]  /*1ebd0*/  IMAD R26, R7, c[0x0][0x1a4], R26 ;  /* 0x00006900071a7a24 */ /* 0x000fe200078e021a */
[----:B------:R-:W-:Y:S01]  /*1ebe0*/  UIADD3 UR4, UP0, UR4, 0x20, URZ ;  /* 0x0000002004047890 */ /* 0x000fe2000ff1e03f */
[----:B------:R-:W-:-:S03]  /*1ebf0*/  IADD3 R10, R10, 0x100, RZ ;  /* 0x000001000a0a7810 */ /* 0x000fc60007ffe0ff */
[----:B------:R-:W-:Y:S01]  /*1ec00*/  UIADD3.X UR5, URZ, UR5, URZ, UP0, !UPT ;  /* 0x000000053f057290 */ /* 0x000fe200087fe43f */
[----:B0-----:R-:W-:Y:S02]  /*1ec10*/  FADD R2, R2, R16 ;  /* 0x0000001002027221 */ /* 0x001fe40000000000 */
[----:B-1----:R-:W-:Y:S02]  /*1ec20*/  FADD R0, R0, R17 ;  /* 0x0000001100007221 */ /* 0x002fe40000000000 */
[----:B------:R-:W-:Y:S02]  /*1ec30*/  FFMA R19, R28, R19, R2 ;  /* 0x000000131c137223 */ /* 0x000fe40000000002 */
[----:B------:R-:W-:Y:S01]  /*1ec40*/  FFMA R18, R3, R18, R0 ;  /* 0x0000001203127223 */ /* 0x000fe20000000000 */
[----:B------:R-:W-:Y:S02]  /*1ec50*/  ISETP.LE.U32.AND P0, PT, R10, UR4, PT ;  /* 0x000000040a007c0c */ /* 0x000fe4000bf03070 */
[----:B------:R-:W-:-:S04]  /*1ec60*/  MOV R6, UR5 ;  /* 0x0000000500067c02 */ /* 0x000fc80008000f00 */
[----:B------:R-:W-:Y:S01]  /*1ec70*/  ISETP.GE.U32.AND.EX P0, PT, R6, RZ, PT, P0 ;  /* 0x000000ff0600720c */ /* 0x000fe20003f06100 */
[----:B---3--:R-:W-:-:S05]  /*1ec80*/  IMAD R11, R7, c[0x0][0x1b4], R11 ;  /* 0x00006d00070b7a24 */ /* 0x008fca00078e020b */
[----:B------:R0:W-:Y:S01]  /*1ec90*/  STL [R1+0x3f0], R11 ;  /* 0x0003f00b01007387 */ /* 0x0001e20000100800 */
[----:B------:R0:W-:Y:S02]  /*1eca0*/  STL [R1+0x3f4], R26 ;  /* 0x0003f41a01007387 */ /* 0x0001e40000100800 */
[----:B------:R0:W-:Y:S02]  /*1ecb0*/  STL [R1+0x714], R25 ;  /* 0x0007141901007387 */ /* 0x0001e40000100800 */
[----:B------:R0:W-:Y:S01]  /*1ecc0*/  STL [R1+0x718], R24 ;  /* 0x0007181801007387 */ /* 0x0001e20000100800 */
[----:B--2---:R0:W-:Y:S01]  /*1ecd0*/  STL [R1+0xe4], R23 ;  /* 0x0000e41701007387 */ /* 0x0041e20000100800 */
[----:B------:R0:W-:Y:S02]  /*1ece0*/  STL [R1+0x71c], R19 ;  /* 0x00071c1301007387 */ /* 0x0001e40000100800 */
[----:B------:R0:W-:Y:S02]  /*1ecf0*/  STL [R1+0x720], R18 ;  /* 0x0007201201007387 */ /* 0x0001e40000100800 */
[----:B------:R0:W-:Y:S01]  /*1ed00*/  STL [R1+0xe8], R22 ;  /* 0x0000e81601007387 */ /* 0x0001e20000100800 */
[----:B------:R0:W-:Y:S01]  /*1ed10*/  STL [R1+0xec], R21 ;  /* 0x0000ec1501007387 */ /* 0x0001e20000100800 */
[----:B------:R0:W-:Y:S01]  /*1ed20*/  STL [R1+0xf0], R20 ;  /* 0x0000f01401007387 */ /* 0x0001e20000100800 */
[----:B------:R-:W-:Y:S01]  /*1ed30*/  @P0 CALL.REL.NOINC `(.L_x_1) ;  /* 0x0000001000000944 */ /* 0x000fe20003c00000 */
[----:B------:R-:W-:Y:S05]  /*1ed40*/  BRA `(.L_x_2) ;  /* 0xfffed14000007947 */ /* 0x000fea000383ffff */
.L_x_1:
[----:B------:R-:W-:Y:S01]  /*1ed50*/  MOV R0, R20 ;  /* 0x0000001400007202 */ /* 0x000fe20000000f00 */
[----:B------:R-:W-:Y:S01]  /*1ed60*/  IMAD.MOV.U32 R2, RZ, RZ, R22 ;  /* 0x000000ffff027224 */ /* 0x000fe200078e0016 */
[----:B------:R-:W-:-:S03]  /*1ed70*/  MOV R3, R21 ;  /* 0x0000001500037202 */ /* 0x000fc60000000f00 */
[----:B------:R1:W-:Y:S04]  /*1ed80*/  STL [R1+0x6cc], R0 ;  /* 0x0006cc0001007387 */ /* 0x0003e80000100800 */
[----:B------:R2:W-:Y:S01]  /*1ed90*/  STL [R1+0x6c8], R3 ;  /* 0x0006c80301007387 */ /* 0x0005e20000100800 */
[----:B-1----:R-:W-:-:S05]  /*1eda0*/  MOV R0, R23 ;  /* 0x0000001700007202 */ /* 0x002fca0000000f00 */
[----:B------:R2:W-:Y:S04]  /*1edb0*/  STL [R1+0x6c0], R0 ;  /* 0x0006c00001007387 */ /* 0x0005e80000100800 */
[----:B------:R2:W-:Y:S02]  /*1edc0*/  STL [R1+0x6c4], R2 ;  /* 0x0006c40201007387 */ /* 0x0005e40000100800 */
.L_x_0:
[----:B------:R-:W3:Y:S04]  /*1edd0*/  LDL.LU R7, [R1+0x718] ;  /* 0x0007180001077983 */ /* 0x000ee80000300800 */
[----:B------:R-:W4:Y:S04]  /*1ede0*/  LDL.LU R8, [R1+0x71c] ;  /* 0x00071c0001087983 */ /* 0x000f280000300800 */
[----:B--2---:R-:W2:Y:S04]  /*1edf0*/  LDL.LU R0, [R1+0x714] ;  /* 0x0007140001007983 */ /* 0x004ea80000300800 */
[----:B------:R-:W5:Y:S01]  /*1ee00*/  LDL.LU R6, [R1+0x720] ;  /* 0x0007200001067983 */ /* 0x000f620000300800 */
[----:B------:R-:W-:-:S03]  /*1ee10*/  MOV R5, 0x3dc6b27f ;  /* 0x3dc6b27f00057802 */ /* 0x000fc60000000f00 */
[----:B------:R-:W1:Y:S04]  /*1ee20*/  S2R R9, SR_TID.X ;  /* 0x0000000000097919 */ /* 0x000e680000002100 */
[----:B------:R-:W0:Y:S04]  /*1ee30*/  S2R R12, SR_CTAID.X ;  /* 0x00000000000c7919 */ /* 0x000e280000002500 */
[----:B------:R-:W-:Y:S01]  /*1ee40*/  BAR.SYNC.DEFER_BLOCKING 0x0 ;  /* 0x0000000000007b1d */ /* 0x000fe20000010000 */
[----:B---3--:R-:W-:Y:S02]  /*1ee50*/  FSETP.GEU.AND P1, PT, R7, 1.175494350822287508e-38, PT ;  /* 0x008000000700780b */ /* 0x008fe40003f2e000 */
[----:B0---4-:R-:W-:-:S03]  /*1ee60*/  MOV R11, R8 ;  /* 0x00000008000b7202 */ /* 0x011fc60000000f00 */
[----:B------:R-:W0:Y:S01]  /*1ee70*/  S2R R8, SR_TID.X ;  /* 0x0000000000087919 */ /* 0x000e220000002100 */
[C---:B--2---:R-:W-:Y:S01]  /*1ee80*/  FMUL R2, R0.reuse, 8388608 ;  /* 0x4b00000000027820 */ /* 0x044fe20000400000 */
[----:B------:R-:W-:Y:S02]  /*1ee90*/  FSETP.GEU.AND P0, PT, R0, 1.175494350822287508e-38, PT ;  /* 0x008000000000780b */ /* 0x000fe40003f0e000 */
[----:B------:R2:W-:Y:S02]  /*1eea0*/  STL [R1+0xa4], R0 ;  /* 0x0000a40001007387 */ /* 0x0005e40000100800 */
[----:B------:R-:W-:Y:S02]  /*1eeb0*/  FSEL R2, R2, R0, !P0 ;  /* 0x0000000002027208 */ /* 0x000fe40004000000 */
[----:B------:R5:W-:Y:S01]  /*1eec0*/  STL [R1+0x9c], R7 ;  /* 0x00009c0701007387 */ /* 0x000be20000100800 */
[----:B------:R-:W-:Y:S02]  /*1eed0*/  FSEL R3, RZ, -23, P0 ;  /* 0xc1b80000ff037808 */ /* 0x000fe40000000000 */
[----:B------:R-:W-:-:S02]  /*1eee0*/  ISETP.GE.U32.AND P0, PT, R2, 0x7f800000, PT ;  /* 0x7f8000000200780c */ /* 0x000fc40003f06070 */
[C---:B------:R-:W-:Y:S02]  /*1eef0*/  FSETP.NEU.AND P3, PT, R2.reuse, RZ, PT ;  /* 0x000000ff0200720b */ /* 0x040fe40003f6d000 */
[----:B--2---:R-:W-:-:S04]  /*1ef00*/  IADD3 R0, R2, -0x3f3504f3, RZ ;  /* 0xc0cafb0d02007810 */ /* 0x004fc80007ffe0ff */
[----:B------:R-:W-:-:S04]  /*1ef10*/  LOP3.LUT R0, R0, 0xff800000, RZ, 0xc0, !PT ;  /* 0xff80000000007812 */ /* 0x000fc800078ec0ff */
[----:B------:R2:W3:Y:S01]  /*1ef20*/  I2F R4, R0 ;  /* 0x0000000000047306 */ /* 0x0004e20000201400 */
[----:B0-----:R-:W-:Y:S02]  /*1ef30*/  LOP3.LUT R10, R8, 0x1c, RZ, 0xc0, !PT ;  /* 0x0000001c080a7812 */ /* 0x001fe400078ec0ff */
[----:B--2---:R-:W-:-:S05]  /*1ef40*/  IADD3 R0, R2, -R0, RZ ;  /* 0x8000000002007210 */ /* 0x004fca0007ffe0ff */
[----:B------:R-:W-:Y:S02]  /*1ef50*/  FADD R0, R0, -1 ;  /* 0xbf80000000007421 */ /* 0x000fe40000000000 */
[----:B---3--:R-:W-:Y:S02]  /*1ef60*/  FFMA.FTZ R4, R4, 1.1920928955078125e-07, R3 ;  /* 0x3400000004047823 */ /* 0x008fe40000010003 */
[----:B------:R-:W-:-:S04]  /*1ef70*/  FFMA.FTZ R3, R0, R5, -0.16845393180847167969 ;  /* 0xbe2c7f3000037423 */ /* 0x000fc80000010005 */
[----:B------:R-:W-:-:S04]  /*1ef80*/  FFMA.FTZ R3, R0, R3, 0.1716887056827545166 ;  /* 0x3e2fcf2a00037423 */ /* 0x000fc80000010003 */
[----:B------:R-:W-:-:S04]  /*1ef90*/  FFMA.FTZ R3, R0, R3, -0.17900948226451873779 ;  /* 0xbe374e4300037423 */ /* 0x000fc80000010003 */
[----:B------:R-:W-:-:S04]  /*1efa0*/  FFMA.FTZ R3, R0, R3, 0.20512372255325317383 ;  /* 0x3e520bf400037423 */ /* 0x000fc80000010003 */
[----:B------:R-:W-:-:S04]  /*1efb0*/  FFMA.FTZ R3, R0, R3, -0.24046532809734344482 ;  /* 0xbe763c8b00037423 */ /* 0x000fc80000010003 */
[----:B------:R-:W-:-:S04]  /*1efc0*/  FFMA.FTZ R3, R0, R3, 0.28857114911079406738 ;  /* 0x3e93bf9900037423 */ /* 0x000fc80000010003 */
[----:B------:R-:W-:-:S04]  /*1efd0*/  FFMA.FTZ R3, R0, R3, -0.36067417263984680176 ;  /* 0xbeb8aa4900037423 */ /* 0x000fc80000010003 */
[----:B------:R-:W-:-:S04]  /*1efe0*/  FFMA.FTZ R3, R0, R3, 0.48089820146560668945 ;  /* 0x3ef6384a00037423 */ /* 0x000fc80000010003 */
[----:B------:R-:W-:-:S04]  /*1eff0*/  FFMA.FTZ R3, R0, R3, -0.72134751081466674805 ;  /* 0xbf38aa3b00037423 */ /* 0x000fc80000010003 */
[----:B------:R-:W-:-:S04]  /*1f000*/  FMUL R3, R0, R3 ;  /* 0x0000000300037220 */ /* 0x000fc80000400000 */
[----:B------:R-:W-:-:S04]  /*1f010*/  FMUL R3, R0, R3 ;  /* 0x0000000300037220 */ /* 0x000fc80000400000 */
[----:B------:R-:W-:Y:S02]  /*1f020*/  FFMA.FTZ R0, R0, 1.4426950216293334961, R3 ;  /* 0x3fb8aa3b00007823 */ /* 0x000fe40000010003 */
[----:B------:R-:W-:Y:S02]  /*1f030*/  FMUL R3, R7, 8388608 ;  /* 0x4b00000007037820 */ /* 0x000fe40000400000 */
[----:B------:R-:W-:Y:S01]  /*1f040*/  FADD R4, R4, R0 ;  /* 0x0000000004047221 */ /* 0x000fe20000000000 */
[----:B------:R-:W-:Y:S02]  /*1f050*/  @P0 MOV R0, 0x7f800000 ;  /* 0x7f80000000000802 */ /* 0x000fe40000000f00 */
[----:B------:R-:W-:Y:S01]  /*1f060*/  FSEL R3, R3, R7, !P1 ;  /* 0x0000000703037208 */ /* 0x000fe20004800000 */
[----:B-----5:R-:W-:Y:S02]  /*1f070*/  IMAD.MOV.U32 R7, RZ, RZ, R6 ;  /* 0x000000ffff077224 */ /* 0x020fe400078e0006 */
[----:B------:R-:W-:Y:S01]  /*1f080*/  @P0 FFMA.FTZ R4, R2, R0, +INF ;  /* 0x7f80000002040423 */ /* 0x000fe20000010000 */
[----:B------:R-:W-:-:S02]  /*1f090*/  IADD3 R0, R3, -0x3f3504f3, RZ ;  /* 0xc0cafb0d03007810 */ /* 0x000fc40007ffe0ff */
[----:B------:R-:W-:Y:S02]  /*1f0a0*/  FSEL R2, RZ, -23, P1 ;  /* 0xc1b80000ff027808 */ /* 0x000fe40000800000 */
[----:B------:R-:W-:Y:S01]  /*1f0b0*/  LOP3.LUT R0, R0, 0xff800000, RZ, 0xc0, !PT ;  /* 0xff80000000007812 */ /* 0x000fe200078ec0ff */
[----:B------:R0:W-:Y:S01]  /*1f0c0*/  STL [R1+0x6bc], R4 ;  /* 0x0006bc0401007387 */ /* 0x0001e20000100800 */
[C---:B------:R-:W-:Y:S02]  /*1f0d0*/  ISETP.GE.U32.AND P0, PT, R3.reuse, 0x7f800000, PT ;  /* 0x7f8000000300780c */ /* 0x040fe40003f06070 */
[C---:B------:R-:W-:Y:S01]  /*1f0e0*/  FSETP.NEU.AND P2, PT, R3.reuse, RZ, PT ;  /* 0x000000ff0300720b */ /* 0x040fe20003f4d000 */
[----:B0-----:R0:W2:Y:S02]  /*1f0f0*/  I2F R4, R0 ;  /* 0x0000000000047306 */ /* 0x0010a40000201400 */
[----:B0-----:R-:W-:-:S05]  /*1f100*/  IADD3 R0, R3, -R0, RZ ;  /* 0x8000000003007210 */ /* 0x001fca0007ffe0ff */
[----:B------:R-:W-:Y:S02]  /*1f110*/  FADD R0, R0, -1 ;  /* 0xbf80000000007421 */ /* 0x000fe40000000000 */
[----:B--2---:R-:W-:Y:S02]  /*1f120*/  FFMA.FTZ R4, R4, 1.1920928955078125e-07, R2 ;  /* 0x3400000004047823 */ /* 0x004fe40000010002 */
        /* <DEDUP_REMOVED lines=14> */
[----:B------:R-:W-:-:S05]  /*1f210*/  @P0 MOV R0, 0x7f800000 ;  /* 0x7f80000000000802 */ /* 0x000fca0000000f00 */
[----:B------:R-:W-:Y:S01]  /*1f220*/  @P0 FFMA.FTZ R6, R3, R0, +INF ;  /* 0x7f80000003060423 */ /* 0x000fe20000010000 */
[----:B------:R-:W-:-:S04]  /*1f230*/  FSETP.GEU.AND P0, PT, R11, 1.175494350822287508e-38, PT ;  /* 0x008000000b00780b */ /* 0x000fc80003f0e000 */
[----:B------:R-:W-:Y:S01]  /*1f240*/  FSEL R2, R2, R11, !P0 ;  /* 0x0000000b02027208 */ /* 0x000fe20004000000 */
[----:B------:R0:W-:Y:S01]  /*1f250*/  STL [R1+0x6b8], R6 ;  /* 0x0006b80601007387 */ /* 0x0001e20000100800 */
[----:B------:R-:W-:Y:S02]  /*1f260*/  FSEL R3, RZ, -23, P0 ;  /* 0xc1b80000ff037808 */ /* 0x000fe40000000000 */
[C---:B------:R-:W-:Y:S01]  /*1f270*/  IADD3 R0, R2.reuse, -0x3f3504f3, RZ ;  /* 0xc0cafb0d02007810 */ /* 0x040fe20007ffe0ff */
[----:B------:R-:W-:Y:S01]  /*1f280*/  STL [R1+0x1000], R11 ;  /* 0x0010000b01007387 */ /* 0x000fe20000100800 */
[----:B------:R-:W-:Y:S02]  /*1f290*/  ISETP.GE.U32.AND P0, PT, R2, 0x7f800000, PT ;  /* 0x7f8000000200780c */ /* 0x000fe40003f06070 */
[----:B------:R-:W-:Y:S02]  /*1f2a0*/  LOP3.LUT R0, R0, 0xff800000, RZ, 0xc0, !PT ;  /* 0xff80000000007812 */ /* 0x000fe400078ec0ff */
[----:B------:R-:W-:-:S02]  /*1f2b0*/  FSETP.NEU.AND P1, PT, R2, RZ, PT ;  /* 0x000000ff0200720b */ /* 0x000fc40003f2d000 */
[----:B------:R2:W3:Y:S02]  /*1f2c0*/  I2F R4, R0 ;  /* 0x0000000000047306 */ /* 0x0004e40000201400 */
        /* <DEDUP_REMOVED lines=15> */
[----:B------:R-:W-:Y:S02]  /*1f3c0*/  @P0 IMAD.MOV.U32 R3, RZ, RZ, 0x7f800000 ;  /* 0x7f800000ff030424 */ /* 0x000fe400078e00ff */
[----:B0-----:R-:W-:Y:S01]  /*1f3d0*/  FADD R6, R4, R0 ;  /* 0x0000000004067221 */ /* 0x001fe20000000000 */
[----:B------:R-:W-:Y:S01]  /*1f3e0*/  MOV R0, R7 ;  /* 0x0000000700007202 */ /* 0x000fe20000000f00 */
[----:B------:R-:W-:Y:S01]  /*1f3f0*/  @P0 FFMA.FTZ R6, R2, R3, +INF ;  /* 0x7f80000002060423 */ /* 0x000fe20000010003 */
[----:B------:R-:W-:Y:S02]  /*1f400*/  LOP3.LUT R7, R8, 0xe0, RZ, 0xc0, !PT ;  /* 0x000000e008077812 */ /* 0x000fe400078ec0ff */
[C---:B------:R-:W-:Y:S01]  /*1f410*/  FSETP.GEU.AND P0, PT, R0.reuse, 1.175494350822287508e-38, PT ;  /* 0x008000000000780b */ /* 0x040fe20003f0e000 */
[----:B------:R-:W-:Y:S01]  /*1f420*/  FMUL R2, R0, 8388608 ;  /* 0x4b00000000027820 */ /* 0x000fe20000400000 */
[----:B------:R0:W-:Y:S01]  /*1f430*/  STL [R1+0x6b4], R6 ;  /* 0x0006b40601007387 */ /* 0x0001e20000100800 */
[----:B------:R-:W-:-:S02]  /*1f440*/  LOP3.LUT R8, R8, 0x3, RZ, 0xc0, !PT ;  /* 0x0000000308087812 */ /* 0x000fc400078ec0ff */
[----:B------:R-:W-:Y:S02]  /*1f450*/  FSEL R3, RZ, -23, P0 ;  /* 0xc1b80000ff037808 */ /* 0x000fe40000000000 */
[----:B------:R-:W-:Y:S02]  /*1f460*/  LEA R7, R7, R10, 0x1 ;  /* 0x0000000a07077211 */ /* 0x000fe400078e08ff */
[----:B------:R-:W2:Y:S01]  /*1f470*/  S2R R10, SR_CTAID.Y ;  /* 0x00000000000a7919 */ /* 0x000ea20000002600 */
[----:B0-----:R-:W-:-:S04]  /*1f480*/  FSEL R6, R2, R0, !P0 ;  /* 0x0000000002067208 */ /* 0x001fc80004000000 */
[----:B------:R-:W-:Y:S01]  /*1f490*/  IADD3 R2, R6, -0x3f3504f3, RZ ;  /* 0xc0cafb0d06027810 */ /* 0x000fe20007ffe0ff */
[----:B------:R0:W-:Y:S03]  /*1f4a0*/  STL [R1+0x394], R6 ;  /* 0x0003940601007387 */ /* 0x0001e60000100800 */
[----:B------:R-:W-:-:S04]  /*1f4b0*/  LOP3.LUT R2, R2, 0xff800000, RZ, 0xc0, !PT ;  /* 0xff80000002027812 */ /* 0x000fc800078ec0ff */
[----:B------:R3:W0:Y:S02]  /*1f4c0*/  I2F R4, R2 ;  /* 0x0000000200047306 */ /* 0x0006240000201400 */
[----:B---3--:R-:W-:-:S05]  /*1f4d0*/  IADD3 R2, R6, -R2, RZ ;  /* 0x8000000206027210 */ /* 0x008fca0007ffe0ff */
[----:B------:R-:W-:Y:S02]  /*1f4e0*/  FADD R2, R2, -1 ;  /* 0xbf80000002027421 */ /* 0x000fe40000000000 */
[----:B0-----:R-:W-:Y:S02]  /*1f4f0*/  FFMA.FTZ R6, R4, 1.1920928955078125e-07, R3 ;  /* 0x3400000004067823 */ /* 0x001fe40000010003 */
[----:B------:R-:W-:Y:S01]  /*1f500*/  FFMA.FTZ R3, R2, R5, -0.16845393180847167969 ;  /* 0xbe2c7f3002037423 */ /* 0x000fe20000010005 */
[----:B-1----:R-:W-:-:S03]  /*1f510*/  SHF.L.U32 R5, R9, 0x9, RZ ;  /* 0x0000000909057819 */ /* 0x002fc600000006ff */
[----:B------:R-:W-:Y:S01]  /*1f520*/  FFMA.FTZ R3, R2, R3, 0.1716887056827545166 ;  /* 0x3e2fcf2a02037423 */ /* 0x000fe20000010003 */
[----:B------:R-:W-:-:S03]  /*1f530*/  LOP3.LUT R5, R5, 0x3000, RZ, 0xc0, !PT ;  /* 0x0000300005057812 */ /* 0x000fc600078ec0ff */
[----:B------:R-:W-:Y:S02]  /*1f540*/  FFMA.FTZ R3, R2, R3, -0.17900948226451873779 ;  /* 0xbe374e4302037423 */ /* 0x000fe40000010003 */
[----:B------:R-:W-:Y:S02]  /*1f550*/  IMAD R5, R8, 0x20, R5 ;  /* 0x0000002008057824 */ /* 0x000fe400078e0205 */
[C---:B------:R-:W-:Y:S01]  /*1f560*/  FFMA.FTZ R3, R2.reuse, R3, 0.20512372255325317383 ;  /* 0x3e520bf402037423 */ /* 0x040fe20000010003 */
[----:B------:R-:W0:Y:S03]  /*1f570*/  S2R R8, SR_TID.X ;  /* 0x0000000000087919 */ /* 0x000e260000002100 */
[----:B------:R-:W-:-:S04]  /*1f580*/  FFMA.FTZ R3, R2, R3, -0.24046532809734344482 ;  /* 0xbe763c8b02037423 */ /* 0x000fc80000010003 */
[----:B------:R-:W-:-:S04]  /*1f590*/  FFMA.FTZ R3, R2, R3, 0.28857114911079406738 ;  /* 0x3e93bf9902037423 */ /* 0x000fc80000010003 */
[----:B------:R-:W-:-:S04]  /*1f5a0*/  FFMA.FTZ R3, R2, R3, -0.36067417263984680176 ;  /* 0xbeb8aa4902037423 */ /* 0x000fc80000010003 */
[----:B------:R-:W-:Y:S01]  /*1f5b0*/  FFMA.FTZ R4, R2, R3, 0.48089820146560668945 ;  /* 0x3ef6384a02047423 */ /* 0x000fe20000010003 */
[----:B------:R-:W-:-:S03]  /*1f5c0*/  SHF.L.U32 R3, R7, 0x2, RZ ;  /* 0x0000000207037819 */ /* 0x000fc600000006ff */
[----:B------:R-:W-:Y:S01]  /*1f5d0*/  FFMA.FTZ R4, R2, R4, -0.72134751081466674805 ;  /* 0xbf38aa3b02047423 */ /* 0x000fe20000010004 */
[----:B------:R-:W-:-:S03]  /*1f5e0*/  LOP3.LUT R5, R5, R3, RZ, 0x3c, !PT ;  /* 0x0000000305057212 */ /* 0x000fc600078e3cff */
[----:B------:R-:W-:Y:S01]  /*1f5f0*/  FMUL R3, R2, R4 ;  /* 0x0000000402037220 */ /* 0x000fe20000400000 */
[----:B------:R-:W-:Y:S01]  /*1f600*/  SHF.L.U32 R4, R9, 0xb, RZ ;  /* 0x0000000b09047819 */ /* 0x000fe200000006ff */
[----:B------:R2:W-:Y:S01]  /*1f610*/  STL [R1+0x80], R5 ;  /* 0x0000800501007387 */ /* 0x0005e20000100800 */
[----:B0-----:R-:W-:Y:S01]  /*1f620*/  LOP3.LUT R11, R8, 0xff, RZ, 0xc0, !PT ;  /* 0x000000ff080b7812 */ /* 0x001fe200078ec0ff */
[----:B------:R-:W-:Y:S01]  /*1f630*/  FMUL R3, R2, R3 ;  /* 0x0000000302037220 */ /* 0x000fe20000400000 */
[----:B------:R-:W-:Y:S02]  /*1f640*/  LOP3.LUT R4, R4, 0x3000, RZ, 0xc0, !PT ;  /* 0x0000300004047812 */ /* 0x000fe400078ec0ff */
[----:B------:R-:W-:Y:S02]  /*1f650*/  PRMT R8, R8, 0x6540, R12 ;  /* 0x0000654008087816 */ /* 0x000fe4000000000c */
[----:B------:R-:W-:Y:S01]  /*1f660*/  LEA R7, R11, R4, 0x4 ;  /* 0x000000040b077211 */ /* 0x000fe200078e20ff */
[----:B------:R-:W-:-:S02]  /*1f670*/  FFMA.FTZ R4, R2, 1.4426950216293334961, R3 ;  /* 0x3fb8aa3b02047823 */ /* 0x000fc40000010003 */
[----:B--2---:R-:W-:Y:S02]  /*1f680*/  IMAD R5, R10, c[0x0][0x1c0], RZ ;  /* 0x000070000a057a24 */ /* 0x004fe400078e02ff */
[----:B------:R-:W-:Y:S01]  /*1f690*/  IMAD R3, R8, c[0x0][0x1c4], RZ ;  /* 0x0000710008037a24 */ /* 0x000fe200078e02ff */
[----:B------:R-:W-:Y:S02]  /*1f6a0*/  SHF.L.U32 R8, R9, 0x3, RZ ;  /* 0x0000000309087819 */ /* 0x000fe400000006ff */
[----:B------:R-:W-:Y:S01]  /*1f6b0*/  SHF.L.U32 R7, R5, 0x1, RZ ;  /* 0x0000000105077819 */ /* 0x000fe200000006ff */
[----:B------:R-:W-:Y:S01]  /*1f6c0*/  IMAD.SHL.U32 R2, R3, 0x2, RZ ;  /* 0x0000000203027824 */ /* 0x000fe200078e00ff */
[----:B------:R-:W-:Y:S01]  /*1f6d0*/  LOP3.LUT R8, R8, 0x38, RZ, 0xc0, !PT ;  /* 0x0000003808087812 */ /* 0x000fe200078ec0ff */
[----:B------:R-:W-:-:S03]  /*1f6e0*/  IMAD.HI R5, R5, 0x2, RZ ;  /* 0x0000000205057827 */ /* 0x000fc600078e02ff */
[----:B------:R-:W-:Y:S01]  /*1f6f0*/  IADD3 R2, P0, P4, R2, c[0x0][0x178], R7 ;  /* 0x00005e0002027a10 */ /* 0x000fe20007c1e007 */
[----:B------:R-:W-:Y:S01]  /*1f700*/  IMAD.HI R3, R3, 0x2, RZ ;  /* 0x0000000203037827 */ /* 0x000fe200078e02ff */
[----:B------:R-:W-:-:S03]  /*1f710*/  SHF.L.U32 R7, R9, 0x2, RZ ;  /* 0x0000000209077819 */ /* 0x000fc600000006ff */
[----:B------:R0:W-:Y:S01]  /*1f720*/  STL [R1+0xbcc], R2 ;  /* 0x000bcc0201007387 */ /* 0x0001e20000100800 */
[----:B------:R-:W-:Y:S02]  /*1f730*/  IADD3.X R3, R3, c[0x0][0x17c], R5, P0, P4 ;  /* 0x00005f0003037a10 */ /* 0x000fe400007e8405 */
[----:B------:R-:W-:Y:S02]  /*1f740*/  SHF.R.U32.HI R5, RZ, 0x1, R9 ;  /* 0x00000001ff057819 */ /* 0x000fe40000011609 */
[----:B------:R-:W-:Y:S01]  /*1f750*/  LOP3.LUT R7, R7, 0x3c0, RZ, 0xc0, !PT ;  /* 0x000003c007077812 */ /* 0x000fe200078ec0ff */
[----:B------:R1:W-:Y:S01]  /*1f760*/  STL [R1+0xbc8], R3 ;  /* 0x000bc80301007387 */ /* 0x0003e20000100800 */
[----:B------:R-:W-:-:S03]  /*1f770*/  LOP3.LUT R5, R5, 0x4, RZ, 0xc0, !PT ;  /* 0x0000000405057812 */ /* 0x000fc600078ec0ff */
[----:B------:R-:W2:Y:S01]  /*1f780*/  LDL.LU R11, [R1+0x428] ;  /* 0x00042800010b7983 */ /* 0x000ea20000300800 */
[----:B0-----:R-:W-:Y:S01]  /*1f790*/  FADD R2, R6, R4 ;  /* 0x0000000406027221 */ /* 0x001fe20000000000 */
[----:B-1----:R-:W-:-:S05]  /*1f7a0*/  IADD3 R3, R5, R8, R7 ;  /* 0x0000000805037210 */ /* 0x002fca0007ffe007 */
[----:B------:R-:W-:Y:S04]  /*1f7b0*/  STL [R1+0x6d0], R3 ;  /* 0x0006d00301007387 */ /* 0x000fe80000100800 */
[----:B------:R0:W-:Y:S04]  /*1f7c0*/  STL [R1+0x6b0], R2 ;  /* 0x0006b00201007387 */ /* 0x0001e80000100800 */
[----:B--2---:R1:W-:Y:S04]  /*1f7d0*/  STL [R1+0x1090], R11 ;  /* 0x0010900b01007387 */ /* 0x0043e80000100800 */
[----:B0-----:R-:W2:Y:S04]  /*1f7e0*/  LDL.LU R2, [R1+0x42c] ;  /* 0x00042c0001027983 */ /* 0x001ea80000300800 */
[----:B--2---:R0:W-:Y:S04]  /*1f7f0*/  STL [R1+0x1094], R2 ;  /* 0x0010940201007387 */ /* 0x0041e80000100800 */
[----:B------:R-:W2:Y:S04]  /*1f800*/  LDL.LU R3, [R1+0x538] ;  /* 0x0005380001037983 */ /* 0x000ea80000300800 */
[----:B--2---:R2:W-:Y:S04]  /*1f810*/  STL [R1+0x1098], R3 ;  /* 0x0010980301007387 */ /* 0x0045e80000100800 */
[----:B-1----:R-:W3:Y:S04]  /*1f820*/  LDL.LU R11, [R1+0x53c] ;  /* 0x00053c00010b7983 */ /* 0x002ee80000300800 */
[----:B---3--:R-:W-:Y:S04]  /*1f830*/  STL [R1+0x109c], R11 ;  /* 0x00109c0b01007387 */ /* 0x008fe80000100800 */
[----:B0-----:R-:W3:Y:S04]  /*1f840*/  LDL.LU R2, [R1+0x528] ;  /* 0x0005280001027983 */ /* 0x001ee80000300800 */
[----:B--2---:R-:W2:Y:S04]  /*1f850*/  LDL.LU R3, [R1+0x52c] ;  /* 0x00052c0001037983 */ /* 0x004ea80000300800 */
[----:B---3--:R0:W-:Y:S04]  /*1f860*/  STL [R1+0x8c], R2 ;  /* 0x00008c0201007387 */ /* 0x0081e80000100800 */
[----:B0-----:R-:W3:Y:S04]  /*1f870*/  LDL.LU R2, [R1+0x518] ;  /* 0x0005180001027983 */ /* 0x001ee80000300800 */
[----:B--2---:R0:W-:Y:S04]  /*1f880*/  STL [R1+0x88], R3 ;  /* 0x0000880301007387 */ /* 0x0041e80000100800 */
[----:B---3--:R1:W-:Y:S04]  /*1f890*/  STL [R1+0x10a0], R2 ;  /* 0x0010a00201007387 */ /* 0x0083e80000100800 */
[----:B0-----:R-:W2:Y:S04]  /*1f8a0*/  LDL.LU R3, [R1+0x51c] ;  /* 0x00051c0001037983 */ /* 0x001ea80000300800 */
[----:B--2---:R0:W-:Y:S04]  /*1f8b0*/  STL [R1+0x10a4], R3 ;  /* 0x0010a40301007387 */ /* 0x0041e80000100800 */
[----:B------:R-:W2:Y:S04]  /*1f8c0*/  LDL.LU R11, [R1+0x508] ;  /* 0x00050800010b7983 */ /* 0x000ea80000300800 */
[----:B--2---:R2:W-:Y:S04]  /*1f8d0*/  STL [R1+0x10a8], R11 ;  /* 0x0010a80b01007387 */ /* 0x0045e80000100800 */
[----:B-1----:R-:W3:Y:S04]  /*1f8e0*/  LDL.LU R2, [R1+0x50c] ;  /* 0x00050c0001027983 */ /* 0x002ee80000300800 */
[----:B---3--:R1:W-:Y:S04]  /*1f8f0*/  STL [R1+0x10ac], R2 ;  /* 0x0010ac0201007387 */ /* 0x0083e80000100800 */
[----:B0-----:R-:W3:Y:S04]  /*1f900*/  LDL.LU R3, [R1+0x4f8] ;  /* 0x0004f80001037983 */ /* 0x001ee80000300800 */
[----:B---3--:R0:W-:Y:S04]  /*1f910*/  STL [R1+0x10b0], R3 ;  /* 0x0010b00301007387 */ /* 0x0081e80000100800 */
[----:B--2---:R-:W2:Y:S04]  /*1f920*/  LDL.LU R11, [R1+0x4fc] ;  /* 0x0004fc00010b7983 */ /* 0x004ea80000300800 */
        /* <DEDUP_REMOVED lines=42> */
[----:B--2---:R-:W-:Y:S04]  /*1fbd0*/  STL [R1+0x1108], R11 ;  /* 0x0011080b01007387 */ /* 0x004fe80000100800 */
[----:B-1----:R-:W2:Y:S04]  /*1fbe0*/  LDL.LU R2, [R1+0x2dc] ;  /* 0x0002dc0001027983 */ /* 0x002ea80000300800 */
[----:B--2---:R1:W-:Y:S04]  /*1fbf0*/  STL [R1+0x110c], R2 ;  /* 0x00110c0201007387 */ /* 0x0043e80000100800 */
[----:B0-----:R-:W2:Y:S04]  /*1fc00*/  LDL.LU R3, [R1+0x2f8] ;  /* 0x0002f80001037983 */ /* 0x001ea80000300800 */
[----:B--2---:R-:W-:Y:S04]  /*1fc10*/  STL [R1+0x1110], R3 ;  /* 0x0011100301007387 */ /* 0x004fe80000100800 */
[----:B-1----:R-:W2:Y:S04]  /*1fc20*/  LDL.LU R2, [R1+0x2fc] ;  /* 0x0002fc0001027983 */ /* 0x002ea80000300800 */
[----:B------:R-:W3:Y:S04]  /*1fc30*/  LDL.LU R11, [R1+0x2c8] ;  /* 0x0002c800010b7983 */ /* 0x000ee80000300800 */
[----:B--2---:R0:W-:Y:S04]  /*1fc40*/  STL [R1+0xc], R2 ;  /* 0x00000c0201007387 */ /* 0x0041e80000100800 */
[----:B0-----:R-:W2:Y:S04]  /*1fc50*/  LDL.LU R2, [R1+0x2cc] ;  /* 0x0002cc0001027983 */ /* 0x001ea80000300800 */
        /* <DEDUP_REMOVED lines=23> */
[----:B------:R-:W5:Y:S04]  /*1fdd0*/  LDL.LU R6, [R1+0x618] ;  /* 0x0006180001067983 */ /* 0x000f680000300800 */
[----:B------:R-:W5:Y:S01]  /*1fde0*/  LDL.LU R5, [R1+0x5fc] ;  /* 0x0005fc0001057983 */ /* 0x000f620000300800 */
[----:B------:R-:W-:-:S03]  /*1fdf0*/  FSETP.GT.AND P0, PT, |R0|, 8.50705917302346158658e+37, PT ;  /* 0x7e8000000000780b */ /* 0x000fc60003f04200 */
[----:B------:R-:W5:Y:S10]  /*1fe00*/  LDL.LU R4, [R1+0x5f8] ;  /* 0x0005f80001047983 */ /* 0x000f740000300800 */
[----:B--2---:R-:W-:-:S02]  /*1fe10*/  @P0 FMUL R2, R2, 0.25 ;  /* 0x3e80000002020820 */ /* 0x004fc40000400000 */
[----:B----4-:R-:W-:Y:S02]  /*1fe20*/  @P0 FMUL R3, R3, 0.25 ;  /* 0x3e80000003030820 */ /* 0x010fe40000400000 */
[----:B---3--:R-:W-:-:S05]  /*1fe30*/  @P0 FMUL R7, R7, 0.25 ;  /* 0x3e80000007070820 */ /* 0x008fca0000400000 */
[----:B------:R0:W-:Y:S01]  /*1fe40*/  STL [R1+0x108c], R7 ;  /* 0x00108c0701007387 */ /* 0x0001e20000100800 */
[----:B-----5:R-:W-:-:S03]  /*1fe50*/  @P0 FMUL R5, R5, 0.25 ;  /* 0x3e80000005050820 */ /* 0x020fc60000400000 */
[----:B0-----:R-:W2:Y:S04]  /*1fe60*/  LDL R7, [R1+0xc] ;  /* 0x00000c0001077983 */ /* 0x001ea80000100800 */
[----:B------:R-:W-:Y:S04]  /*1fe70*/  STL [R1+0x1088], R5 ;  /* 0x0010880501007387 */ /* 0x000fe80000100800 */
[----:B------:R0:W-:Y:S04]  /*1fe80*/  STL [R1], R3 ;  /* 0x0000000301007387 */ /* 0x0001e80000100800 */
[----:B0-----:R-:W3:Y:S04]  /*1fe90*/  LDL.LU R3, [R1+0x1110] ;  /* 0x0011100001037983 */ /* 0x001ee80000300800 */
[----:B------:R0:W-:Y:S04]  /*1fea0*/  STL [R1+0x4], R2 ;  /* 0x0000040201007387 */ /* 0x0001e80000100800 */
[----:B0-----:R-:W4:Y:S01]  /*1feb0*/  LDL.LU R2, [R1+0x110c] ;  /* 0x00110c0001027983 */ /* 0x001f220000300800 */
[----:B------:R-:W-:-:S05]  /*1fec0*/  @P0 FMUL R11, R11, 0.25 ;  /* 0x3e8000000b0b0820 */ /* 0x000fca0000400000 */
[----:B------:R0:W-:Y:S04]  /*1fed0*/  STL [R1+0x8], R11 ;  /* 0x0000080b01007387 */ /* 0x0001e80000100800 */
[----:B0-----:R-:W5:Y:S04]  /*1fee0*/  LDL.LU R11, [R1+0x1108] ;  /* 0x00110800010b7983 */ /* 0x001f680000300800 */
[----:B------:R-:W5:Y:S01]  /*1fef0*/  LDL R5, [R1+0x88] ;  /* 0x0000880001057983 */ /* 0x000f620000100800 */
[----:B--2---:R-:W-:-:S05]  /*1ff00*/  @P0 FMUL R7, R7, 0.25 ;  /* 0x3e80000007070820 */ /* 0x004fca0000400000 */
[----:B------:R0:W-:Y:S04]  /*1ff10*/  @P0 STL [R1+0xc], R7 ;  /* 0x00000c0701000387 */ /* 0x0001e80000100800 */
[----:B0-----:R-:W2:Y:S01]  /*1ff20*/  LDL R7, [R1+0x8c] ;  /* 0x00008c0001077983 */ /* 0x001ea20000100800 */
[----:B---3--:R-:W-:-:S05]  /*1ff30*/  @P0 FMUL R3, R3, 0.25 ;  /* 0x3e80000003030820 */ /* 0x008fca0000400000 */
[----:B------:R0:W-:Y:S01]  /*1ff40*/  STL [R1+0x10], R3 ;  /* 0x0000100301007387 */ /* 0x0001e20000100800 */
[----:B----4-:R-:W-:-:S03]  /*1ff50*/  @P0 FMUL R2, R2, 0.25 ;  /* 0x3e80000002020820 */ /* 0x010fc60000400000 */
[----:B0-----:R-:W3:Y:S04]  /*1ff60*/  LDL.LU R3, [R1+0x1104] ;  /* 0x0011040001037983 */ /* 0x001ee80000300800 */
[----:B------:R0:W-:Y:S04]  /*1ff70*/  STL [R1+0x14], R2 ;  /* 0x0000140201007387 */ /* 0x0001e80000100800 */
[----:B0-----:R-:W4:Y:S01]  /*1ff80*/  LDL.LU R2, [R1+0x1100] ;  /* 0x0011000001027983 */ /* 0x001f220000300800 */
[----:B-----5:R-:W-:-:S05]  /*1ff90*/  @P0 FMUL R11, R11, 0.25 ;  /* 0x3e8000000b0b0820 */ /* 0x020fca0000400000 */
[----:B------:R0:W-:Y:S04]  /*1ffa0*/  STL [R1+0x18], R11 ;  /* 0x0000180b01007387 */ /* 0x0001e80000100800 */
[----:B0-----:R-:W5:Y:S01]  /*1ffb0*/  LDL.LU R11, [R1+0x10fc] ;  /* 0x0010fc00010b7983 */ /* 0x001f620000300800 */
        /* <DEDUP_REMOVED lines=78> */
[----:B-----5:R-:W-:Y:S02]  /*204a0*/  @P0 FMUL R11, R11, 0.25 ;  /* 0x3e8000000b0b0820 */ /* 0x020fe40000400000 */
[----:B------:R-:W-:-:S02]  /*204b0*/  @P0 FMUL R5, R5, 0.25 ;  /* 0x3e80000005050820 */ /* 0x000fc40000400000 */
[----:B--2---:R-:W-:Y:S01]  /*204c0*/  @P0 FMUL R7, R7, 0.25 ;  /* 0x3e80000007070820 */ /* 0x004fe20000400000 */
[----:B------:R0:W-:Y:S04]  /*204d0*/  STL [R1+0x90], R11 ;  /* 0x0000900b01007387 */ /* 0x0001e80000100800 */
[----:B0-----:R-:W2:Y:S04]  /*204e0*/  LDL.LU R11, [R1+0x1090] ;  /* 0x00109000010b7983 */ /* 0x001ea80000300800 */
[----:B------:R-:W-:Y:S04]  /*204f0*/  @P0 STL [R1+0x88], R5 ;  /* 0x0000880501000387 */ /* 0x000fe80000100800 */
[----:B------:R-:W-:Y:S01]  /*20500*/  @P0 STL [R1+0x8c], R7 ;  /* 0x00008c0701000387 */ /* 0x000fe20000100800 */
[----:B---3--:R-:W-:-:S05]  /*20510*/  @P0 FMUL R3, R3, 0.25 ;  /* 0x3e80000003030820 */ /* 0x008fca0000400000 */
[----:B------:R0:W-:Y:S01]  /*20520*/  STL [R1+0x1014], R3 ;  /* 0x0010140301007387 */ /* 0x0001e20000100800 */
[----:B----4-:R-:W-:Y:S01]  /*20530*/  @P0 FMUL R2, R2, 0.25 ;  /* 0x3e80000002020820 */ /* 0x010fe20000400000 */
[----:B0-----:R-:W-:Y:S02]  /*20540*/  MOV R3, R7 ;  /* 0x0000000700037202 */ /* 0x001fe40000000f00 */
[----:B------:R-:W3:Y:S04]  /*20550*/  LDL.LU R7, [R1+0x108c] ;  /* 0x00108c0001077983 */ /* 0x000ee80000300800 */
[----:B------:R0:W-:Y:S02]  /*20560*/  STL [R1+0x1018], R2 ;  /* 0x0010180201007387 */ /* 0x0001e40000100800 */
[----:B0-----:R-:W-:-:S02]  /*20570*/  MOV R2, R5 ;  /* 0x0000000500027202 */ /* 0x001fc40000000f00 */
[----:B------:R-:W4:Y:S01]  /*20580*/  LDL.LU R5, [R1+0x1088] ;  /* 0x0010880001057983 */ /* 0x000f220000300800 */
[----:B------:R-:W-:Y:S01]  /*20590*/  FSETP.GEU.AND P4, PT, |R0|, 1.175494350822287508e-38, PT ;  /* 0x008000000000780b */ /* 0x000fe20003f8e200 */
[----:B--2---:R-:W-:Y:S02]  /*205a0*/  @P0 FMUL R11, R11, 0.25 ;  /* 0x3e8000000b0b0820 */ /* 0x004fe40000400000 */
[----:B------:R-:W-:Y:S02]  /*205b0*/  @P0 FMUL R6, R6, 0.25 ;  /* 0x3e80000006060820 */ /* 0x000fe40000400000 */
[----:B------:R-:W-:Y:S01]  /*205c0*/  @P0 FMUL R0, R0, 0.25 ;  /* 0x3e80000000000820 */ /* 0x000fe20000400000 */
[----:B------:R0:W-:Y:S01]  /*205d0*/  STL [R1+0x101c], R11 ;  /* 0x00101c0b01007387 */ /* 0x0001e20000100800 */
[----:B------:R-:W-:Y:S02]  /*205e0*/  @P0 FMUL R4, R4, 0.25 ;  /* 0x3e80000004040820 */ /* 0x000fe40000400000 */
[----:B------:R-:W-:-:S04]  /*205f0*/  @P0 FMUL R8, R8, 0.25 ;  /* 0x3e80000008080820 */ /* 0x000fc80000400000 */
[----:B------:R-:W-:Y:S01]  /*20600*/  @!P4 FMUL R6, R6, 16777216 ;  /* 0x4b8000000606c820 */ /* 0x000fe20000400000 */
[----:B0-----:R-:W2:Y:S01]  /*20610*/  LDL R11, [R1+0x18] ;  /* 0x00001800010b7983 */ /* 0x001ea20000100800 */
[----:B------:R-:W-:-:S03]  /*20620*/  @!P4 FMUL R4, R4, 16777216 ;  /* 0x4b8000000404c820 */ /* 0x000fc60000400000 */
[----:B------:R0:W-:Y:S01]  /*20630*/  STL [R1+0x1050], R0 ;  /* 0x0010500001007387 */ /* 0x0001e20000100800 */
[----:B------:R-:W-:-:S03]  /*20640*/  @!P4 FMUL R8, R8, 16777216 ;  /* 0x4b8000000808c820 */ /* 0x000fc60000400000 */
[----:B0-----:R-:W5:Y:S01]  /*20650*/  LDL R0, [R1+0x10] ;  /* 0x0000100001007983 */ /* 0x001f620000100800 */
[----:B---3--:R-:W-:-:S05]  /*20660*/  @!P4 FMUL R7, R7, 16777216 ;  /* 0x4b8000000707c820 */ /* 0x008fca0000400000 */
[----:B------:R0:W-:Y:S04]  /*20670*/  STL [R1+0x1020], R7 ;  /* 0x0010200701007387 */ /* 0x0001e80000100800 */
[----:B0-----:R-:W3:Y:S01]  /*20680*/  LDL R7, [R1+0x14] ;  /* 0x0000140001077983 */ /* 0x001ee20000100800 */
[----:B----4-:R-:W-:-:S03]  /*20690*/  @!P4 FMUL R5, R5, 16777216 ;  /* 0x4b8000000505c820 */ /* 0x010fc60000400000 */
[----:B------:R0:W-:Y:S04]  /*206a0*/  STL [R1+0x1024], R6 ;  /* 0x0010240601007387 */ /* 0x0001e80000100800 */
[----:B0-----:R-:W4:Y:S04]  /*206b0*/  LDL R6, [R1+0xc] ;  /* 0x00000c0001067983 */ /* 0x001f280000100800 */
[----:B------:R0:W-:Y:S04]  /*206c0*/  STL [R1+0x1028], R5 ;  /* 0x0010280501007387 */ /* 0x0001e80000100800 */
[----:B0-----:R-:W3:Y:S04]  /*206d0*/  LDL R5, [R1+0x8] ;  /* 0x0000080001057983 */ /* 0x001ee80000100800 */
[----:B------:R0:W-:Y:S04]  /*206e0*/  STL [R1+0x102c], R4 ;  /* 0x00102c0401007387 */ /* 0x0001e80000100800 */
[----:B0-----:R-:W3:Y:S04]  /*206f0*/  LDL R4, [R1+0x4] ;  /* 0x0000040001047983 */ /* 0x001ee80000100800 */
[----:B------:R0:W-:Y:S04]  /*20700*/  STL [R1+0x1030], R8 ;  /* 0x0010300801007387 */ /* 0x0001e80000100800 */
[----:B0-----:R-:W3:Y:S01]  /*20710*/  LDL R8, [R1] ;  /* 0x0000000001087983 */ /* 0x001ee20000100800 */
[----:B------:R-:W-:-:S02]  /*20720*/  @P0 FMUL R9, R9, 0.25 ;  /* 0x3e80000009090820 */ /* 0x000fc40000400000 */
[----:B------:R-:W-:Y:S02]  /*20730*/  @P0 FMUL R10, R10, 0.25 ;  /* 0x3e8000000a0a0820 */ /* 0x000fe40000400000 */
[----:B------:R-:W-:Y:S02]  /*20740*/  @P0 FMUL R12, R12, 0.25 ;  /* 0x3e8000000c0c0820 */ /* 0x000fe40000400000 */
[----:B------:R-:W-:Y:S02]  /*20750*/  @P0 FMUL R13, R13, 0.25 ;  /* 0x3e8000000d0d0820 */ /* 0x000fe40000400000 */
[----:B------:R-:W-:Y:S02]  /*20760*/  @P0 FMUL R14, R14, 0.25 ;  /* 0x3e8000000e0e0820 */ /* 0x000fe40000400000 */
[----:B------:R-:W-:Y:S02]  /*20770*/  @!P4 FMUL R9, R9, 16777216 ;  /* 0x4b8000000909c820 */ /* 0x000fe40000400000 */
[----:B------:R-:W-:-:S02]  /*20780*/  @P0 FMUL R15, R15, 0.25 ;  /* 0x3e8000000f0f0820 */ /* 0x000fc40000400000 */
[----:B------:R-:W-:Y:S02]  /*20790*/  @!P4 FMUL R10, R10, 16777216 ;  /* 0x4b8000000a0ac820 */ /* 0x000fe40000400000 */
[----:B------:R-:W-:Y:S02]  /*207a0*/  @P0 FMUL R16, R16, 0.25 ;  /* 0x3e80000010100820 */ /* 0x000fe40000400000 */
[----:B------:R-:W-:Y:S02]  /*207b0*/  @!P4 FMUL R12, R12, 16777216 ;  /* 0x4b8000000c0cc820 */ /* 0x000fe40000400000 */
[----:B------:R-:W-:Y:S02]  /*207c0*/  @P0 FMUL R17, R17, 0.25 ;  /* 0x3e80000011110820 */ /* 0x000fe40000400000 */
[----:B------:R-:W-:Y:S01]  /*207d0*/  @!P4 FMUL R13, R13, 16777216 ;  /* 0x4b8000000d0dc820 */ /* 0x000fe20000400000 */
[----:B------:R-:W-:Y:S01]  /*207e0*/  STL [R1+0x1034], R9 ;  /* 0x0010340901007387 */ /* 0x000fe20000100800 */
[----:B------:R-:W-:-:S02]  /*207f0*/  @P0 FMUL R18, R18, 0.25 ;  /* 0x3e80000012120820 */ /* 0x000fc40000400000 */
[----:B------:R-:W-:Y:S01]  /*20800*/  @!P4 FMUL R14, R14, 16777216 ;  /* 0x4b8000000e0ec820 */ /* 0x000fe20000400000 */
[----:B------:R-:W-:Y:S01]  /*20810*/  STL [R1+0x1038], R10 ;  /* 0x0010380a01007387 */ /* 0x000fe20000100800 */
[----:B------:R-:W-:Y:S02]  /*20820*/  @P0 FMUL R19, R19, 0.25 ;  /* 0x3e80000013130820 */ /* 0x000fe40000400000 */
[----:B------:R-:W-:Y:S01]  /*20830*/  @!P4 FMUL R15, R15, 16777216 ;  /* 0x4b8000000f0fc820 */ /* 0x000fe20000400000 */
[----:B------:R-:W-:Y:S01]  /*20840*/  STL [R1+0x103c], R12 ;  /* 0x00103c0c01007387 */ /* 0x000fe20000100800 */
        /* <DEDUP_REMOVED lines=30> */
[----:B------:R-:W-:-:S02]  /*20a30*/  @!P4 FMUL R26, R26, 16777216 ;  /* 0x4b8000001a1ac820 */ /* 0x000fc40000400000 */
[----:B------:R-:W-:Y:S01]  /*20a40*/  @!P4 FMUL R27, R27, 16777216 ;  /* 0x4b8000001b1bc820 */ /* 0x000fe20000400000 */
[----:B------:R-:W-:Y:S01]  /*20a50*/  STL [R1+0x106c], R23 ;  /* 0x00106c1701007387 */ /* 0x000fe20000100800 */
[----:B------:R-:W-:Y:S02]  /*20a60*/  @!P4 FMUL R28, R28, 16777216 ;  /* 0x4b8000001c1cc820 */ /* 0x000fe40000400000 */
[----:B------:R-:W-:Y:S01]  /*20a70*/  @!P4 FMUL R29, R29, 16777216 ;  /* 0x4b8000001d1dc820 */ /* 0x000fe20000400000 */
[----:B------:R-:W-:Y:S04]  /*20a80*/  STL [R1+0x1070], R24 ;  /* 0x0010701801007387 */ /* 0x000fe80000100800 */
[----:B------:R-:W-:Y:S04]  /*20a90*/  STL [R1+0x1074], R25 ;  /* 0x0010741901007387 */ /* 0x000fe80000100800 */
[----:B------:R-:W-:Y:S04]  /*20aa0*/  STL [R1+0x1078], R26 ;  /* 0x0010781a01007387 */ /* 0x000fe80000100800 */
[----:B------:R-:W-:Y:S04]  /*20ab0*/  STL [R1+0x107c], R27 ;  /* 0x00107c1b01007387 */ /* 0x000fe80000100800 */
[----:B------:R-:W-:Y:S04]  /*20ac0*/  STL [R1+0x1080], R28 ;  /* 0x0010801c01007387 */ /* 0x000fe80000100800 */
[----:B------:R0:W-:Y:S01]  /*20ad0*/  STL [R1+0x1084], R29 ;  /* 0x0010841d01007387 */ /* 0x0001e20000100800 */
[----:B-----5:R-:W-:-:S02]  /*20ae0*/  @!P4 FMUL R0, R0, 16777216 ;  /* 0x4b8000000000c820 */ /* 0x020fc40000400000 */
[----:B--2---:R-:W-:Y:S02]  /*20af0*/  @!P4 FMUL R11, R11, 16777216 ;  /* 0x4b8000000b0bc820 */ /* 0x004fe40000400000 */
[----:B----4-:R-:W-:Y:S02]  /*20b00*/  @!P4 FMUL R6, R6, 16777216 ;  /* 0x4b8000000606c820 */ /* 0x010fe40000400000 */
[----:B---3--:R-:W-:Y:S02]  /*20b10*/  @!P4 FMUL R5, R5, 16777216 ;  /* 0x4b8000000505c820 */ /* 0x008fe40000400000 */
[----:B------:R-:W-:Y:S02]  /*20b20*/  @!P4 FMUL R4, R4, 16777216 ;  /* 0x4b8000000404c820 */ /* 0x000fe40000400000 */
[----:B------:R-:W-:-:S05]  /*20b30*/  @!P4 FMUL R8, R8, 16777216 ;  /* 0x4b8000000808c820 */ /* 0x000fca0000400000 */
[----:B------:R-:W-:Y:S04]  /*20b40*/  @!P4 STL [R1], R8 ;  /* 0x000000080100c387 */ /* 0x000fe80000100800 */
[----:B------:R-:W-:Y:S04]  /*20b50*/  @!P4 STL [R1+0x4], R4 ;  /* 0x000004040100c387 */ /* 0x000fe80000100800 */
[----:B------:R-:W-:Y:S04]  /*20b60*/  @!P4 STL [R1+0x8], R5 ;  /* 0x000008050100c387 */ /* 0x000fe80000100800 */
[----:B------:R-:W-:Y:S04]  /*20b70*/  @!P4 STL [R1+0xc], R6 ;  /* 0x00000c060100c387 */ /* 0x000fe80000100800 */
[----:B0-----:R-:W2:Y:S04]  /*20b80*/  LDL R29, [R1+0x1c] ;  /* 0x00001c00011d7983 */ /* 0x001ea80000100800 */
[----:B------:R-:W3:Y:S04]  /*20b90*/  LDL R28, [R1+0x20] ;  /* 0x00002000011c7983 */ /* 0x000ee80000100800 */
[----:B------:R-:W4:Y:S04]  /*20ba0*/  LDL R27, [R1+0x24] ;  /* 0x00002400011b7983 */ /* 0x000f280000100800 */
[----:B------:R0:W-:Y:S04]  /*20bb0*/  @!P4 STL [R1+0x10], R0 ;  /* 0x000010000100c387 */ /* 0x0001e80000100800 */
[----:B------:R-:W5:Y:S04]  /*20bc0*/  LDL R26, [R1+0x28] ;  /* 0x00002800011a7983 */ /* 0x000f680000100800 */
        /* <DEDUP_REMOVED lines=8> */
[----:B------:R-:W5:Y:S01]  /*20c50*/  LDL R17, [R1+0x4c] ;  /* 0x00004c0001117983 */ /* 0x000f620000100800 */
[----:B------:R-:W-:-:S03]  /*20c60*/  @!P4 FMUL R7, R7, 16777216 ;  /* 0x4b8000000707c820 */ /* 0x000fc60000400000 */
[----:B0-----:R-:W5:Y:S04]  /*20c70*/  LDL R0, [R1+0x50] ;  /* 0x0000500001007983 */ /* 0x001f680000100800 */
[----:B------:R-:W5:Y:S04]  /*20c80*/  LDL R16, [R1+0x54] ;  /* 0x0000540001107983 */ /* 0x000f680000100800 */
[----:B------:R-:W5:Y:S04]  /*20c90*/  LDL R15, [R1+0x58] ;  /* 0x00005800010f7983 */ /* 0x000f680000100800 */
[----:B------:R-:W5:Y:S04]  /*20ca0*/  LDL R14, [R1+0x5c] ;  /* 0x00005c00010e7983 */ /* 0x000f680000100800 */
[----:B------:R0:W-:Y:S04]  /*20cb0*/  @!P4 STL [R1+0x14], R7 ;  /* 0x000014070100c387 */ /* 0x0001e80000100800 */
[----:B------:R-:W5:Y:S04]  /*20cc0*/  LDL R13, [R1+0x60] ;  /* 0x00006000010d7983 */ /* 0x000f680000100800 */
[----:B------:R-:W5:Y:S04]  /*20cd0*/  LDL R12, [R1+0x64] ;  /* 0x00006400010c7983 */ /* 0x000f680000100800 */
[----:B------:R-:W5:Y:S04]  /*20ce0*/  LDL R10, [R1+0x68] ;  /* 0x00006800010a7983 */ /* 0x000f680000100800 */
[----:B------:R1:W-:Y:S04]  /*20cf0*/  @!P4 STL [R1+0x18], R11 ;  /* 0x0000180b0100c387 */ /* 0x0003e80000100800 */
[----:B------:R-:W5:Y:S04]  /*20d00*/  LDL R9, [R1+0x6c] ;  /* 0x00006c0001097983 */ /* 0x000f680000100800 */
[----:B------:R-:W5:Y:S04]  /*20d10*/  LDL R8, [R1+0x70] ;  /* 0x0000700001087983 */ /* 0x000f680000100800 */
[----:B------:R-:W5:Y:S04]  /*20d20*/  LDL R4, [R1+0x74] ;  /* 0x0000740001047983 */ /* 0x000f680000100800 */
[----:B------:R-:W5:Y:S04]  /*20d30*/  LDL R5, [R1+0x78] ;  /* 0x0000780001057983 */ /* 0x000f680000100800 */
[----:B------:R-:W5:Y:S04]  /*20d40*/  LDL R6, [R1+0x7c] ;  /* 0x00007c0001067983 */ /* 0x000f680000100800 */
[----:B0-----:R-:W5:Y:S01]  /*20d50*/  LDL R7, [R1+0x84] ;  /* 0x0000840001077983 */ /* 0x001f620000100800 */
[----:B-1----:R-:W-:Y:S01]  /*20d60*/  IMAD.MOV.U32 R11, RZ, RZ, R2 ;  /* 0x000000ffff0b7224 */ /* 0x002fe200078e0002 */
[----:B------:R-:W-:-:S02]  /*20d70*/  MOV R2, R3 ;  /* 0x0000000300027202 */ /* 0x000fc40000000f00 */
[----:B------:R-:W5:Y:S01]  /*20d80*/  LDL R3, [R1+0x90] ;  /* 0x0000900001037983 */ /* 0x000f620000100800 */
[----:B------:R-:W-:Y:S02]  /*20d90*/  @!P4 FMUL R11, R11, 16777216 ;  /* 0x4b8000000b0bc820 */ /* 0x000fe40000400000 */
[----:B------:R-:W-:Y:S02]  /*20da0*/  @!P4 FMUL R2, R2, 16777216 ;  /* 0x4b8000000202c820 */ /* 0x000fe40000400000 */
[----:B--2---:R-:W-:Y:S02]  /*20db0*/  @!P4 FMUL R29, R29, 16777216 ;  /* 0x4b8000001d1dc820 */ /* 0x004fe40000400000 */
[----:B---3--:R-:W-:-:S03]  /*20dc0*/  @!P4 FMUL R28, R28, 16777216 ;  /* 0x4b8000001c1cc820 */ /* 0x008fc60000400000 */
[----:B------:R0:W-:Y:S01]  /*20dd0*/  @!P4 STL [R1+0x1c], R29 ;  /* 0x00001c1d0100c387 */ /* 0x0001e20000100800 */
[----:B----4-:R-:W-:-:S03]  /*20de0*/  @!P4 FMUL R27, R27, 16777216 ;  /* 0x4b8000001b1bc820 */ /* 0x010fc60000400000 */
[----:B0-----:R-:W2:Y:S01]  /*20df0*/  LDL.LU R29, [R1+0x1084] ;  /* 0x00108400011d7983 */ /* 0x001ea20000300800 */
[----:B-----5:R-:W-:-:S03]  /*20e00*/  @!P4 FMUL R26, R26, 16777216 ;  /* 0x4b8000001a1ac820 */ /* 0x020fc60000400000 */
[----:B------:R0:W-:Y:S01]  /*20e10*/  @!P4 STL [R1+0x20], R28 ;  /* 0x0000201c0100c387 */ /* 0x0001e20000100800 */
[----:B------:R-:W-:Y:S02]  /*20e20*/  @!P4 FMUL R25, R25, 16777216 ;  /* 0x4b8000001919c820 */ /* 0x000fe40000400000 */
[----:B------:R-:W-:Y:S01]  /*20e30*/  @!P4 FMUL R24, R24, 16777216 ;  /* 0x4b8000001818c820 */ /* 0x000fe20000400000 */
[----:B0-----:R-:W3:Y:S01]  /*20e40*/  LDL.LU R28, [R1+0x1080] ;  /* 0x00108000011c7983 */ /* 0x001ee20000300800 */
[----:B------:R-:W-:-:S03]  /*20e50*/  @!P4 FMUL R23, R23, 16777216 ;  /* 0x4b8000001717c820 */ /* 0x000fc60000400000 */
[----:B------:R0:W-:Y:S01]  /*20e60*/  @!P4 STL [R1+0x24], R27 ;  /* 0x0000241b0100c387 */ /* 0x0001e20000100800 */
[----:B------:R-:W-:Y:S02]  /*20e70*/  @!P4 FMUL R22, R22, 16777216 ;  /* 0x4b8000001616c820 */ /* 0x000fe40000400000 */
[----:B------:R-:W-:Y:S01]  /*20e80*/  @!P4 FMUL R21, R21, 16777216 ;  /* 0x4b8000001515c820 */ /* 0x000fe20000400000 */
[----:B0-----:R-:W4:Y:S04]  /*20e90*/  LDL.LU R27, [R1+0x107c] ;  /* 0x00107c00011b7983 */ /* 0x001f280000300800 */
[----:B------:R0:W-:Y:S01]  /*20ea0*/  @!P4 STL [R1+0x28], R26 ;  /* 0x0000281a0100c387 */ /* 0x0001e20000100800 */
[----:B------:R-:W-:-:S03]  /*20eb0*/  @!P4 FMUL R20, R20, 16777216 ;  /* 0x4b8000001414c820 */ /* 0x000fc60000400000 */
[----:B0-----:R-:W5:Y:S04]  /*20ec0*/  LDL.LU R26, [R1+0x1078] ;  /* 0x00107800011a7983 */ /* 0x001f680000300800 */
[----:B------:R0:W-:Y:S01]  /*20ed0*/  @!P4 STL [R1+0x2c], R25 ;  /* 0x00002c190100c387 */ /* 0x0001e20000100800 */
[----:B------:R-:W-:-:S03]  /*20ee0*/  @!P4 FMUL R19, R19, 16777216 ;  /* 0x4b8000001313c820 */ /* 0x000fc60000400000 */
[----:B0-----:R-:W2:Y:S04]  /*20ef0*/  LDL.LU R25, [R1+0x1074] ;  /* 0x0010740001197983 */ /* 0x001ea80000300800 */
        /* <DEDUP_REMOVED lines=29> */
[----:B0-----:R-:W3:Y:S04]  /*210d0*/  LDL.LU R16, [R1+0x104c] ;  /* 0x00104c0001107983 */ /* 0x001ee80000300800 */
        /* <DEDUP_REMOVED lines=15> */
[----:B------:R0:W-:Y:S04]  /*211d0*/  @!P4 STL [R1+0x6c], R9 ;  /* 0x00006c090100c387 */ /* 0x0001e80000100800 */
[----:B0-----:R-:W3:Y:S04]  /*211e0*/  LDL.LU R9, [R1+0x1034] ;  /* 0x0010340001097983 */ /* 0x001ee80000300800 */
[----:B------:R0:W-:Y:S01]  /*211f0*/  @!P4 STL [R1+0x70], R8 ;  /* 0x000070080100c387 */ /* 0x0001e20000100800 */
[----:B------:R-:W-:-:S03]  /*21200*/  @!P4 FMUL R3, R3, 16777216 ;  /* 0x4b8000000303c820 */ /* 0x000fc60000400000 */
[----:B0-----:R-:W3:Y:S04]  /*21210*/  LDL.LU R8, [R1+0x1030] ;  /* 0x0010300001087983 */ /* 0x001ee80000300800 */
[----:B------:R0:W-:Y:S04]  /*21220*/  @!P4 STL [R1+0x74], R4 ;  /* 0x000074040100c387 */ /* 0x0001e80000100800 */
[----:B0-----:R-:W3:Y:S04]  /*21230*/  LDL.LU R4, [R1+0x102c] ;  /* 0x00102c0001047983 */ /* 0x001ee80000300800 */
[----:B------:R0:W-:Y:S04]  /*21240*/  @!P4 STL [R1+0x78], R5 ;  /* 0x000078050100c387 */ /* 0x0001e80000100800 */
[----:B0-----:R-:W4:Y:S04]  /*21250*/  LDL.LU R5, [R1+0x1028] ;  /* 0x0010280001057983 */ /* 0x001f280000300800 */
[----:B------:R0:W-:Y:S04]  /*21260*/  @!P4 STL [R1+0x7c], R6 ;  /* 0x00007c060100c387 */ /* 0x0001e80000100800 */
[----:B0-----:R-:W5:Y:S04]  /*21270*/  LDL.LU R6, [R1+0x1024] ;  /* 0x0010240001067983 */ /* 0x001f680000300800 */
[----:B------:R0:W-:Y:S04]  /*21280*/  @!P4 STL [R1+0x84], R7 ;  /* 0x000084070100c387 */ /* 0x0001e80000100800 */
[----:B0-----:R-:W5:Y:S04]  /*21290*/  LDL.LU R7, [R1+0x1020] ;  /* 0x0010200001077983 */ /* 0x001f680000300800 */
[----:B------:R0:W-:Y:S04]  /*212a0*/  @!P4 STL [R1+0x88], R11 ;  /* 0x0000880b0100c387 */ /* 0x0001e80000100800 */
[----:B0-----:R-:W5:Y:S04]  /*212b0*/  LDL.LU R11, [R1+0x101c] ;  /* 0x00101c00010b7983 */ /* 0x001f680000300800 */
[----:B------:R0:W-:Y:S04]  /*212c0*/  @!P4 STL [R1+0x8c], R2 ;  /* 0x00008c020100c387 */ /* 0x0001e80000100800 */
[----:B0-----:R-:W5:Y:S04]  /*212d0*/  LDL.LU R2, [R1+0x1018] ;  /* 0x0010180001027983 */ /* 0x001f680000300800 */
[----:B------:R0:W-:Y:S04]  /*212e0*/  @!P4 STL [R1+0x90], R3 ;  /* 0x000090030100c387 */ /* 0x0001e80000100800 */
[----:B0-----:R-:W5:Y:S01]  /*212f0*/  LDL.LU R3, [R1+0x1014] ;  /* 0x0010140001037983 */ /* 0x001f620000300800 */
[----:B--2---:R-:W-:-:S06]  /*21300*/  @!P4 FMUL R0, R0, 16777216 ;  /* 0x4b8000000000c820 */ /* 0x004fcc0000400000 */
[----:B------:R-:W3:Y:S02]  /*21310*/  MUFU.RCP R0, R0 ;  /* 0x0000000000007308 */ /* 0x000ee40000001000 */
[C---:B---3--:R-:W-:Y:S02]  /*21320*/  FMUL R4, R0.reuse, R4 ;  /* 0x0000000400047220 */ /* 0x048fe40000400000 */
[----:B----4-:R-:W-:Y:S02]  /*21330*/  FMUL R5, R0, R5 ;  /* 0x0000000500057220 */ /* 0x010fe40000400000 */
[----:B-----5:R-:W-:-:S05]  /*21340*/  @!P4 FMUL R11, R11, 16777216 ;  /* 0x4b8000000b0bc820 */ /* 0x020fca0000400000 */
[----:B------:R0:W-:Y:S01]  /*21350*/  STL [R1+0x1004], R11 ;  /* 0x0010040b01007387 */ /* 0x0001e20000100800 */
[----:B------:R-:W-:Y:S02]  /*21360*/  @!P4 FMUL R2, R2, 16777216 ;  /* 0x4b8000000202c820 */ /* 0x000fe40000400000 */
[----:B------:R-:W-:-:S05]  /*21370*/  @!P4 FMUL R3, R3, 16777216 ;  /* 0x4b8000000303c820 */ /* 0x000fca0000400000 */
[----:B------:R1:W-:Y:S04]  /*21380*/  STL [R1+0x94], R3 ;  /* 0x0000940301007387 */ /* 0x0003e80000100800 */
[----:B0-----:R-:W2:Y:S04]  /*21390*/  LDL.LU R11, [R1+0x18] ;  /* 0x00001800010b7983 */ /* 0x001ea80000300800 */
[----:B------:R0:W-:Y:S01]  /*213a0*/  STL [R1+0x98], R2 ;  /* 0x0000980201007387 */ /* 0x0001e20000100800 */
[C---:B-1----:R-:W-:Y:S02]  /*213b0*/  FMUL R3, R0.reuse, R6 ;  /* 0x0000000600037220 */ /* 0x042fe40000400000 */
[----:B0-----:R-:W-:-:S02]  /*213c0*/  FMUL R2, R0, R7 ;  /* 0x0000000700027220 */ /* 0x001fc40000400000 */
[----:B------:R-:W3:Y:S04]  /*213d0*/  LDL.LU R7, [R1+0x14] ;  /* 0x0000140001077983 */ /* 0x000ee80000300800 */
[----:B------:R0:W-:Y:S04]  /*213e0*/  STL [R1+0xbd0], R2 ;  /* 0x000bd00201007387 */ /* 0x0001e80000100800 */
[----:B0-----:R-:W4:Y:S04]  /*213f0*/  LDL.LU R2, [R1+0x10] ;  /* 0x0000100001027983 */ /* 0x001f280000300800 */
[----:B------:R-:W5:Y:S04]  /*21400*/  LDL.LU R6, [R1+0xc] ;  /* 0x00000c0001067983 */ /* 0x000f680000300800 */
[----:B------:R0:W-:Y:S04]  /*21410*/  STL [R1+0xbd4], R3 ;  /* 0x000bd40301007387 */ /* 0x0001e80000100800 */
[----:B0-----:R-:W2:Y:S04]  /*21420*/  LDL.LU R3, [R1+0x8] ;  /* 0x0000080001037983 */ /* 0x001ea80000300800 */
[----:B------:R0:W-:Y:S04]  /*21430*/  STL [R1+0x5fc], R5 ;  /* 0x0005fc0501007387 */ /* 0x0001e80000100800 */
[----:B0-----:R-:W3:Y:S04]  /*21440*/  LDL.LU R5, [R1+0x4] ;  /* 0x0000040001057983 */ /* 0x001ee80000300800 */
[----:B------:R0:W-:Y:S04]  /*21450*/  STL [R1+0x5f8], R4 ;  /* 0x0005f80401007387 */ /* 0x0001e80000100800 */
[----:B0-----:R-:W3:Y:S01]  /*21460*/  LDL.LU R4, [R1] ;  /* 0x0000000001047983 */ /* 0x001ee20000300800 */
[----:B------:R-:W-:-:S05]  /*21470*/  FMUL R8, R0, R8 ;  /* 0x0000000800087220 */ /* 0x000fca0000400000 */
[----:B------:R0:W-:Y:S02]  /*21480*/  STL [R1+0x5dc], R8 ;  /* 0x0005dc0801007387 */ /* 0x0001e40000100800 */
[C---:B0-----:R-:W-:Y:S02]  /*21490*/  FMUL R8, R0.reuse, R9 ;  /* 0x0000000900087220 */ /* 0x041fe40000400000 */
[----:B------:R-:W-:-:S03]  /*214a0*/  FMUL R9, R0, R10 ;  /* 0x0000000a00097220 */ /* 0x000fc60000400000 */
[----:B------:R0:W-:Y:S01]  /*214b0*/  STL [R1+0x5d8], R8 ;  /* 0x0005d80801007387 */ /* 0x0001e20000100800 */
[----:B------:R-:W-:-:S03]  /*214c0*/  FMUL R10, R0, R13 ;  /* 0x0000000d000a7220 */ /* 0x000fc60000400000 */
[----:B------:R1:W-:Y:S01]  /*214d0*/  STL [R1+0x5cc], R9 ;  /* 0x0005cc0901007387 */ /* 0x0003e20000100800 */
[C---:B0-----:R-:W-:Y:S02]  /*214e0*/  FMUL R8, R0.reuse, R12 ;  /* 0x0000000c00087220 */ /* 0x041fe40000400000 */
[----:B-1----:R-:W-:-:S03]  /*214f0*/  FMUL R9, R0, R14 ;  /* 0x0000000e00097220 */ /* 0x002fc60000400000 */
[----:B------:R0:W-:Y:S04]  /*21500*/  STL [R1+0x5c8], R8 ;  /* 0x0005c80801007387 */ /* 0x0001e80000100800 */
[----:B------:R1:W-:Y:S01]  /*21510*/  STL [R1+0x59c], R10 ;  /* 0x00059c0a01007387 */ /* 0x0003e20000100800 */
[----:B0-----:R-:W-:-:S03]  /*21520*/  FMUL R8, R0, R15 ;  /* 0x0000000f00087220 */ /* 0x001fc60000400000 */
[----:B------:R0:W-:Y:S01]  /*21530*/  STL [R1+0x598], R9 ;  /* 0x0005980901007387 */ /* 0x0001e20000100800 */
[----:B-1----:R-:W-:-:S03]  /*21540*/  FMUL R10, R0, R16 ;  /* 0x00000010000a7220 */ /* 0x002fc60000400000 */
[----:B------:R1:W-:Y:S01]  /*21550*/  STL [R1+0x58c], R8 ;  /* 0x00058c0801007387 */ /* 0x0003e20000100800 */
[----:B0-----:R-:W-:-:S03]  /*21560*/  FMUL R9, R0, R17 ;  /* 0x0000001100097220 */ /* 0x001fc60000400000 */
[----:B------:R0:W-:Y:S01]  /*21570*/  STL [R1+0x588], R10 ;  /* 0x0005880a01007387 */ /* 0x0001e20000100800 */
[----:B-1----:R-:W-:-:S03]  /*21580*/  FMUL R8, R0, R18 ;  /* 0x0000001200087220 */ /* 0x002fc60000400000 */
[----:B------:R1:W-:Y:S04]  /*21590*/  STL [R1+0x57c], R9 ;  /* 0x00057c0901007387 */ /* 0x0003e80000100800 */
[----:B------:R1:W-:Y:S01]  /*215a0*/  STL [R1+0x578], R8 ;  /* 0x0005780801007387 */ /* 0x0003e20000100800 */
[C---:B0-----:R-:W-:Y:S02]  /*215b0*/  FMUL R10, R0.reuse, R19 ;  /* 0x00000013000a7220 */ /* 0x041fe40000400000 */
[----:B-1----:R-:W-:-:S03]  /*215c0*/  FMUL R9, R0, R20 ;  /* 0x0000001400097220 */ /* 0x002fc60000400000 */
[----:B------:R0:W-:Y:S01]  /*215d0*/  STL [R1+0x55c], R10 ;  /* 0x00055c0a01007387 */ /* 0x0001e20000100800 */
[----:B------:R-:W-:-:S03]  /*215e0*/  FMUL R8, R0, R21 ;  /* 0x0000001500087220 */ /* 0x000fc60000400000 */
        /* <DEDUP_REMOVED lines=16> */
[----:B------:R-:W-:Y:S04]  /*216f0*/  STL [R1+0x508], R10 ;  /* 0x0005080a01007387 */ /* 0x000fe80000100800 */
[----:B------:R-:W-:Y:S01]  /*21700*/  STL [R1+0x4fc], R9 ;  /* 0x0004fc0901007387 */ /* 0x000fe20000100800 */
[C---:B--2---:R-:W-:Y:S02]  /*21710*/  FMUL R3, R0.reuse, R3 ;  /* 0x0000000300037220 */ /* 0x044fe40000400000 */
[C---:B---3--:R-:W-:Y:S02]  /*21720*/  FMUL R8, R0.reuse, R4 ;  /* 0x0000000400087220 */ /* 0x048fe40000400000 */
[C---:B------:R-:W-:Y:S02]  /*21730*/  FMUL R4, R0.reuse, R5 ;  /* 0x0000000500047220 */ /* 0x040fe40000400000 */
[C---:B-----5:R-:W-:Y:S01]  /*21740*/  FMUL R5, R0.reuse, R6 ;  /* 0x0000000600057220 */ /* 0x060fe20000400000 */
[----:B------:R-:W-:Y:S04]  /*21750*/  STL [R1+0x4f8], R8 ;  /* 0x0004f80801007387 */ /* 0x000fe80000100800 */
[----:B------:R4:W-:Y:S04]  /*21760*/  STL [R1+0x4ec], R4 ;  /* 0x0004ec0401007387 */ /* 0x0009e80000100800 */
[----:B------:R0:W-:Y:S01]  /*21770*/  STL [R1+0x4e8], R3 ;  /* 0x0004e80301007387 */ /* 0x0001e20000100800 */
[----:B----4-:R-:W-:-:S03]  /*21780*/  FMUL R4, R0, R2 ;  /* 0x0000000200047220 */ /* 0x010fc60000400000 */
[----:B------:R-:W-:Y:S01]  /*21790*/  STL [R1+0x4dc], R5 ;  /* 0x0004dc0501007387 */ /* 0x000fe20000100800 */
[----:B------:R-:W-:-:S03]  /*217a0*/  FMUL R2, R0, R11 ;  /* 0x0000000b00027220 */ /* 0x000fc60000400000 */
[----:B------:R-:W-:Y:S04]  /*217b0*/  STL [R1+0x4d8], R4 ;  /* 0x0004d80401007387 */ /* 0x000fe80000100800 */
[----:B------:R-:W2:Y:S01]  /*217c0*/  LDL.LU R11, [R1+0x28] ;  /* 0x00002800010b7983 */ /* 0x000ea20000300800 */
[----:B0-----:R-:W-:-:S05]  /*217d0*/  FMUL R3, R0, R7 ;  /* 0x0000000700037220 */ /* 0x001fca0000400000 */
[----:B------:R-:W-:Y:S04]  /*217e0*/  STL [R1+0x4cc], R3 ;  /* 0x0004cc0301007387 */ /* 0x000fe80000100800 */
[----:B--2---:R0:W-:Y:S04]  /*217f0*/  STL [R1+0x1008], R11 ;  /* 0x0010080b01007387 */ /* 0x0041e80000100800 */
[----:B------:R-:W-:Y:S04]  /*21800*/  STL [R1+0x4c8], R2 ;  /* 0x0004c80201007387 */ /* 0x000fe80000100800 */
[----:B0-----:R-:W2:Y:S04]  /*21810*/  LDL.LU R11, [R1+0x24] ;  /* 0x00002400010b7983 */ /* 0x001ea80000300800 */
[----:B--2---:R0:W-:Y:S04]  /*21820*/  STL [R1+0x100c], R11 ;  /* 0x00100c0b01007387 */ /* 0x0041e80000100800 */
[----:B0-----:R-:W2:Y:S04]  /*21830*/  LDL.LU R11, [R1+0x20] ;  /* 0x00002000010b7983 */ /* 0x001ea80000300800 */
[----:B--2---:R0:W-:Y:S04]  /*21840*/  STL [R1+0x1010], R11 ;  /* 0x0010100b01007387 */ /* 0x0041e80000100800 */
[----:B0-----:R-:W2:Y:S04]  /*21850*/  LDL.LU R11, [R1+0x1c] ;  /* 0x00001c00010b7983 */ /* 0x001ea80000300800 */
[----:B------:R-:W3:Y:S04]  /*21860*/  LDL.LU R29, [R1+0x2c] ;  /* 0x00002c00011d7983 */ /* 0x000ee80000300800 */
        /* <DEDUP_REMOVED lines=26> */
[----:B--2---:R-:W-:-:S05]  /*21a10*/  FMUL R11, R0, R11 ;  /* 0x0000000b000b7220 */ /* 0x004fca0000400000 */
[----:B------:R0:W-:Y:S04]  /*21a20*/  STL [R1+0x414], R11 ;  /* 0x0004140b01007387 */ /* 0x0001e80000100800 */
[----:B0-----:R-:W2:Y:S02]  /*21a30*/  LDL.LU R11, [R1+0x1010] ;  /* 0x00101000010b7983 */ /* 0x001ea40000300800 */
[----:B--2---:R-:W-:-:S05]  /*21a40*/  FMUL R11, R0, R11 ;  /* 0x0000000b000b7220 */ /* 0x004fca0000400000 */
[----:B------:R0:W-:Y:S04]  /*21a50*/  STL [R1+0x410], R11 ;  /* 0x0004100b01007387 */ /* 0x0001e80000100800 */
[----:B0-----:R-:W2:Y:S02]  /*21a60*/  LDL.LU R11, [R1+0x100c] ;  /* 0x00100c00010b7983 */ /* 0x001ea40000300800 */
[----:B--2---:R-:W-:-:S05]  /*21a70*/  FMUL R11, R0, R11 ;  /* 0x0000000b000b7220 */ /* 0x004fca0000400000 */
[----:B------:R0:W-:Y:S04]  /*21a80*/  STL [R1+0x40c], R11 ;  /* 0x00040c0b01007387 */ /* 0x0001e80000100800 */
[----:B0-----:R-:W2:Y:S01]  /*21a90*/  LDL.LU R11, [R1+0x1008] ;  /* 0x00100800010b7983 */ /* 0x001ea20000300800 */
[C---:B---3--:R-:W-:Y:S02]  /*21aa0*/  FMUL R29, R0.reuse, R29 ;  /* 0x0000001d001d7220 */ /* 0x048fe40000400000 */
[C---:B------:R-:W-:Y:S02]  /*21ab0*/  FMUL R4, R0.reuse, R4 ;  /* 0x0000000400047220 */ /* 0x040fe40000400000 */
[----:B--2---:R-:W-:-:S05]  /*21ac0*/  FMUL R11, R0, R11 ;  /* 0x0000000b000b7220 */ /* 0x004fca0000400000 */
[----:B------:R0:W-:Y:S04]  /*21ad0*/  STL [R1+0x408], R11 ;  /* 0x0004080b01007387 */ /* 0x0001e80000100800 */
[----:B0-----:R-:W2:Y:S04]  /*21ae0*/  LDL.LU R11, [R1+0x1004] ;  /* 0x00100400010b7983 */ /* 0x001ea80000300800 */
[----:B------:R4:W-:Y:S02]  /*21af0*/  STL [R1+0x404], R29 ;  /* 0x0004041d01007387 */ /* 0x0009e40000100800 */
[----:B----4-:R-:W-:-:S02]  /*21b00*/  FMUL R29, R0, R28 ;  /* 0x0000001c001d7220 */ /* 0x010fc40000400000 */
[C---:B-----5:R-:W-:Y:S02]  /*21b10*/  FMUL R28, R0.reuse, R27 ;  /* 0x0000001b001c7220 */ /* 0x060fe40000400000 */
[C---:B------:R-:W-:Y:S02]  /*21b20*/  FMUL R27, R0.reuse, R26 ;  /* 0x0000001a001b7220 */ /* 0x040fe40000400000 */
[C---:B------:R-:W-:Y:S01]  /*21b30*/  FMUL R26, R0.reuse, R25 ;  /* 0x00000019001a7220 */ /* 0x040fe20000400000 */
[----:B------:R-:W-:Y:S01]  /*21b40*/  STL [R1+0x400], R29 ;  /* 0x0004001d01007387 */ /* 0x000fe20000100800 */
[C---:B------:R-:W-:Y:S02]  /*21b50*/  FMUL R25, R0.reuse, R24 ;  /* 0x0000001800197220 */ /* 0x040fe40000400000 */
[C---:B------:R-:W-:Y:S01]  /*21b60*/  FMUL R24, R0.reuse, R23 ;  /* 0x0000001700187220 */ /* 0x040fe20000400000 */
[----:B------:R-:W-:Y:S01]  /*21b70*/  STL [R1+0x3f4], R28 ;  /* 0x0003f41c01007387 */ /* 0x000fe20000100800 */
[----:B------:R-:W-:-:S02]  /*21b80*/  FMUL R23, R0, R22 ;  /* 0x0000001600177220 */ /* 0x000fc40000400000 */
[C---:B------:R-:W-:Y:S01]  /*21b90*/  FMUL R22, R0.reuse, R21 ;  /* 0x0000001500167220 */ /* 0x040fe20000400000 */
[----:B------:R-:W-:Y:S01]  /*21ba0*/  STL [R1+0x3f0], R27 ;  /* 0x0003f01b01007387 */ /* 0x000fe20000100800 */
[C---:B------:R-:W-:Y:S02]  /*21bb0*/  FMUL R21, R0.reuse, R20 ;  /* 0x0000001400157220 */ /* 0x040fe40000400000 */
[C---:B------:R-:W-:Y:S01]  /*21bc0*/  FMUL R20, R0.reuse, R19 ;  /* 0x0000001300147220 */ /* 0x040fe20000400000 */
[----:B------:R-:W-:Y:S01]  /*21bd0*/  STL [R1+0x3b4], R26 ;  /* 0x0003b41a01007387 */ /* 0x000fe20000100800 */
[----:B------:R-:W-:-:S03]  /*21be0*/  FMUL R19, R0, R18 ;  /* 0x0000001200137220 */ /* 0x000fc60000400000 */
        /* <DEDUP_REMOVED lines=18> */
[----:B------:R-:W-:Y:S04]  /*21d10*/  STL [R1+0x314], R16 ;  /* 0x0003141001007387 */ /* 0x000fe80000100800 */
[----:B------:R-:W-:Y:S04]  /*21d20*/  STL [R1+0x310], R15 ;  /* 0x0003100f01007387 */ /* 0x000fe80000100800 */
[----:B------:R-:W-:Y:S01]  /*21d30*/  STL [R1+0x2fc], R14 ;  /* 0x0002fc0e01007387 */ /* 0x000fe20000100800 */
[----:B------:R-:W-:-:S03]  /*21d40*/  FMUL R8, R0, R5 ;  /* 0x0000000500087220 */ /* 0x000fc60000400000 */
[----:B------:R-:W-:Y:S01]  /*21d50*/  STL [R1+0x2f8], R13 ;  /* 0x0002f80d01007387 */ /* 0x000fe20000100800 */
[----:B------:R-:W-:-:S03]  /*21d60*/  FMUL R5, R0, R3 ;  /* 0x0000000300057220 */ /* 0x000fc60000400000 */
[----:B------:R-:W-:Y:S04]  /*21d70*/  STL [R1+0x2ec], R12 ;  /* 0x0002ec0c01007387 */ /* 0x000fe80000100800 */
[----:B------:R-:W-:Y:S01]  /*21d80*/  STL [R1+0x2e8], R10 ;  /* 0x0002e80a01007387 */ /* 0x000fe20000100800 */
[----:B------:R-:W-:-:S03]  /*21d90*/  FMUL R3, R0, R2 ;  /* 0x0000000200037220 */ /* 0x000fc60000400000 */
[----:B------:R-:W-:Y:S04]  /*21da0*/  STL [R1+0x2d8], R9 ;  /* 0x0002d80901007387 */ /* 0x000fe80000100800 */
[----:B------:R0:W-:Y:S01]  /*21db0*/  STL [R1+0x2cc], R4 ;  /* 0x0002cc0401007387 */ /* 0x0001e20000100800 */
[----:B------:R-:W-:-:S03]  /*21dc0*/  FMUL R2, R0, R7 ;  /* 0x0000000700027220 */ /* 0x000fc60000400000 */
[----:B------:R-:W-:Y:S01]  /*21dd0*/  STL [R1+0x2c8], R8 ;  /* 0x0002c80801007387 */ /* 0x000fe20000100800 */
[----:B0-----:R-:W-:-:S03]  /*21de0*/  FMUL R4, R0, R6 ;  /* 0x0000000600047220 */ /* 0x001fc60000400000 */
[----:B------:R-:W-:Y:S04]  /*21df0*/  STL [R1+0x2bc], R5 ;  /* 0x0002bc0501007387 */ /* 0x000fe80000100800 */
[----:B------:R-:W-:Y:S04]  /*21e00*/  STL [R1+0x2b4], R4 ;  /* 0x0002b40401007387 */ /* 0x000fe80000100800 */
[----:B------:R0:W-:Y:S01]  /*21e10*/  STL [R1+0x2ac], R3 ;  /* 0x0002ac0301007387 */ /* 0x0001e20000100800 */
[----:B--2---:R-:W-:-:S03]  /*21e20*/  FMUL R0, R0, R11 ;  /* 0x0000000b00007220 */ /* 0x004fc60000400000 */
[----:B------:R-:W2:Y:S04]  /*21e30*/  LDL.LU R11, [R1+0x1000] ;  /* 0x00100000010b7983 */ /* 0x000ea80000300800 */
[----:B------:R1:W-:Y:S04]  /*21e40*/  STL [R1+0x2a8], R2 ;  /* 0x0002a80201007387 */ /* 0x0003e80000100800 */
[----:B0-----:R-:W3:Y:S04]  /*21e50*/  LDL.LU R3, [R1+0x420] ;  /* 0x0004200001037983 */ /* 0x001ee80000300800 */
[----:B------:R0:W-:Y:S04]  /*21e60*/  STL [R1+0x298], R0 ;  /* 0x0002980001007387 */ /* 0x0001e80000100800 */
[----:B---3--:R3:W-:Y:S04]  /*21e70*/  STL [R1+0xf7c], R3 ;  /* 0x000f7c0301007387 */ /* 0x0087e80000100800 */
[----:B-1----:R-:W4:Y:S04]  /*21e80*/  LDL.LU R2, [R1+0x424] ;  /* 0x0004240001027983 */ /* 0x002f280000300800 */
[----:B0-----:R-:W5:Y:S04]  /*21e90*/  LDL.LU R0, [R1+0x530] ;  /* 0x0005300001007983 */ /* 0x001f680000300800 */
[----:B----4-:R-:W-:Y:S04]  /*21ea0*/  STL [R1+0x98], R2 ;  /* 0x0000980201007387 */ /* 0x010fe80000100800 */
[----:B---3--:R-:W3:Y:S04]  /*21eb0*/  LDL.LU R3, [R1+0x534] ;  /* 0x0005340001037983 */ /* 0x008ee80000300800 */
[----:B-----5:R-:W-:Y:S04]  /*21ec0*/  STL [R1+0x94], R0 ;  /* 0x0000940001007387 */ /* 0x020fe80000100800 */
        /* <DEDUP_REMOVED lines=23> */
[----:B------:R-:W3:Y:S04]  /*22040*/  LDL.LU R0, [R1+0x4d4] ;  /* 0x0004d40001007983 */ /* 0x000ee80000300800 */
[----:B---3--:R1:W-:Y:S04]  /*22050*/  STL [R1+0xfb0], R0 ;  /* 0x000fb00001007387 */ /* 0x0083e80000100800 */
[----:B0-----:R-:W3:Y:S04]  /*22060*/  LDL.LU R3, [R1+0x4c0] ;  /* 0x0004c00001037983 */ /* 0x001ee80000300800 */
[----:B---3--:R0:W-:Y:S04]  /*22070*/  STL [R1+0xfb4], R3 ;  /* 0x000fb40301007387 */ /* 0x0081e80000100800 */
[----:B-1----:R-:W3:Y:S04]  /*22080*/  LDL.LU R0, [R1+0x4c4] ;  /* 0x0004c40001007983 */ /* 0x002ee80000300800 */
        /* <DEDUP_REMOVED lines=26> */
[----:B---3--:R-:W-:Y:S04]  /*22230*/  STL [R1+0xfec], R3 ;  /* 0x000fec0301007387 */ /* 0x008fe80000100800 */
[----:B-1----:R-:W3:Y:S04]  /*22240*/  LDL.LU R0, [R1+0x2a4] ;  /* 0x0002a40001007983 */ /* 0x002ee80000300800 */
[----:B---3--:R0:W-:Y:S04]  /*22250*/  STL [R1+0xff0], R0 ;  /* 0x000ff00001007387 */ /* 0x0081e80000100800 */
[----:B0-----:R-:W3:Y:S04]  /*22260*/  LDL.LU R0, [R1+0x2d0] ;  /* 0x0002d00001007983 */ /* 0x001ee80000300800 */
[----:B------:R-:W4:Y:S04]  /*22270*/  LDL.LU R3, [R1+0x2d4] ;  /* 0x0002d40001037983 */ /* 0x000f280000300800 */
[----:B---3--:R0:W-:Y:S04]  /*22280*/  STL [R1+0x18], R0 ;  /* 0x0000180001007387 */ /* 0x0081e80000100800 */
[----:B----4-:R1:W-:Y:S04]  /*22290*/  STL [R1+0xff4], R3 ;  /* 0x000ff40301007387 */ /* 0x0103e80000100800 */
[----:B0-----:R-:W3:Y:S04]  /*222a0*/  LDL.LU R0, [R1+0x2f0] ;  /* 0x0002f00001007983 */ /* 0x001ee80000300800 */
[----:B---3--:R0:W-:Y:S04]  /*222b0*/  STL [R1+0xff8], R0 ;  /* 0x000ff80001007387 */ /* 0x0081e80000100800 */
[----:B-1----:R-:W3:Y:S04]  /*222c0*/  LDL.LU R3, [R1+0x2f4] ;  /* 0x0002f40001037983 */ /* 0x002ee80000300800 */
[----:B---3--:R1:W-:Y:S04]  /*222d0*/  STL [R1+0xffc], R3 ;  /* 0x000ffc0301007387 */ /* 0x0083e80000100800 */
[----:B0-----:R-:W3:Y:S04]  /*222e0*/  LDL.LU R0, [R1+0x2c0] ;  /* 0x0002c00001007983 */ /* 0x001ee80000300800 */
[----:B-1----:R-:W4:Y:S04]  /*222f0*/  LDL.LU R3, [R1+0x2c4] ;  /* 0x0002c40001037983 */ /* 0x002f280000300800 */
        /* <DEDUP_REMOVED lines=26> */
[----:B--2---:R-:W-:-:S13]  /*224a0*/  FSETP.GT.AND P0, PT, |R11|, 8.50705917302346158658e+37, PT ;  /* 0x7e8000000b00780b */ /* 0x004fda0003f04200 */
[----:B----4-:R-:W-:Y:S02]  /*224b0*/  @P0 FMUL R3, R3, 0.25 ;  /* 0x3e80000003030820 */ /* 0x010fe40000400000 */
[----:B---3--:R-:W-:-:S05]  /*224c0*/  @P0 FMUL R4, R4, 0.25 ;  /* 0x3e80000004040820 */ /* 0x008fca0000400000 */
[----:B------:R0:W-:Y:S04]  /*224d0*/  STL [R1+0xf78], R4 ;  /* 0x000f780401007387 */ /* 0x0001e80000100800 */
[----:B0-----:R-:W2:Y:S04]  /*224e0*/  LDL R4, [R1+0x18] ;  /* 0x0000180001047983 */ /* 0x001ea80000100800 */
[----:B------:R0:W-:Y:S04]  /*224f0*/  STL [R1+0x4], R3 ;  /* 0x0000040301007387 */ /* 0x0001e80000100800 */
[----:B0-----:R-:W3:Y:S01]  /*22500*/  LDL.LU R3, [R1+0xffc] ;  /* 0x000ffc0001037983 */ /* 0x001ee20000300800 */
[----:B------:R-:W-:-:S05]  /*22510*/  @P0 FMUL R0, R0, 0.25 ;  /* 0x3e80000000000820 */ /* 0x000fca0000400000 */
[----:B------:R0:W-:Y:S04]  /*22520*/  STL [R1+0x8], R0 ;  /* 0x0000080001007387 */ /* 0x0001e80000100800 */
[----:B0-----:R-:W4:Y:S01]  /*22530*/  LDL.LU R0, [R1+0xff8] ;  /* 0x000ff80001007983 */ /* 0x001f220000300800 */
[----:B---3--:R-:W-:-:S05]  /*22540*/  @P0 FMUL R3, R3, 0.25 ;  /* 0x3e80000003030820 */ /* 0x008fca0000400000 */
[----:B------:R0:W-:Y:S04]  /*22550*/  STL [R1+0xc], R3 ;  /* 0x00000c0301007387 */ /* 0x0001e80000100800 */
[----:B0-----:R-:W3:Y:S01]  /*22560*/  LDL.LU R3, [R1+0xff4] ;  /* 0x000ff40001037983 */ /* 0x001ee20000300800 */
[----:B----4-:R-:W-:-:S05]  /*22570*/  @P0 FMUL R0, R0, 0.25 ;  /* 0x3e80000000000820 */ /* 0x010fca0000400000 */
[----:B------:R0:W-:Y:S04]  /*22580*/  STL [R1+0x10], R0 ;  /* 0x0000100001007387 */ /* 0x0001e80000100800 */
[----:B0-----:R-:W4:Y:S01]  /*22590*/  LDL.LU R0, [R1+0xff0] ;  /* 0x000ff00001007983 */ /* 0x001f220000300800 */
[----:B---3--:R-:W-:-:S05]  /*225a0*/  @P0 FMUL R3, R3, 0.25 ;  /* 0x3e80000003030820 */ /* 0x008fca0000400000 */
[----:B------:R0:W-:Y:S04]  /*225b0*/  STL [R1+0x14], R3 ;  /* 0x0000140301007387 */ /* 0x0001e80000100800 */
[----:B0-----:R-:W3:Y:S01]  /*225c0*/  LDL.LU R3, [R1+0xfec] ;  /* 0x000fec0001037983 */ /* 0x001ee20000300800 */
[----:B--2---:R-:W-:Y:S02]  /*225d0*/  @P0 FMUL R4, R4, 0.25 ;  /* 0x3e80000004040820 */ /* 0x004fe40000400000 */
[----:B----4-:R-:W-:-:S03]  /*225e0*/  @P0 FMUL R0, R0, 0.25 ;  /* 0x3e80000000000820 */ /* 0x010fc60000400000 */
[----:B------:R0:W-:Y:S04]  /*225f0*/  @P0 STL [R1+0x18], R4 ;  /* 0x0000180401000387 */ /* 0x0001e80000100800 */
[----:B0-----:R-:W2:Y:S04]  /*22600*/  LDL R4, [R1+0x94] ;  /* 0x0000940001047983 */ /* 0x001ea80000100800 */
        /* <DEDUP_REMOVED lines=49> */
[----:B0-----:R-:W4:Y:S01]  /*22920*/  LDL R0, [R1+0x98] ;  /* 0x0000980001007983 */ /* 0x001f220000100800 */
[----:B---3--:R-:W-:-:S05]  /*22930*/  @P0 FMUL R3, R3, 0.25 ;  /* 0x3e80000003030820 */ /* 0x008fca0000400000 */
[----:B------:R0:W-:Y:S04]  /*22940*/  STL [R1+0x60], R3 ;  /* 0x0000600301007387 */ /* 0x0001e80000100800 */
[----:B0-----:R-:W3:Y:S02]  /*22950*/  LDL.LU R3, [R1+0xfa8] ;  /* 0x000fa80001037983 */ /* 0x001ee40000300800 */
        /* <DEDUP_REMOVED lines=32> */
[----:B0-----:R-:W3:Y:S01]  /*22b60*/  LDL.LU R3, [R1+0xf7c] ;  /* 0x000f7c0001037983 */ /* 0x001ee20000300800 */
[----:B----4-:R-:W-:Y:S02]  /*22b70*/  @P0 FMUL R0, R0, 0.25 ;  /* 0x3e80000000000820 */ /* 0x010fe40000400000 */
[----:B--2---:R-:W-:-:S03]  /*22b80*/  @P0 FMUL R4, R4, 0.25 ;  /* 0x3e80000004040820 */ /* 0x004fc60000400000 */
[----:B------:R0:W-:Y:S04]  /*22b90*/  @P0 STL [R1+0x98], R0 ;  /* 0x0000980001000387 */ /* 0x0001e80000100800 */
[----:B0-----:R-:W2:Y:S04]  /*22ba0*/  LDL R0, [R1+0x14] ;  /* 0x0000140001007983 */ /* 0x001ea80000100800 */
[----:B------:R-:W-:Y:S01]  /*22bb0*/  @P0 STL [R1+0x94], R4 ;  /* 0x0000940401000387 */ /* 0x000fe20000100800 */
[----:B---3--:R-:W-:-:S05]  /*22bc0*/  @P0 FMUL R3, R3, 0.25 ;  /* 0x3e80000003030820 */ /* 0x008fca0000400000 */
[----:B------:R0:W-:Y:S02]  /*22bd0*/  STL [R1+0xf0c], R3 ;  /* 0x000f0c0301007387 */ /* 0x0001e40000100800 */
[----:B0-----:R-:W-:Y:S02]  /*22be0*/  MOV R3, R4 ;  /* 0x0000000400037202 */ /* 0x001fe40000000f00 */
[----:B------:R-:W3:Y:S01]  /*22bf0*/  LDL.LU R4, [R1+0xf78] ;  /* 0x000f780001047983 */ /* 0x000ee20000300800 */
[----:B------:R-:W-:Y:S01]  /*22c00*/  FSETP.GEU.AND P4, PT, |R11|, 1.175494350822287508e-38, PT ;  /* 0x008000000b00780b */ /* 0x000fe20003f8e200 */
[----:B------:R-:W-:Y:S02]  /*22c10*/  @P0 FMUL R7, R7, 0.25 ;  /* 0x3e80000007070820 */ /* 0x000fe40000400000 */
[----:B------:R-:W-:Y:S02]  /*22c20*/  @P0 FMUL R6, R6, 0.25 ;  /* 0x3e80000006060820 */ /* 0x000fe40000400000 */
[----:B------:R-:W-:-:S02]  /*22c30*/  @P0 FMUL R11, R11, 0.25 ;  /* 0x3e8000000b0b0820 */ /* 0x000fc40000400000 */
[----:B------:R-:W-:Y:S02]  /*22c40*/  @P0 FMUL R5, R5, 0.25 ;  /* 0x3e80000005050820 */ /* 0x000fe40000400000 */
[----:B------:R-:W-:Y:S01]  /*22c50*/  @P0 FMUL R8, R8, 0.25 ;  /* 0x3e80000008080820 */ /* 0x000fe20000400000 */
[----:B------:R0:W-:Y:S03]  /*22c60*/  STL [R1+0xf48], R11 ;  /* 0x000f480b01007387 */ /* 0x0001e60000100800 */
[----:B------:R-:W-:Y:S02]  /*22c70*/  @!P4 FMUL R7, R7, 16777216 ;  /* 0x4b8000000707c820 */ /* 0x000fe40000400000 */
[----:B------:R-:W-:Y:S02]  /*22c80*/  @!P4 FMUL R6, R6, 16777216 ;  /* 0x4b8000000606c820 */ /* 0x000fe40000400000 */
[----:B------:R-:W-:Y:S01]  /*22c90*/  @!P4 FMUL R5, R5, 16777216 ;  /* 0x4b8000000505c820 */ /* 0x000fe20000400000 */
[----:B0-----:R-:W4:Y:S01]  /*22ca0*/  LDL R11, [R1+0x10] ;  /* 0x00001000010b7983 */ /* 0x001f220000100800 */
[----:B------:R-:W-:-:S03]  /*22cb0*/  @P0 FMUL R9, R9, 0.25 ;  /* 0x3e80000009090820 */ /* 0x000fc60000400000 */
[----:B------:R0:W-:Y:S01]  /*22cc0*/  STL [R1+0xf10], R7 ;  /* 0x000f100701007387 */ /* 0x0001e20000100800 */
[----:B------:R-:W-:Y:S02]  /*22cd0*/  @!P4 FMUL R8, R8, 16777216 ;  /* 0x4b8000000808c820 */ /* 0x000fe40000400000 */
[----:B------:R-:W-:Y:S01]  /*22ce0*/  @!P4 FMUL R9, R9, 16777216 ;  /* 0x4b8000000909c820 */ /* 0x000fe20000400000 */
[----:B0-----:R-:W2:Y:S04]  /*22cf0*/  LDL R7, [R1+0x20] ;  /* 0x0000200001077983 */ /* 0x001ea80000100800 */
[----:B------:R0:W-:Y:S04]  /*22d00*/  STL [R1+0xf14], R6 ;  /* 0x000f140601007387 */ /* 0x0001e80000100800 */
[----:B0-----:R-:W2:Y:S04]  /*22d10*/  LDL R6, [R1+0x1c] ;  /* 0x00001c0001067983 */ /* 0x001ea80000100800 */
[----:B------:R0:W-:Y:S04]  /*22d20*/  STL [R1+0xf18], R5 ;  /* 0x000f180501007387 */ /* 0x0001e80000100800 */
[----:B0-----:R-:W2:Y:S01]  /*22d30*/  LDL R5, [R1+0x18] ;  /* 0x0000180001057983 */ /* 0x001ea20000100800 */
[----:B---3--:R-:W-:-:S05]  /*22d40*/  @!P4 FMUL R4, R4, 16777216 ;  /* 0x4b8000000404c820 */ /* 0x008fca0000400000 */
[----:B------:R0:W-:Y:S04]  /*22d50*/  STL [R1+0xf1c], R4 ;  /* 0x000f1c0401007387 */ /* 0x0001e80000100800 */
[----:B0-----:R-:W3:Y:S04]  /*22d60*/  LDL R4, [R1+0xc] ;  /* 0x00000c0001047983 */ /* 0x001ee80000100800 */
[----:B------:R0:W-:Y:S04]  /*22d70*/  STL [R1+0xf20], R8 ;  /* 0x000f200801007387 */ /* 0x0001e80000100800 */
[----:B0-----:R-:W5:Y:S04]  /*22d80*/  LDL R8, [R1+0x8] ;  /* 0x0000080001087983 */ /* 0x001f680000100800 */
[----:B------:R0:W-:Y:S04]  /*22d90*/  STL [R1+0xf24], R9 ;  /* 0x000f240901007387 */ /* 0x0001e80000100800 */
[----:B0-----:R-:W5:Y:S01]  /*22da0*/  LDL R9, [R1+0x4] ;  /* 0x0000040001097983 */ /* 0x001f620000100800 */
        /* <DEDUP_REMOVED lines=43> */
[----:B------:R-:W-:Y:S02]  /*23060*/  @!P4 FMUL R25, R25, 16777216 ;  /* 0x4b8000001919c820 */ /* 0x000fe40000400000 */
[----:B------:R-:W-:Y:S01]  /*23070*/  @!P4 FMUL R26, R26, 16777216 ;  /* 0x4b8000001a1ac820 */ /* 0x000fe20000400000 */
[----:B------:R-:W-:Y:S01]  /*23080*/  STL [R1+0xf5c], R22 ;  /* 0x000f5c1601007387 */ /* 0x000fe20000100800 */
[----:B------:R-:W-:Y:S02]  /*23090*/  @!P4 FMUL R27, R27, 16777216 ;  /* 0x4b8000001b1bc820 */ /* 0x000fe40000400000 */
[----:B------:R-:W-:Y:S01]  /*230a0*/  @!P4 FMUL R28, R28, 16777216 ;  /* 0x4b8000001c1cc820 */ /* 0x000fe20000400000 */
[----:B------:R-:W-:Y:S04]  /*230b0*/  STL [R1+0xf60], R23 ;  /* 0x000f601701007387 */ /* 0x000fe80000100800 */
[----:B------:R-:W-:Y:S04]  /*230c0*/  STL [R1+0xf64], R24 ;  /* 0x000f641801007387 */ /* 0x000fe80000100800 */
[----:B------:R-:W-:Y:S01]  /*230d0*/  STL [R1+0xf68], R25 ;  /* 0x000f681901007387 */ /* 0x000fe20000100800 */
[----:B----4-:R-:W-:-:S03]  /*230e0*/  @!P4 FMUL R11, R11, 16777216 ;  /* 0x4b8000000b0bc820 */ /* 0x010fc60000400000 */
[----:B------:R-:W-:Y:S04]  /*230f0*/  STL [R1+0xf6c], R26 ;  /* 0x000f6c1a01007387 */ /* 0x000fe80000100800 */
[----:B------:R-:W-:Y:S04]  /*23100*/  STL [R1+0xf70], R27 ;  /* 0x000f701b01007387 */ /* 0x000fe80000100800 */
[----:B------:R0:W-:Y:S01]  /*23110*/  STL [R1+0xf74], R28 ;  /* 0x000f741c01007387 */ /* 0x0001e20000100800 */
[----:B--2---:R-:W-:Y:S02]  /*23120*/  @!P4 FMUL R0, R0, 16777216 ;  /* 0x4b8000000000c820 */ /* 0x004fe40000400000 */
[----:B---3--:R-:W-:-:S02]  /*23130*/  @!P4 FMUL R4, R4, 16777216 ;  /* 0x4b8000000404c820 */ /* 0x008fc40000400000 */
[----:B-----5:R-:W-:Y:S02]  /*23140*/  @!P4 FMUL R8, R8, 16777216 ;  /* 0x4b8000000808c820 */ /* 0x020fe40000400000 */
[----:B------:R-:W-:-:S05]  /*23150*/  @!P4 FMUL R9, R9, 16777216 ;  /* 0x4b8000000909c820 */ /* 0x000fca0000400000 */
[----:B------:R-:W-:Y:S04]  /*23160*/  @!P4 STL [R1+0x4], R9 ;  /* 0x000004090100c387 */ /* 0x000fe80000100800 */
[----:B------:R-:W-:Y:S04]  /*23170*/  @!P4 STL [R1+0x8], R8 ;  /* 0x000008080100c387 */ /* 0x000fe80000100800 */
[----:B0-----:R-:W2:Y:S04]  /*23180*/  LDL R28, [R1+0x24] ;  /* 0x00002400011c7983 */ /* 0x001ea80000100800 */
[----:B------:R-:W-:Y:S04]  /*23190*/  @!P4 STL [R1+0xc], R4 ;  /* 0x00000c040100c387 */ /* 0x000fe80000100800 */
[----:B------:R-:W3:Y:S04]  /*231a0*/  LDL R27, [R1+0x28] ;  /* 0x00002800011b7983 */ /* 0x000ee80000100800 */
[----:B------:R0:W-:Y:S04]  /*231b0*/  @!P4 STL [R1+0x10], R11 ;  /* 0x0000100b0100c387 */ /* 0x0001e80000100800 */
[----:B------:R-:W4:Y:S04]  /*231c0*/  LDL R26, [R1+0x2c] ;  /* 0x00002c00011a7983 */ /* 0x000f280000100800 */
        /* <DEDUP_REMOVED lines=8> */
[----:B0-----:R-:W5:Y:S04]  /*23250*/  LDL R11, [R1+0x50] ;  /* 0x00005000010b7983 */ /* 0x001f680000100800 */
[----:B------:R-:W5:Y:S04]  /*23260*/  LDL R17, [R1+0x54] ;  /* 0x0000540001117983 */ /* 0x000f680000100800 */
[----:B------:R0:W-:Y:S01]  /*23270*/  @!P4 STL [R1+0x14], R0 ;  /* 0x000014000100c387 */ /* 0x0001e20000100800 */
[----:B------:R-:W-:-:S02]  /*23280*/  @!P4 FMUL R5, R5, 16777216 ;  /* 0x4b8000000505c820 */ /* 0x000fc40000400000 */
[----:B------:R-:W-:Y:S01]  /*23290*/  @!P4 FMUL R6, R6, 16777216 ;  /* 0x4b8000000606c820 */ /* 0x000fe20000400000 */
[----:B------:R-:W5:Y:S04]  /*232a0*/  LDL R16, [R1+0x60] ;  /* 0x0000600001107983 */ /* 0x000f680000100800 */
[----:B0-----:R-:W5:Y:S01]  /*232b0*/  LDL R0, [R1+0x58] ;  /* 0x0000580001007983 */ /* 0x001f620000100800 */
[----:B------:R-:W-:-:S03]  /*232c0*/  @!P4 FMUL R7, R7, 16777216 ;  /* 0x4b8000000707c820 */ /* 0x000fc60000400000 */
[----:B------:R0:W-:Y:S04]  /*232d0*/  @!P4 STL [R1+0x18], R5 ;  /* 0x000018050100c387 */ /* 0x0001e80000100800 */
[----:B------:R-:W5:Y:S04]  /*232e0*/  LDL R15, [R1+0x64] ;  /* 0x00006400010f7983 */ /* 0x000f680000100800 */
[----:B------:R1:W-:Y:S04]  /*232f0*/  @!P4 STL [R1+0x1c], R6 ;  /* 0x00001c060100c387 */ /* 0x0003e80000100800 */
[----:B------:R-:W5:Y:S04]  /*23300*/  LDL R14, [R1+0x68] ;  /* 0x00006800010e7983 */ /* 0x000f680000100800 */
[----:B------:R0:W-:Y:S04]  /*23310*/  @!P4 STL [R1+0x20], R7 ;  /* 0x000020070100c387 */ /* 0x0001e80000100800 */
[----:B------:R-:W5:Y:S04]  /*23320*/  LDL R13, [R1+0x6c] ;  /* 0x00006c00010d7983 */ /* 0x000f680000100800 */
[----:B------:R-:W5:Y:S04]  /*23330*/  LDL R12, [R1+0x70] ;  /* 0x00007000010c7983 */ /* 0x000f680000100800 */
[----:B------:R-:W5:Y:S04]  /*23340*/  LDL R10, [R1+0x74] ;  /* 0x00007400010a7983 */ /* 0x000f680000100800 */
[----:B------:R-:W5:Y:S04]  /*23350*/  LDL R9, [R1+0x78] ;  /* 0x0000780001097983 */ /* 0x000f680000100800 */
[----:B------:R-:W5:Y:S04]  /*23360*/  LDL R8, [R1+0x7c] ;  /* 0x00007c0001087983 */ /* 0x000f680000100800 */
[----:B------:R-:W5:Y:S04]  /*23370*/  LDL R4, [R1+0x84] ;  /* 0x0000840001047983 */ /* 0x000f680000100800 */
[----:B0-----:R-:W5:Y:S04]  /*23380*/  LDL R5, [R1+0x88] ;  /* 0x0000880001057983 */ /* 0x001f680000100800 */
[----:B-1----:R-:W5:Y:S04]  /*23390*/  LDL R6, [R1+0x8c] ;  /* 0x00008c0001067983 */ /* 0x002f680000100800 */
[----:B------:R-:W5:Y:S01]  /*233a0*/  LDL R7, [R1+0x90] ;  /* 0x0000900001077983 */ /* 0x000f620000100800 */
[----:B--2---:R-:W-:-:S05]  /*233b0*/  @!P4 FMUL R28, R28, 16777216 ;  /* 0x4b8000001c1cc820 */ /* 0x004fca0000400000 */
[----:B------:R0:W-:Y:S01]  /*233c0*/  @!P4 STL [R1+0x24], R28 ;  /* 0x0000241c0100c387 */ /* 0x0001e20000100800 */
[----:B---3--:R-:W-:-:S03]  /*233d0*/  @!P4 FMUL R27, R27, 16777216 ;  /* 0x4b8000001b1bc820 */ /* 0x008fc60000400000 */
[----:B0-----:R-:W2:Y:S01]  /*233e0*/  LDL.LU R28, [R1+0xf74] ;  /* 0x000f7400011c7983 */ /* 0x001ea20000300800 */
[----:B----4-:R-:W-:-:S03]  /*233f0*/  @!P4 FMUL R26, R26, 16777216 ;  /* 0x4b8000001a1ac820 */ /* 0x010fc60000400000 */
[----:B------:R0:W-:Y:S01]  /*23400*/  @!P4 STL [R1+0x28], R27 ;  /* 0x0000281b0100c387 */ /* 0x0001e20000100800 */
[----:B-----5:R-:W-:Y:S02]  /*23410*/  @!P4 FMUL R25, R25, 16777216 ;  /* 0x4b8000001919c820 */ /* 0x020fe40000400000 */
        /* <DEDUP_REMOVED lines=8> */
[----:B------:R-:W-:Y:S02]  /*234a0*/  @!P4 FMUL R20, R20, 16777216 ;  /* 0x4b8000001414c820 */ /* 0x000fe40000400000 */
[----:B------:R-:W-:Y:S01]  /*234b0*/  @!P4 FMUL R19, R19, 16777216 ;  /* 0x4b8000001313c820 */ /* 0x000fe20000400000 */
        /* <DEDUP_REMOVED lines=13> */
[----:B------:R0:W-:Y:S04]  /*23590*/  @!P4 STL [R1+0x44], R20 ;  /* 0x000044140100c387 */ /* 0x0001e80000100800 */
        /* <DEDUP_REMOVED lines=8> */
[----:B0-----:R-:W3:Y:S04]  /*23620*/  LDL.LU R17, [R1+0xf44] ;  /* 0x000f440001117983 */ /* 0x001ee80000300800 */
[----:B------:R0:W-:Y:S04]  /*23630*/  @!P4 STL [R1+0x58], R0 ;  /* 0x000058000100c387 */ /* 0x0001e80000100800 */
[----:B0-----:R-:W3:Y:S01]  /*23640*/  LDL.LU R0, [R1+0xf40] ;  /* 0x000f400001007983 */ /* 0x001ee20000300800 */
[----:B------:R-:W-:-:S02]  /*23650*/  @!P4 FMUL R16, R16, 16777216 ;  /* 0x4b8000001010c820 */ /* 0x000fc40000400000 */
[----:B------:R-:W-:Y:S02]  /*23660*/  @!P4 FMUL R15, R15, 16777216 ;  /* 0x4b8000000f0fc820 */ /* 0x000fe40000400000 */
[----:B------:R-:W-:Y:S02]  /*23670*/  @!P4 FMUL R14, R14, 16777216 ;  /* 0x4b8000000e0ec820 */ /* 0x000fe40000400000 */
[----:B------:R-:W-:Y:S02]  /*23680*/  @!P4 FMUL R13, R13, 16777216 ;  /* 0x4b8000000d0dc820 */ /* 0x000fe40000400000 */
[----:B------:R-:W-:Y:S02]  /*23690*/  @!P4 FMUL R12, R12, 16777216 ;  /* 0x4b8000000c0cc820 */ /* 0x000fe40000400000 */
[----:B------:R-:W-:Y:S02]  /*236a0*/  @!P4 FMUL R10, R10, 16777216 ;  /* 0x4b8000000a0ac820 */ /* 0x000fe40000400000 */
[----:B------:R-:W-:-:S02]  /*236b0*/  @!P4 FMUL R9, R9, 16777216 ;  /* 0x4b8000000909c820 */ /* 0x000fc40000400000 */
[----:B------:R-:W-:Y:S02]  /*236c0*/  @!P4 FMUL R8, R8, 16777216 ;  /* 0x4b8000000808c820 */ /* 0x000fe40000400000 */
[----:B------:R-:W-:Y:S02]  /*236d0*/  @!P4 FMUL R4, R4, 16777216 ;  /* 0x4b8000000404c820 */ /* 0x000fe40000400000 */
[----:B------:R-:W-:Y:S02]  /*236e0*/  @!P4 FMUL R5, R5, 16777216 ;  /* 0x4b8000000505c820 */ /* 0x000fe40000400000 */
[----:B------:R-:W-:Y:S02]  /*236f0*/  @!P4 FMUL R6, R6, 16777216 ;  /* 0x4b8000000606c820 */ /* 0x000fe40000400000 */
[----:B------:R-:W-:Y:S02]  /*23700*/  @!P4 FMUL R7, R7, 16777216 ;  /* 0x4b8000000707c820 */ /* 0x000fe40000400000 */
[----:B------:R-:W-:-:S02]  /*23710*/  @!P4 FMUL R3, R3, 16777216 ;  /* 0x4b8000000303c820 */ /* 0x000fc40000400000 */
[----:B--2---:R-:W-:Y:S02]  /*23720*/  @!P4 FMUL R11, R11, 16777216 ;  /* 0x4b8000000b0bc820 */ /* 0x004fe40000400000 */
[----:B---3--:R-:W-:-:S05]  /*23730*/  @!P4 FMUL R0, R0, 16777216 ;  /* 0x4b8000000000c820 */ /* 0x008fca0000400000 */
[----:B------:R0:W-:Y:S02]  /*23740*/  STL [R1+0x5c], R0 ;  /* 0x00005c0001007387 */ /* 0x0001e40000100800 */
[----:B0-----:R0:W1:Y:S02]  /*23750*/  MUFU.RCP R0, R11 ;  /* 0x0000000b00007308 */ /* 0x0010640000001000 */
[----:B0-----:R-:W2:Y:S04]  /*23760*/  LDL.LU R11, [R1+0x98] ;  /* 0x00009800010b7983 */ /* 0x001ea80000300800 */
[----:B------:R0:W-:Y:S04]  /*23770*/  @!P4 STL [R1+0x60], R16 ;  /* 0x000060100100c387 */ /* 0x0001e80000100800 */
[----:B0-----:R-:W3:Y:S04]  /*23780*/  LDL.LU R16, [R1+0xf3c] ;  /* 0x000f3c0001107983 */ /* 0x001ee80000300800 */
        /* <DEDUP_REMOVED lines=17> */
[----:B0-----:R-:W1:Y:S04]  /*238a0*/  LDL.LU R5, [R1+0xf18] ;  /* 0x000f180001057983 */ /* 0x001e680000300800 */
[----:B------:R0:W-:Y:S04]  /*238b0*/  @!P4 STL [R1+0x8c], R6 ;  /* 0x00008c060100c387 */ /* 0x0001e80000100800 */
[----:B0-----:R-:W3:Y:S04]  /*238c0*/  LDL.LU R6, [R1+0xf14] ;  /* 0x000f140001067983 */ /* 0x001ee80000300800 */
[----:B------:R0:W-:Y:S04]  /*238d0*/  @!P4 STL [R1+0x90], R7 ;  /* 0x000090070100c387 */ /* 0x0001e80000100800 */
[----:B0-----:R-:W4:Y:S04]  /*238e0*/  LDL.LU R7, [R1+0xf10] ;  /* 0x000f100001077983 */ /* 0x001f280000300800 */
[----:B------:R0:W-:Y:S04]  /*238f0*/  @!P4 STL [R1+0x94], R3 ;  /* 0x000094030100c387 */ /* 0x0001e80000100800 */
[----:B0-----:R-:W5:Y:S01]  /*23900*/  LDL.LU R3, [R1+0xf0c] ;  /* 0x000f0c0001037983 */ /* 0x001f620000300800 */
[----:B--2---:R-:W-:-:S05]  /*23910*/  @!P4 FMUL R11, R11, 16777216 ;  /* 0x4b8000000b0bc820 */ /* 0x004fca0000400000 */
[----:B------:R4:W-:Y:S01]  /*23920*/  STL [R1+0xef8], R11 ;  /* 0x000ef80b01007387 */ /* 0x0009e20000100800 */
[C---:B-1----:R-:W-:Y:S02]  /*23930*/  FMUL R5, R0.reuse, R5 ;  /* 0x0000000500057220 */ /* 0x042fe40000400000 */
[C---:B---3--:R-:W-:Y:S02]  /*23940*/  FMUL R6, R0.reuse, R6 ;  /* 0x0000000600067220 */ /* 0x048fe40000400000 */
[----:B----4-:R-:W-:Y:S02]  /*23950*/  FMUL R11, R0, R7 ;  /* 0x00000007000b7220 */ /* 0x010fe40000400000 */
[----:B-----5:R-:W-:-:S05]  /*23960*/  @!P4 FMUL R3, R3, 16777216 ;  /* 0x4b8000000303c820 */ /* 0x020fca0000400000 */
[----:B------:R0:W-:Y:S04]  /*23970*/  STL [R1+0xefc], R3 ;  /* 0x000efc0301007387 */ /* 0x0001e80000100800 */
[----:B------:R-:W2:Y:S04]  /*23980*/  LDL.LU R7, [R1+0xc] ;  /* 0x00000c0001077983 */ /* 0x000ea80000300800 */
[----:B0-----:R-:W3:Y:S04]  /*23990*/  LDL.LU R3, [R1+0x10] ;  /* 0x0000100001037983 */ /* 0x001ee80000300800 */
[----:B------:R0:W-:Y:S04]  /*239a0*/  STL [R1+0x4c4], R11 ;  /* 0x0004c40b01007387 */ /* 0x0001e80000100800 */
[----:B0-----:R-:W4:Y:S04]  /*239b0*/  LDL.LU R11, [R1+0x14] ;  /* 0x00001400010b7983 */ /* 0x001f280000300800 */
[----:B------:R0:W-:Y:S04]  /*239c0*/  STL [R1+0x4c0], R6 ;  /* 0x0004c00601007387 */ /* 0x0001e80000100800 */
[----:B0-----:R-:W5:Y:S04]  /*239d0*/  LDL.LU R6, [R1+0x8] ;  /* 0x0000080001067983 */ /* 0x001f680000300800 */
[----:B------:R0:W-:Y:S04]  /*239e0*/  STL [R1+0x42c], R5 ;  /* 0x00042c0501007387 */ /* 0x0001e80000100800 */
[----:B0-----:R-:W2:Y:S01]  /*239f0*/  LDL.LU R5, [R1+0x4] ;  /* 0x0000040001057983 */ /* 0x001ea20000300800 */
[----:B------:R-:W-:-:S02]  /*23a00*/  @P0 FMUL R2, R2, 0.25 ;  /* 0x3e80000002020820 */ /* 0x000fc40000400000 */
[----:B------:R-:W-:Y:S02]  /*23a10*/  FMUL R4, R0, R4 ;  /* 0x0000000400047220 */ /* 0x000fe40000400000 */
[----:B------:R-:W-:-:S03]  /*23a20*/  @!P4 FMUL R2, R2, 16777216 ;  /* 0x4b8000000202c820 */ /* 0x000fc60000400000 */
[----:B------:R0:W-:Y:S02]  /*23a30*/  STL [R1+0x428], R4 ;  /* 0x0004280401007387 */ /* 0x0001e40000100800 */
[----:B0-----:R-:W-:Y:S01]  /*23a40*/  MOV R4, R2 ;  /* 0x0000000200047202 */ /* 0x001fe20000000f00 */
[C---:B------:R-:W-:Y:S02]  /*23a50*/  FMUL R2, R0.reuse, R8 ;  /* 0x0000000800027220 */ /* 0x040fe40000400000 */
[----:B------:R-:W-:-:S03]  /*23a60*/  FMUL R8, R0, R9 ;  /* 0x0000000900087220 */ /* 0x000fc60000400000 */
[----:B------:R0:W-:Y:S01]  /*23a70*/  STL [R1+0x424], R2 ;  /* 0x0004240201007387 */ /* 0x0001e20000100800 */
[C---:B------:R-:W-:Y:S02]  /*23a80*/  FMUL R9, R0.reuse, R13 ;  /* 0x0000000d00097220 */ /* 0x040fe40000400000 */
[----:B0-----:R-:W-:-:S05]  /*23a90*/  FMUL R2, R0, R10 ;  /* 0x0000000a00027220 */ /* 0x001fca0000400000 */
[----:B------:R0:W-:Y:S04]  /*23aa0*/  STL [R1+0xbd8], R2 ;  /* 0x000bd80201007387 */ /* 0x0001e80000100800 */
[----:B------:R1:W-:Y:S01]  /*23ab0*/  STL [R1+0x420], R8 ;  /* 0x0004200801007387 */ /* 0x0003e20000100800 */
[C---:B0-----:R-:W-:Y:S02]  /*23ac0*/  FMUL R2, R0.reuse, R14 ;  /* 0x0000000e00027220 */ /* 0x041fe40000400000 */
[----:B-1----:R-:W-:-:S05]  /*23ad0*/  FMUL R8, R0, R12 ;  /* 0x0000000c00087220 */ /* 0x002fca0000400000 */
[----:B------:R0:W-:Y:S04]  /*23ae0*/  STL [R1+0x418], R8 ;  /* 0x0004180801007387 */ /* 0x0001e80000100800 */
        /* <DEDUP_REMOVED lines=18> */
[----:B------:R1:W-:Y:S01]  /*23c10*/  STL [R1+0x370], R9 ;  /* 0x0003700901007387 */ /* 0x0003e20000100800 */
[----:B------:R-:W-:-:S03]  /*23c20*/  @P0 FMUL R29, R29, 0.25 ;  /* 0x3e8000001d1d0820 */ /* 0x000fc60000400000 */
[----:B------:R1:W-:Y:S01]  /*23c30*/  STL [R1+0x354], R2 ;  /* 0x0003540201007387 */ /* 0x0003e20000100800 */
[C---:B0-----:R-:W-:Y:S02]  /*23c40*/  FMUL R8, R0.reuse, R24 ;  /* 0x0000001800087220 */ /* 0x041fe40000400000 */
[----:B-1----:R-:W-:-:S03]  /*23c50*/  FMUL R9, R0, R25 ;  /* 0x0000001900097220 */ /* 0x002fc60000400000 */
[----:B------:R0:W-:Y:S01]  /*23c60*/  STL [R1+0x350], R8 ;  /* 0x0003500801007387 */ /* 0x0001e20000100800 */
[----:B------:R-:W-:Y:S02]  /*23c70*/  @!P4 FMUL R29, R29, 16777216 ;  /* 0x4b8000001d1dc820 */ /* 0x000fe40000400000 */
[C---:B------:R-:W-:Y:S01]  /*23c80*/  FMUL R2, R0.reuse, R26 ;  /* 0x0000001a00027220 */ /* 0x040fe20000400000 */
[----:B------:R1:W-:Y:S04]  /*23c90*/  STL [R1+0x33c], R9 ;  /* 0x00033c0901007387 */ /* 0x0003e80000100800 */
[----:B------:R1:W-:Y:S01]  /*23ca0*/  STL [R1+0x338], R2 ;  /* 0x0003380201007387 */ /* 0x0003e20000100800 */
[C---:B0-----:R-:W-:Y:S02]  /*23cb0*/  FMUL R8, R0.reuse, R27 ;  /* 0x0000001b00087220 */ /* 0x041fe40000400000 */
[----:B-1----:R-:W-:-:S03]  /*23cc0*/  FMUL R9, R0, R28 ;  /* 0x0000001c00097220 */ /* 0x002fc60000400000 */
[----:B------:R0:W-:Y:S01]  /*23cd0*/  STL [R1+0x334], R8 ;  /* 0x0003340801007387 */ /* 0x0001e20000100800 */
[----:B------:R-:W-:-:S03]  /*23ce0*/  FMUL R2, R0, R29 ;  /* 0x0000001d00027220 */ /* 0x000fc60000400000 */
[----:B------:R-:W-:Y:S04]  /*23cf0*/  STL [R1+0x330], R9 ;  /* 0x0003300901007387 */ /* 0x000fe80000100800 */
[----:B------:R5:W-:Y:S01]  /*23d00*/  STL [R1+0x2f4], R2 ;  /* 0x0002f40201007387 */ /* 0x000be20000100800 */
[----:B0-----:R-:W-:-:S05]  /*23d10*/  FMUL R8, R0, R4 ;  /* 0x0000000400087220 */ /* 0x001fca0000400000 */
[----:B------:R-:W-:Y:S01]  /*23d20*/  STL [R1+0x2f0], R8 ;  /* 0x0002f00801007387 */ /* 0x000fe20000100800 */
[C---:B-----5:R-:W-:Y:S02]  /*23d30*/  FMUL R2, R0.reuse, R6 ;  /* 0x0000000600027220 */ /* 0x060fe40000400000 */
[C---:B--2---:R-:W-:Y:S02]  /*23d40*/  FMUL R4, R0.reuse, R5 ;  /* 0x0000000500047220 */ /* 0x044fe40000400000 */
[----:B------:R-:W-:-:S03]  /*23d50*/  FMUL R5, R0, R7 ;  /* 0x0000000700057220 */ /* 0x000fc60000400000 */
[----:B------:R3:W-:Y:S04]  /*23d60*/  STL [R1+0x2e4], R4 ;  /* 0x0002e40401007387 */ /* 0x0007e80000100800 */
[----:B------:R4:W-:Y:S04]  /*23d70*/  STL [R1+0x2e0], R2 ;  /* 0x0002e00201007387 */ /* 0x0009e80000100800 */
[----:B------:R-:W-:Y:S01]  /*23d80*/  STL [R1+0x2dc], R5 ;  /* 0x0002dc0501007387 */ /* 0x000fe20000100800 */
[----:B---3--:R-:W-:-:S03]  /*23d90*/  FMUL R4, R0, R3 ;  /* 0x0000000300047220 */ /* 0x008fc60000400000 */
[----:B------:R-:W2:Y:S01]  /*23da0*/  LDL.LU R3, [R1+0x24] ;  /* 0x0000240001037983 */ /* 0x000ea20000300800 */
[----:B----4-:R-:W-:-:S03]  /*23db0*/  FMUL R2, R0, R11 ;  /* 0x0000000b00027220 */ /* 0x010fc60000400000 */
        /* <DEDUP_REMOVED lines=45> */
[C---:B----4-:R-:W-:Y:S02]  /*24090*/  FMUL R29, R0.reuse, R29 ;  /* 0x0000001d001d7220 */ /* 0x050fe40000400000 */
[C---:B------:R-:W-:Y:S02]  /*240a0*/  FMUL R9, R0.reuse, R9 ;  /* 0x0000000900097220 */ /* 0x040fe40000400000 */
[----:B------:R-:W-:-:S02]  /*240b0*/  FMUL R8, R0, R8 ;  /* 0x0000000800087220 */ /* 0x000fc40000400000 */
[----:B--2---:R-:W-:-:S05]  /*240c0*/  FMUL R3, R0, R3 ;  /* 0x0000000300037220 */ /* 0x004fca0000400000 */
[----:B------:R0:W-:Y:S04]  /*240d0*/  STL [R1+0x284], R3 ;  /* 0x0002840301007387 */ /* 0x0001e80000100800 */
[----:B0-----:R-:W2:Y:S04]  /*240e0*/  LDL.LU R3, [R1+0xefc] ;  /* 0x000efc0001037983 */ /* 0x001ea80000300800 */
[----:B------:R0:W-:Y:S04]  /*240f0*/  STL [R1+0x280], R11 ;  /* 0x0002800b01007387 */ /* 0x0001e80000100800 */
[----:B0-----:R-:W3:Y:S04]  /*24100*/  LDL.LU R11, [R1+0xef8] ;  /* 0x000ef800010b7983 */ /* 0x001ee80000300800 */
[----:B------:R5:W-:Y:S02]  /*24110*/  STL [R1+0x27c], R29 ;  /* 0x00027c1d01007387 */ /* 0x000be40000100800 */
[----:B-----5:R-:W-:-:S02]  /*24120*/  FMUL R29, R0, R28 ;  /* 0x0000001c001d7220 */ /* 0x020fc40000400000 */
[C---:B------:R-:W-:Y:S02]  /*24130*/  FMUL R28, R0.reuse, R27 ;  /* 0x0000001b001c7220 */ /* 0x040fe40000400000 */
        /* <DEDUP_REMOVED lines=31> */
[----:B------:R-:W-:Y:S04]  /*24330*/  STL [R1+0x200], R15 ;  /* 0x0002000f01007387 */ /* 0x000fe80000100800 */
[----:B------:R-:W-:Y:S04]  /*24340*/  STL [R1+0x1fc], R14 ;  /* 0x0001fc0e01007387 */ /* 0x000fe80000100800 */
[----:B------:R-:W-:Y:S04]  /*24350*/  STL [R1+0x1f8], R13 ;  /* 0x0001f80d01007387 */ /* 0x000fe80000100800 */
[----:B------:R-:W-:Y:S04]  /*24360*/  STL [R1+0x1f4], R12 ;  /* 0x0001f40c01007387 */ /* 0x000fe80000100800 */
[----:B------:R0:W-:Y:S04]  /*24370*/  STL [R1+0x1f0], R2 ;  /* 0x0001f00201007387 */ /* 0x0001e80000100800 */
[----:B------:R-:W-:Y:S01]  /*24380*/  STL [R1+0x1dc], R9 ;  /* 0x0001dc0901007387 */ /* 0x000fe20000100800 */
[----:B0-----:R-:W-:-:S03]  /*24390*/  FMUL R2, R0, R4 ;  /* 0x0000000400027220 */ /* 0x001fc60000400000 */
[----:B------:R-:W-:Y:S01]  /*243a0*/  STL [R1+0x1d8], R8 ;  /* 0x0001d80801007387 */ /* 0x000fe20000100800 */
[C---:B------:R-:W-:Y:S02]  /*243b0*/  FMUL R4, R0.reuse, R5 ;  /* 0x0000000500047220 */ /* 0x040fe40000400000 */
[C---:B------:R-:W-:Y:S01]  /*243c0*/  FMUL R5, R0.reuse, R6 ;  /* 0x0000000600057220 */ /* 0x040fe20000400000 */
[----:B------:R0:W-:Y:S04]  /*243d0*/  STL [R1+0x1cc], R2 ;  /* 0x0001cc0201007387 */ /* 0x0001e80000100800 */
[----:B------:R-:W-:Y:S01]  /*243e0*/  STL [R1+0x1c4], R4 ;  /* 0x0001c40401007387 */ /* 0x000fe20000100800 */
[----:B0-----:R-:W-:-:S03]  /*243f0*/  FMUL R2, R0, R7 ;  /* 0x0000000700027220 */ /* 0x001fc60000400000 */
[----:B------:R-:W-:Y:S04]  /*24400*/  STL [R1+0x1b4], R5 ;  /* 0x0001b40501007387 */ /* 0x000fe80000100800 */
[----:B------:R0:W-:Y:S04]  /*24410*/  STL [R1+0x1ac], R2 ;  /* 0x0001ac0201007387 */ /* 0x0001e80000100800 */
[----:B0-----:R-:W4:Y:S01]  /*24420*/  LDL.LU R2, [R1+0x4b8] ;  /* 0x0004b80001027983 */ /* 0x001f220000300800 */
[C---:B---3--:R-:W-:Y:S02]  /*24430*/  FMUL R4, R0.reuse, R11 ;  /* 0x0000000b00047220 */ /* 0x048fe40000400000 */
[----:B--2---:R-:W-:-:S03]  /*24440*/  FMUL R0, R0, R3 ;  /* 0x0000000300007220 */ /* 0x004fc60000400000 */
[----:B------:R-:W-:Y:S04]  /*24450*/  STL [R1+0x1a4], R4 ;  /* 0x0001a40401007387 */ /* 0x000fe80000100800 */
[----:B------:R-:W-:Y:S04]  /*24460*/  STL [R1+0x198], R0 ;  /* 0x0001980001007387 */ /* 0x000fe80000100800 */
[----:B----4-:R0:W-:Y:S04]  /*24470*/  STL [R1+0xe74], R2 ;  /* 0x000e740201007387 */ /* 0x0101e80000100800 */
[----:B------:R-:W2:Y:S04]  /*24480*/  LDL.LU R3, [R1+0x4bc] ;  /* 0x0004bc0001037983 */ /* 0x000ea80000300800 */
[----:B--2---:R1:W-:Y:S04]  /*24490*/  STL [R1+0xe78], R3 ;  /* 0x000e780301007387 */ /* 0x0043e80000100800 */
[----:B0-----:R-:W2:Y:S04]  /*244a0*/  LDL.LU R2, [R1+0x4a8] ;  /* 0x0004a80001027983 */ /* 0x001ea80000300800 */
[----:B--2---:R0:W-:Y:S04]  /*244b0*/  STL [R1+0xe7c], R2 ;  /* 0x000e7c0201007387 */ /* 0x0041e80000100800 */
[----:B------:R-:W2:Y:S04]  /*244c0*/  LDL.LU R0, [R1+0x4ac] ;  /* 0x0004ac0001007983 */ /* 0x000ea80000300800 */
[----:B-1----:R-:W3:Y:S04]  /*244d0*/  LDL.LU R3, [R1+0x498] ;  /* 0x0004980001037983 */ /* 0x002ee80000300800 */
[----:B--2---:R-:W-:Y:S04]  /*244e0*/  STL [R1+0x8c], R0 ;  /* 0x00008c0001007387 */ /* 0x004fe80000100800 */
[----:B---3--:R1:W-:Y:S04]  /*244f0*/  STL [R1+0xe80], R3 ;  /* 0x000e800301007387 */ /* 0x0083e80000100800 */
[----:B0-----:R-:W2:Y:S04]  /*24500*/  LDL.LU R2, [R1+0x49c] ;  /* 0x00049c0001027983 */ /* 0x001ea80000300800 */
[----:B--2---:R0:W-:Y:S04]  /*24510*/  STL [R1+0xe84], R2 ;  /* 0x000e840201007387 */ /* 0x0041e80000100800 */
[----:B-1----:R-:W2:Y:S04]  /*24520*/  LDL.LU R3, [R1+0x488] ;  /* 0x0004880001037983 */ /* 0x002ea80000300800 */
[----:B--2---:R1:W-:Y:S04]  /*24530*/  STL [R1+0xe88], R3 ;  /* 0x000e880301007387 */ /* 0x0043e80000100800 */
        /* <DEDUP_REMOVED lines=30> */
[----:B------:R-:W2:Y:S04]  /*24720*/  LDL.LU R0, [R1+0x9c] ;  /* 0x00009c0001007983 */ /* 0x000ea80000300800 */
        /* <DEDUP_REMOVED lines=19> */
[----:B---3--:R-:W-:Y:S04]  /*24860*/  STL [R1+0xee8], R3 ;  /* 0x000ee80301007387 */ /* 0x008fe80000100800 */
[----:B0-----:R-:W3:Y:S04]  /*24870*/  LDL.LU R2, [R1+0x328] ;  /* 0x0003280001027983 */ /* 0x001ee80000300800 */
        /* <DEDUP_REMOVED lines=8> */
[----:B0-----:R-:W4:Y:S04]  /*24900*/  LDL.LU R2, [R1+0x54c] ;  /* 0x00054c0001027983 */ /* 0x001f280000300800 */
        /* <DEDUP_REMOVED lines=26> */
[----:B--2---:R-:W-:-:S13]  /*24ab0*/  FSETP.GT.AND P0, PT, |R0|, 8.50705917302346158658e+37, PT ;  /* 0x7e8000000000780b */ /* 0x004fda0003f04200 */
[----:B----4-:R-:W-:Y:S02]  /*24ac0*/  @P0 FMUL R2, R2, 0.25 ;  /* 0x3e80000002020820 */ /* 0x010fe40000400000 */
[----:B---3--:R-:W-:-:S05]  /*24ad0*/  @P0 FMUL R6, R6, 0.25 ;  /* 0x3e80000006060820 */ /* 0x008fca0000400000 */
[----:B------:R0:W-:Y:S01]  /*24ae0*/  STL [R1+0xe70], R6 ;  /* 0x000e700601007387 */ /* 0x0001e20000100800 */
[----:B-----5:R-:W-:-:S03]  /*24af0*/  @P0 FMUL R4, R4, 0.25 ;  /* 0x3e80000004040820 */ /* 0x020fc60000400000 */
[----:B0-----:R-:W2:Y:S04]  /*24b00*/  LDL R6, [R1+0x10] ;  /* 0x0000100001067983 */ /* 0x001ea80000100800 */
[----:B------:R0:W-:Y:S04]  /*24b10*/  STL [R1+0xe6c], R4 ;  /* 0x000e6c0401007387 */ /* 0x0001e80000100800 */
[----:B0-----:R-:W3:Y:S04]  /*24b20*/  LDL R4, [R1+0x4c] ;  /* 0x00004c0001047983 */ /* 0x001ee80000100800 */
[----:B------:R0:W-:Y:S04]  /*24b30*/  STL [R1], R2 ;  /* 0x0000000201007387 */ /* 0x0001e80000100800 */
[----:B0-----:R-:W4:Y:S01]  /*24b40*/  LDL.LU R2, [R1+0xef4] ;  /* 0x000ef40001027983 */ /* 0x001f220000300800 */
[----:B------:R-:W-:-:S05]  /*24b50*/  @P0 FMUL R3, R3, 0.25 ;  /* 0x3e80000003030820 */ /* 0x000fca0000400000 */
[----:B------:R0:W-:Y:S04]  /*24b60*/  STL [R1+0x4], R3 ;  /* 0x0000040301007387 */ /* 0x0001e80000100800 */
[----:B0-----:R-:W5:Y:S01]  /*24b70*/  LDL.LU R3, [R1+0xef0] ;  /* 0x000ef00001037983 */ /* 0x001f620000300800 */
[----:B----4-:R-:W-:-:S05]  /*24b80*/  @P0 FMUL R2, R2, 0.25 ;  /* 0x3e80000002020820 */ /* 0x010fca0000400000 */
[----:B------:R0:W-:Y:S04]  /*24b90*/  STL [R1+0x8], R2 ;  /* 0x0000080201007387 */ /* 0x0001e80000100800 */
[----:B0-----:R-:W4:Y:S01]  /*24ba0*/  LDL.LU R2, [R1+0xeec] ;  /* 0x000eec0001027983 */ /* 0x001f220000300800 */
[----:B-----5:R-:W-:Y:S02]  /*24bb0*/  @P0 FMUL R3, R3, 0.25 ;  /* 0x3e80000003030820 */ /* 0x020fe40000400000 */
[----:B--2---:R-:W-:-:S03]  /*24bc0*/  @P0 FMUL R6, R6, 0.25 ;  /* 0x3e80000006060820 */ /* 0x004fc60000400000 */
[----:B------:R0:W-:Y:S04]  /*24bd0*/  STL [R1+0xc], R3 ;  /* 0x00000c0301007387 */ /* 0x0001e80000100800 */
[----:B0-----:R-:W2:Y:S04]  /*24be0*/  LDL.LU R3, [R1+0xee8] ;  /* 0x000ee80001037983 */ /* 0x001ea80000300800 */
[----:B------:R0:W-:Y:S04]  /*24bf0*/  @P0 STL [R1+0x10], R6 ;  /* 0x0000100601000387 */ /* 0x0001e80000100800 */
[----:B0-----:R-:W5:Y:S01]  /*24c00*/  LDL R6, [R1+0x8c] ;  /* 0x00008c0001067983 */ /* 0x001f620000100800 */
[----:B----4-:R-:W-:-:S05]  /*24c10*/  @P0 FMUL R2, R2, 0.25 ;  /* 0x3e80000002020820 */ /* 0x010fca0000400000 */
[----:B------:R0:W-:Y:S04]  /*24c20*/  STL [R1+0x14], R2 ;  /* 0x0000140201007387 */ /* 0x0001e80000100800 */
[----:B0-----:R-:W4:Y:S01]  /*24c30*/  LDL.LU R2, [R1+0xee4] ;  /* 0x000ee40001027983 */ /* 0x001f220000300800 */
[----:B--2---:R-:W-:-:S05]  /*24c40*/  @P0 FMUL R3, R3, 0.25 ;  /* 0x3e80000003030820 */ /* 0x004fca0000400000 */
[----:B------:R0:W-:Y:S04]  /*24c50*/  STL [R1+0x18], R3 ;  /* 0x0000180301007387 */ /* 0x0001e80000100800 */
[----:B0-----:R-:W2:Y:S01]  /*24c60*/  LDL.LU R3, [R1+0xee0] ;  /* 0x000ee00001037983 */ /* 0x001ea20000300800 */
        /* <DEDUP_REMOVED lines=45> */
[----:B---3--:R-:W-:Y:S02]  /*24f40*/  @P0 FMUL R4, R4, 0.25 ;  /* 0x3e80000004040820 */ /* 0x008fe40000400000 */
[----:B--2---:R-:W-:-:S03]  /*24f50*/  @P0 FMUL R3, R3, 0.25 ;  /* 0x3e80000003030820 */ /* 0x004fc60000400000 */
[----:B------:R-:W-:Y:S04]  /*24f60*/  @P0 STL [R1+0x4c], R4 ;  /* 0x00004c0401000387 */ /* 0x000fe80000100800 */
[----:B------:R0:W-:Y:S04]  /*24f70*/  STL [R1+0x5c], R3 ;  /* 0x00005c0301007387 */ /* 0x0001e80000100800 */
[----:B0-----:R-:W2:Y:S01]  /*24f80*/  LDL.LU R3, [R1+0xea0] ;  /* 0x000ea00001037983 */ /* 0x001ea20000300800 */
[----:B----4-:R-:W-:-:S05]  /*24f90*/  @P0 FMUL R2, R2, 0.25 ;  /* 0x3e80000002020820 */ /* 0x010fca0000400000 */
[----:B------:R0:W-:Y:S04]  /*24fa0*/  STL [R1+0x60], R2 ;  /* 0x0000600201007387 */ /* 0x0001e80000100800 */
[----:B0-----:R-:W3:Y:S01]  /*24fb0*/  LDL.LU R2, [R1+0xe9c] ;  /* 0x000e9c0001027983 */ /* 0x001ee20000300800 */
[----:B--2---:R-:W-:-:S05]  /*24fc0*/  @P0 FMUL R3, R3, 0.25 ;  /* 0x3e80000003030820 */ /* 0x004fca0000400000 */
[----:B------:R0:W-:Y:S04]  /*24fd0*/  STL [R1+0x64], R3 ;  /* 0x0000640301007387 */ /* 0x0001e80000100800 */
[----:B0-----:R-:W2:Y:S01]  /*24fe0*/  LDL.LU R3, [R1+0xe98] ;  /* 0x000e980001037983 */ /* 0x001ea20000300800 */
[----:B---3--:R-:W-:-:S05]  /*24ff0*/  @P0 FMUL R2, R2, 0.25 ;  /* 0x3e80000002020820 */ /* 0x008fca0000400000 */
        /* <DEDUP_REMOVED lines=26> */
[----:B-----5:R-:W-:Y:S02]  /*251a0*/  @P0 FMUL R6, R6, 0.25 ;  /* 0x3e80000006060820 */ /* 0x020fe40000400000 */
[----:B--2---:R-:W-:Y:S01]  /*251b0*/  @P0 FMUL R3, R3, 0.25 ;  /* 0x3e80000003030820 */ /* 0x004fe20000400000 */
[C---:B------:R-:W-:Y:S01]  /*251c0*/  FSETP.GEU.AND P4, PT, |R0|.reuse, 1.175494350822287508e-38, PT ;  /* 0x008000000000780b */ /* 0x040fe20003f8e200 */
[----:B------:R-:W-:-:S03]  /*251d0*/  @P0 FMUL R0, R0, 0.25 ;  /* 0x3e80000000000820 */ /* 0x000fc60000400000 */
[----:B------:R0:W-:Y:S04]  /*251e0*/  STL [R1+0xdf8], R3 ;  /* 0x000df80301007387 */ /* 0x0001e80000100800 */
[----:B------:R1:W-:Y:S01]  /*251f0*/  @P0 STL [R1+0x8c], R6 ;  /* 0x00008c0601000387 */ /* 0x0003e20000100800 */
[----:B0-----:R-:W-:-:S03]  /*25200*/  MOV R3, R6 ;  /* 0x0000000600037202 */ /* 0x001fc60000000f00 */
[----:B-1----:R-:W2:Y:S01]  /*25210*/  LDL.LU R6, [R1+0xe70] ;  /* 0x000e700001067983 */ /* 0x002ea20000300800 */
[----:B---3--:R-:W-:-:S05]  /*25220*/  @P0 FMUL R2, R2, 0.25 ;  /* 0x3e80000002020820 */ /* 0x008fca0000400000 */
[----:B------:R0:W-:Y:S04]  /*25230*/  STL [R1+0xdfc], R2 ;  /* 0x000dfc0201007387 */ /* 0x0001e80000100800 */
[----:B0-----:R-:W3:Y:S04]  /*25240*/  LDL R2, [R1+0x18] ;  /* 0x0000180001027983 */ /* 0x001ee80000100800 */
[----:B------:R0:W-:Y:S02]  /*25250*/  STL [R1+0xe38], R0 ;  /* 0x000e380001007387 */ /* 0x0001e40000100800 */
[----:B0-----:R-:W-:-:S02]  /*25260*/  IMAD.MOV.U32 R0, RZ, RZ, R4 ;  /* 0x000000ffff007224 */ /* 0x001fc400078e0004 */
[----:B------:R-:W4:Y:S01]  /*25270*/  LDL.LU R4, [R1+0xe6c] ;  /* 0x000e6c0001047983 */ /* 0x000f220000300800 */
[----:B------:R-:W-:Y:S02]  /*25280*/  @P0 FMUL R7, R7, 0.25 ;  /* 0x3e80000007070820 */ /* 0x000fe40000400000 */
[----:B------:R-:W-:Y:S02]  /*25290*/  @P0 FMUL R5, R5, 0.25 ;  /* 0x3e80000005050820 */ /* 0x000fe40000400000 */
[----:B------:R-:W-:Y:S02]  /*252a0*/  @!P4 FMUL R7, R7, 16777216 ;  /* 0x4b8000000707c820 */ /* 0x000fe40000400000 */
[----:B--2---:R-:W-:Y:S02]  /*252b0*/  @!P4 FMUL R6, R6, 16777216 ;  /* 0x4b8000000606c820 */ /* 0x004fe40000400000 */
[----:B------:R-:W-:Y:S01]  /*252c0*/  @P0 FMUL R8, R8, 0.25 ;  /* 0x3e80000008080820 */ /* 0x000fe20000400000 */
[----:B------:R0:W-:Y:S01]  /*252d0*/  STL [R1+0xe00], R7 ;  /* 0x000e000701007387 */ /* 0x0001e20000100800 */
[----:B------:R-:W-:-:S02]  /*252e0*/  @!P4 FMUL R5, R5, 16777216 ;  /* 0x4b8000000505c820 */ /* 0x000fc40000400000 */
[----:B------:R-:W-:Y:S02]  /*252f0*/  @P0 FMUL R9, R9, 0.25 ;  /* 0x3e80000009090820 */ /* 0x000fe40000400000 */
[----:B------:R-:W-:Y:S01]  /*25300*/  @!P4 FMUL R8, R8, 16777216 ;  /* 0x4b8000000808c820 */ /* 0x000fe20000400000 */
[----:B0-----:R-:W2:Y:S01]  /*25310*/  LDL R7, [R1+0x14] ;  /* 0x0000140001077983 */ /* 0x001ea20000100800 */
[----:B------:R-:W-:-:S03]  /*25320*/  @!P4 FMUL R9, R9, 16777216 ;  /* 0x4b8000000909c820 */ /* 0x000fc60000400000 */
[----:B------:R0:W-:Y:S04]  /*25330*/  STL [R1+0xe04], R6 ;  /* 0x000e040601007387 */ /* 0x0001e80000100800 */
[----:B0-----:R-:W5:Y:S04]  /*25340*/  LDL R6, [R1+0x10] ;  /* 0x0000100001067983 */ /* 0x001f680000100800 */
[----:B------:R0:W-:Y:S04]  /*25350*/  STL [R1+0xe08], R5 ;  /* 0x000e080501007387 */ /* 0x0001e80000100800 */
[----:B0-----:R-:W2:Y:S01]  /*25360*/  LDL R5, [R1+0xc] ;  /* 0x00000c0001057983 */ /* 0x001ea20000100800 */
[----:B----4-:R-:W-:-:S05]  /*25370*/  @!P4 FMUL R4, R4, 16777216 ;  /* 0x4b8000000404c820 */ /* 0x010fca0000400000 */
[----:B------:R0:W-:Y:S04]  /*25380*/  STL [R1+0xe0c], R4 ;  /* 0x000e0c0401007387 */ /* 0x0001e80000100800 */
[----:B0-----:R-:W4:Y:S04]  /*25390*/  LDL R4, [R1+0x8] ;  /* 0x0000080001047983 */ /* 0x001f280000100800 */
[----:B------:R0:W-:Y:S04]  /*253a0*/  STL [R1+0xe10], R8 ;  /* 0x000e100801007387 */ /* 0x0001e80000100800 */
[----:B0-----:R-:W4:Y:S04]  /*253b0*/  LDL R8, [R1+0x4] ;  /* 0x0000040001087983 */ /* 0x001f280000100800 */
[----:B------:R0:W-:Y:S04]  /*253c0*/  STL [R1+0xe14], R9 ;  /* 0x000e140901007387 */ /* 0x0001e80000100800 */
[----:B0-----:R-:W4:Y:S01]  /*253d0*/  LDL R9, [R1] ;  /* 0x0000000001097983 */ /* 0x001f220000100800 */
        /* <DEDUP_REMOVED lines=55> */
[----:B------:R-:W-:Y:S01]  /*25750*/  STL [R1+0xe58], R25 ;  /* 0x000e581901007387 */ /* 0x000fe20000100800 */
[----:B--2---:R-:W-:-:S03]  /*25760*/  @!P4 FMUL R5, R5, 16777216 ;  /* 0x4b8000000505c820 */ /* 0x004fc60000400000 */
[----:B------:R-:W-:Y:S04]  /*25770*/  STL [R1+0xe5c], R26 ;  /* 0x000e5c1a01007387 */ /* 0x000fe80000100800 */
[----:B------:R-:W-:Y:S04]  /*25780*/  STL [R1+0xe60], R27 ;  /* 0x000e601b01007387 */ /* 0x000fe80000100800 */
[----:B------:R-:W-:Y:S04]  /*25790*/  STL [R1+0xe64], R28 ;  /* 0x000e641c01007387 */ /* 0x000fe80000100800 */
[----:B------:R0:W-:Y:S01]  /*257a0*/  STL [R1+0xe68], R29 ;  /* 0x000e681d01007387 */ /* 0x0001e20000100800 */
[----:B-----5:R-:W-:-:S02]  /*257b0*/  @!P4 FMUL R6, R6, 16777216 ;  /* 0x4b8000000606c820 */ /* 0x020fc40000400000 */
[----:B------:R-:W-:Y:S02]  /*257c0*/  @!P4 FMUL R7, R7, 16777216 ;  /* 0x4b8000000707c820 */ /* 0x000fe40000400000 */
[----:B---3--:R-:W-:Y:S02]  /*257d0*/  @!P4 FMUL R2, R2, 16777216 ;  /* 0x4b8000000202c820 */ /* 0x008fe40000400000 */
[----:B----4-:R-:W-:Y:S02]  /*257e0*/  @!P4 FMUL R4, R4, 16777216 ;  /* 0x4b8000000404c820 */ /* 0x010fe40000400000 */
[----:B------:R-:W-:Y:S02]  /*257f0*/  @!P4 FMUL R8, R8, 16777216 ;  /* 0x4b8000000808c820 */ /* 0x000fe40000400000 */
[----:B------:R-:W-:-:S05]  /*25800*/  @!P4 FMUL R9, R9, 16777216 ;  /* 0x4b8000000909c820 */ /* 0x000fca0000400000 */
[----:B------:R1:W-:Y:S04]  /*25810*/  @!P4 STL [R1], R9 ;  /* 0x000000090100c387 */ /* 0x0003e80000100800 */
[----:B------:R2:W-:Y:S04]  /*25820*/  @!P4 STL [R1+0x4], R8 ;  /* 0x000004080100c387 */ /* 0x0005e80000100800 */
[----:B------:R3:W-:Y:S04]  /*25830*/  @!P4 STL [R1+0x8], R4 ;  /* 0x000008040100c387 */ /* 0x0007e80000100800 */
[----:B0-----:R-:W4:Y:S04]  /*25840*/  LDL R29, [R1+0x1c] ;  /* 0x00001c00011d7983 */ /* 0x001f280000100800 */
[----:B------:R0:W-:Y:S04]  /*25850*/  @!P4 STL [R1+0xc], R5 ;  /* 0x00000c050100c387 */ /* 0x0001e80000100800 */
        /* <DEDUP_REMOVED lines=15> */
[----:B------:R-:W-:Y:S04]  /*25950*/  @!P4 STL [R1+0x14], R7 ;  /* 0x000014070100c387 */ /* 0x000fe80000100800 */
[----:B------:R-:W5:Y:S04]  /*25960*/  LDL R14, [R1+0x5c] ;  /* 0x00005c00010e7983 */ /* 0x000f680000100800 */
[----:B------:R-:W5:Y:S04]  /*25970*/  LDL R13, [R1+0x60] ;  /* 0x00006000010d7983 */ /* 0x000f680000100800 */
[----:B------:R-:W5:Y:S04]  /*25980*/  LDL R12, [R1+0x64] ;  /* 0x00006400010c7983 */ /* 0x000f680000100800 */
[----:B------:R0:W-:Y:S04]  /*25990*/  @!P4 STL [R1+0x18], R2 ;  /* 0x000018020100c387 */ /* 0x0001e80000100800 */
[----:B------:R-:W5:Y:S04]  /*259a0*/  LDL R11, [R1+0x68] ;  /* 0x00006800010b7983 */ /* 0x000f680000100800 */
[----:B------:R-:W5:Y:S04]  /*259b0*/  LDL R10, [R1+0x6c] ;  /* 0x00006c00010a7983 */ /* 0x000f680000100800 */
[----:B-1----:R-:W5:Y:S04]  /*259c0*/  LDL R9, [R1+0x70] ;  /* 0x0000700001097983 */ /* 0x002f680000100800 */
[----:B--2---:R-:W2:Y:S04]  /*259d0*/  LDL R8, [R1+0x74] ;  /* 0x0000740001087983 */ /* 0x004ea80000100800 */
[----:B---3--:R-:W3:Y:S04]  /*259e0*/  LDL R4, [R1+0x78] ;  /* 0x0000780001047983 */ /* 0x008ee80000100800 */
[----:B0-----:R-:W2:Y:S04]  /*259f0*/  LDL R5, [R1+0x7c] ;  /* 0x00007c0001057983 */ /* 0x001ea80000100800 */
[----:B------:R-:W2:Y:S01]  /*25a00*/  LDL R6, [R1+0x84] ;  /* 0x0000840001067983 */ /* 0x000ea20000100800 */
[----:B------:R-:W-:-:S03]  /*25a10*/  MOV R2, R3 ;  /* 0x0000000300027202 */ /* 0x000fc60000000f00 */
[----:B------:R-:W2:Y:S04]  /*25a20*/  LDL R7, [R1+0x88] ;  /* 0x0000880001077983 */ /* 0x000ea80000100800 */
[----:B------:R-:W2:Y:S01]  /*25a30*/  LDL R3, [R1+0x90] ;  /* 0x0000900001037983 */ /* 0x000ea20000100800 */
[----:B------:R-:W-:Y:S02]  /*25a40*/  @!P4 FMUL R0, R0, 16777216 ;  /* 0x4b8000000000c820 */ /* 0x000fe40000400000 */
[----:B------:R-:W-:Y:S02]  /*25a50*/  @!P4 FMUL R2, R2, 16777216 ;  /* 0x4b8000000202c820 */ /* 0x000fe40000400000 */
[----:B----4-:R-:W-:-:S05]  /*25a60*/  @!P4 FMUL R29, R29, 16777216 ;  /* 0x4b8000001d1dc820 */ /* 0x010fca0000400000 */
[----:B------:R0:W-:Y:S01]  /*25a70*/  @!P4 STL [R1+0x1c], R29 ;  /* 0x00001c1d0100c387 */ /* 0x0001e20000100800 */
[----:B-----5:R-:W-:Y:S02]  /*25a80*/  @!P4 FMUL R28, R28, 16777216 ;  /* 0x4b8000001c1cc820 */ /* 0x020fe40000400000 */
[----:B------:R-:W-:Y:S01]  /*25a90*/  @!P4 FMUL R27, R27, 16777216 ;  /* 0x4b8000001b1bc820 */ /* 0x000fe20000400000 */
[----:B0-----:R-:W4:Y:S04]  /*25aa0*/  LDL.LU R29, [R1+0xe68] ;  /* 0x000e6800011d7983 */ /* 0x001f280000300800 */
[----:B------:R0:W-:Y:S01]  /*25ab0*/  @!P4 STL [R1+0x20], R28 ;  /* 0x0000201c0100c387 */ /* 0x0001e20000100800 */
[----:B------:R-:W-:Y:S02]  /*25ac0*/  @!P4 FMUL R26, R26, 16777216 ;  /* 0x4b8000001a1ac820 */ /* 0x000fe40000400000 */
[----:B------:R-:W-:Y:S01]  /*25ad0*/  @!P4 FMUL R25, R25, 16777216 ;  /* 0x4b8000001919c820 */ /* 0x000fe20000400000 */
[----:B0-----:R-:W5:Y:S01]  /*25ae0*/  LDL.LU R28, [R1+0xe64] ;  /* 0x000e6400011c7983 */ /* 0x001f620000300800 */
        /* <DEDUP_REMOVED lines=8> */
[----:B0-----:R-:W4:Y:S04]  /*25b70*/  LDL.LU R26, [R1+0xe5c] ;  /* 0x000e5c00011a7983 */ /* 0x001f280000300800 */
[----:B------:R0:W-:Y:S01]  /*25b80*/  @!P4 STL [R1+0x2c], R25 ;  /* 0x00002c190100c387 */ /* 0x0001e20000100800 */
[----:B------:R-:W-:-:S03]  /*25b90*/  @!P4 FMUL R19, R19, 16777216 ;  /* 0x4b8000001313c820 */ /* 0x000fc60000400000 */
        /* <DEDUP_REMOVED lines=27> */
[----:B0-----:R-:W5:Y:S04]  /*25d50*/  LDL.LU R17, [R1+0xe34] ;  /* 0x000e340001117983 */ /* 0x001f680000300800 */
[----:B------:R0:W-:Y:S01]  /*25d60*/  @!P4 STL [R1+0x54], R16 ;  /* 0x000054100100c387 */ /* 0x0001e20000100800 */
[----:B------:R-:W-:-:S03]  /*25d70*/  @!P4 FMUL R9, R9, 16777216 ;  /* 0x4b8000000909c820 */ /* 0x000fc60000400000 */
[----:B0-----:R-:W5:Y:S04]  /*25d80*/  LDL.LU R16, [R1+0xe30] ;  /* 0x000e300001107983 */ /* 0x001f680000300800 */
[----:B------:R0:W-:Y:S01]  /*25d90*/  @!P4 STL [R1+0x58], R15 ;  /* 0x0000580f0100c387 */ /* 0x0001e20000100800 */
[----:B--2---:R-:W-:-:S03]  /*25da0*/  @!P4 FMUL R8, R8, 16777216 ;  /* 0x4b8000000808c820 */ /* 0x004fc60000400000 */
[----:B0-----:R-:W2:Y:S04]  /*25db0*/  LDL.LU R15, [R1+0xe2c] ;  /* 0x000e2c00010f7983 */ /* 0x001ea80000300800 */
[----:B------:R0:W-:Y:S01]  /*25dc0*/  @!P4 STL [R1+0x5c], R14 ;  /* 0x00005c0e0100c387 */ /* 0x0001e20000100800 */
[----:B---3--:R-:W-:-:S03]  /*25dd0*/  @!P4 FMUL R4, R4, 16777216 ;  /* 0x4b8000000404c820 */ /* 0x008fc60000400000 */
[----:B0-----:R-:W3:Y:S04]  /*25de0*/  LDL.LU R14, [R1+0xe28] ;  /* 0x000e2800010e7983 */ /* 0x001ee80000300800 */
        /* <DEDUP_REMOVED lines=27> */
[----:B0-----:R-:W5:Y:S01]  /*25fa0*/  LDL.LU R3, [R1+0xdf8] ;  /* 0x000df80001037983 */ /* 0x001f620000300800 */
[----:B----4-:R-:W-:-:S06]  /*25fb0*/  @!P4 FMUL R0, R0, 16777216 ;  /* 0x4b8000000000c820 */ /* 0x010fcc0000400000 */
[----:B------:R-:W2:Y:S02]  /*25fc0*/  MUFU.RCP R0, R0 ;  /* 0x0000000000007308 */ /* 0x000ea40000001000 */
[----:B--2---:R-:W-:Y:S02]  /*25fd0*/  FMUL R4, R0, R4 ;  /* 0x0000000400047220 */ /* 0x004fe40000400000 */
[----:B---3--:R-:W-:-:S05]  /*25fe0*/  @!P4 FMUL R2, R2, 16777216 ;  /* 0x4b8000000202c820 */ /* 0x008fca0000400000 */
[----:B------:R0:W-:Y:S01]  /*25ff0*/  STL [R1+0xde8], R2 ;  /* 0x000de80201007387 */ /* 0x0001e20000100800 */
[----:B-----5:R-:W-:-:S05]  /*26000*/  @!P4 FMUL R3, R3, 16777216 ;  /* 0x4b8000000303c820 */ /* 0x020fca0000400000 */
[----:B------:R1:W-:Y:S01]  /*26010*/  STL [R1+0x94], R3 ;  /* 0x0000940301007387 */ /* 0x0003e20000100800 */
[C---:B0-----:R-:W-:Y:S02]  /*26020*/  FMUL R2, R0.reuse, R6 ;  /* 0x0000000600027220 */ /* 0x041fe40000400000 */
[----:B-1----:R-:W-:-:S05]  /*26030*/  FMUL R3, R0, R7 ;  /* 0x0000000700037220 */ /* 0x002fca0000400000 */
[----:B------:R0:W-:Y:S04]  /*26040*/  STL [R1+0xbdc], R3 ;  /* 0x000bdc0301007387 */ /* 0x0001e80000100800 */
[----:B------:R-:W2:Y:S04]  /*26050*/  LDL.LU R6, [R1+0xc] ;  /* 0x00000c0001067983 */ /* 0x000ea80000300800 */
[----:B------:R-:W3:Y:S01]  /*26060*/  LDL.LU R7, [R1+0x10] ;  /* 0x0000100001077983 */ /* 0x000ee20000300800 */
[----:B0-----:R-:W-:-:S03]  /*26070*/  FMUL R3, R0, R5 ;  /* 0x0000000500037220 */ /* 0x001fc60000400000 */
[----:B------:R0:W-:Y:S04]  /*26080*/  STL [R1+0x2b8], R2 ;  /* 0x0002b80201007387 */ /* 0x0001e80000100800 */
[----:B0-----:R-:W4:Y:S04]  /*26090*/  LDL.LU R2, [R1+0x14] ;  /* 0x0000140001027983 */ /* 0x001f280000300800 */
[----:B------:R-:W5:Y:S04]  /*260a0*/  LDL.LU R5, [R1+0x8] ;  /* 0x0000080001057983 */ /* 0x000f680000300800 */
[----:B------:R0:W-:Y:S04]  /*260b0*/  STL [R1+0xbe0], R3 ;  /* 0x000be00301007387 */ /* 0x0001e80000100800 */
[----:B0-----:R-:W2:Y:S04]  /*260c0*/  LDL.LU R3, [R1+0x4] ;  /* 0x0000040001037983 */ /* 0x001ea80000300800 */
[----:B------:R0:W-:Y:S04]  /*260d0*/  STL [R1+0x2a4], R4 ;  /* 0x0002a40401007387 */ /* 0x0001e80000100800 */
[----:B0-----:R-:W2:Y:S01]  /*260e0*/  LDL.LU R4, [R1] ;  /* 0x0000000001047983 */ /* 0x001ea20000300800 */
[----:B------:R-:W-:-:S05]  /*260f0*/  FMUL R8, R0, R8 ;  /* 0x0000000800087220 */ /* 0x000fca0000400000 */
[----:B------:R0:W-:Y:S01]  /*26100*/  STL [R1+0x2a0], R8 ;  /* 0x0002a00801007387 */ /* 0x0001e20000100800 */
[C---:B------:R-:W-:Y:S02]  /*26110*/  FMUL R10, R0.reuse, R10 ;  /* 0x0000000a000a7220 */ /* 0x040fe40000400000 */
[C---:B0-----:R-:W-:Y:S02]  /*26120*/  FMUL R8, R0.reuse, R9 ;  /* 0x0000000900087220 */ /* 0x041fe40000400000 */
[----:B------:R-:W-:-:S03]  /*26130*/  FMUL R9, R0, R11 ;  /* 0x0000000b00097220 */ /* 0x000fc60000400000 */
        /* <DEDUP_REMOVED lines=40> */
[C---:B------:R-:W-:Y:S02]  /*263c0*/  FMUL R4, R0.reuse, R3 ;  /* 0x0000000300047220 */ /* 0x040fe40000400000 */
[C---:B-----5:R-:W-:Y:S02]  /*263d0*/  FMUL R3, R0.reuse, R5 ;  /* 0x0000000500037220 */ /* 0x060fe40000400000 */
[C---:B------:R-:W-:Y:S01]  /*263e0*/  FMUL R5, R0.reuse, R6 ;  /* 0x0000000600057220 */ /* 0x040fe20000400000 */
[----:B------:R-:W-:Y:S04]  /*263f0*/  STL [R1+0x1e4], R8 ;  /* 0x0001e40801007387 */ /* 0x000fe80000100800 */
[----:B------:R-:W-:Y:S04]  /*26400*/  STL [R1+0x1e0], R4 ;  /* 0x0001e00401007387 */ /* 0x000fe80000100800 */
[----:B------:R4:W-:Y:S04]  /*26410*/  STL [R1+0x1d4], R3 ;  /* 0x0001d40301007387 */ /* 0x0009e80000100800 */
[----:B------:R-:W-:Y:S01]  /*26420*/  STL [R1+0x1d0], R5 ;  /* 0x0001d00501007387 */ /* 0x000fe20000100800 */
[----:B----4-:R-:W-:-:S03]  /*26430*/  FMUL R3, R0, R2 ;  /* 0x0000000200037220 */ /* 0x010fc60000400000 */
[----:B------:R-:W2:Y:S01]  /*26440*/  LDL.LU R2, [R1+0x24] ;  /* 0x0000240001027983 */ /* 0x000ea20000300800 */
[----:B---3--:R-:W-:-:S05]  /*26450*/  FMUL R4, R0, R7 ;  /* 0x0000000700047220 */ /* 0x008fca0000400000 */
        /* <DEDUP_REMOVED lines=46> */
[C---:B-----5:R-:W-:Y:S02]  /*26740*/  FMUL R27, R0.reuse, R27 ;  /* 0x0000001b001b7220 */ /* 0x060fe40000400000 */
[----:B------:R-:W-:-:S02]  /*26750*/  FMUL R26, R0, R26 ;  /* 0x0000001a001a7220 */ /* 0x000fc40000400000 */
[C---:B------:R-:W-:Y:S02]  /*26760*/  FMUL R25, R0.reuse, R25 ;  /* 0x0000001900197220 */ /* 0x040fe40000400000 */
[C---:B------:R-:W-:Y:S02]  /*26770*/  FMUL R24, R0.reuse, R24 ;  /* 0x0000001800187220 */ /* 0x040fe40000400000 */
[C---:B------:R-:W-:Y:S02]  /*26780*/  FMUL R23, R0.reuse, R23 ;  /* 0x0000001700177220 */ /* 0x040fe40000400000 */
[C---:B------:R-:W-:Y:S02]  /*26790*/  FMUL R22, R0.reuse, R22 ;  /* 0x0000001600167220 */ /* 0x040fe40000400000 */
[C---:B------:R-:W-:Y:S02]  /*267a0*/  FMUL R21, R0.reuse, R21 ;  /* 0x0000001500157220 */ /* 0x040fe40000400000 */
[----:B--2---:R-:W-:-:S05]  /*267b0*/  FMUL R2, R0, R2 ;  /* 0x0000000200027220 */ /* 0x004fca0000400000 */
[----:B------:R0:W-:Y:S04]  /*267c0*/  STL [R1+0x180], R2 ;  /* 0x0001800201007387 */ /* 0x0001e80000100800 */
[----:B0-----:R-:W2:Y:S04]  /*267d0*/  LDL.LU R2, [R1+0xde8] ;  /* 0x000de80001027983 */ /* 0x001ea80000300800 */
        /* <DEDUP_REMOVED lines=32> */
[----:B------:R-:W-:Y:S04]  /*269e0*/  STL [R1+0xd8], R12 ;  /* 0x0000d80c01007387 */ /* 0x000fe80000100800 */
[----:B------:R-:W-:Y:S01]  /*269f0*/  STL [R1+0xd4], R11 ;  /* 0x0000d40b01007387 */ /* 0x000fe20000100800 */
[----:B------:R-:W-:-:S03]  /*26a00*/  FMUL R5, R0, R5 ;  /* 0x0000000500057220 */ /* 0x000fc60000400000 */
[----:B------:R-:W-:Y:S04]  /*26a10*/  STL [R1+0xd0], R10 ;  /* 0x0000d00a01007387 */ /* 0x000fe80000100800 */
[----:B------:R-:W-:Y:S04]  /*26a20*/  STL [R1+0xbc], R9 ;  /* 0x0000bc0901007387 */ /* 0x000fe80000100800 */
[----:B------:R-:W-:Y:S04]  /*26a30*/  STL [R1+0xb8], R8 ;  /* 0x0000b80801007387 */ /* 0x000fe80000100800 */
[----:B------:R0:W-:Y:S04]  /*26a40*/  STL [R1+0xb4], R4 ;  /* 0x0000b40401007387 */ /* 0x0001e80000100800 */
[----:B------:R1:W-:Y:S01]  /*26a50*/  STL [R1+0xb0], R3 ;  /* 0x0000b00301007387 */ /* 0x0003e20000100800 */
[----:B0-----:R-:W-:-:S03]  /*26a60*/  FMUL R4, R0, R6 ;  /* 0x0000000600047220 */ /* 0x001fc60000400000 */
[----:B------:R-:W-:Y:S01]  /*26a70*/  STL [R1+0xac], R5 ;  /* 0x0000ac0501007387 */ /* 0x000fe20000100800 */
[----:B-1----:R-:W-:-:S03]  /*26a80*/  FMUL R3, R0, R7 ;  /* 0x0000000700037220 */ /* 0x002fc60000400000 */
[----:B------:R-:W-:Y:S01]  /*26a90*/  STL [R1+0xa8], R4 ;  /* 0x0000a80401007387 */ /* 0x000fe20000100800 */
[----:B--2---:R-:W-:-:S03]  /*26aa0*/  FMUL R2, R0, R2 ;  /* 0x0000000200027220 */ /* 0x004fc60000400000 */
[----:B------:R-:W2:Y:S04]  /*26ab0*/  LDL.LU R0, [R1+0x4b0] ;  /* 0x0004b00001007983 */ /* 0x000ea80000300800 */
[----:B------:R-:W-:Y:S04]  /*26ac0*/  STL [R1+0xa0], R3 ;  /* 0x0000a00301007387 */ /* 0x000fe80000100800 */
[----:B------:R0:W-:Y:S04]  /*26ad0*/  STL [R1+0x9c], R2 ;  /* 0x00009c0201007387 */ /* 0x0001e80000100800 */
[----:B0-----:R-:W3:Y:S04]  /*26ae0*/  LDL.LU R2, [R1+0x4b4] ;  /* 0x0004b40001027983 */ /* 0x001ee80000300800 */
[----:B--2---:R0:W-:Y:S04]  /*26af0*/  STL [R1+0x98], R0 ;  /* 0x0000980001007387 */ /* 0x0041e80000100800 */
[----:B0-----:R-:W2:Y:S04]  /*26b00*/  LDL.LU R0, [R1+0x4a0] ;  /* 0x0004a00001007983 */ /* 0x001ea80000300800 */
[----:B---3--:R0:W-:Y:S04]  /*26b10*/  STL [R1+0x94], R2 ;  /* 0x0000940201007387 */ /* 0x0081e80000100800 */
        /* <DEDUP_REMOVED lines=38> */
[----:B------:R-:W2:Y:S04]  /*26d80*/  LDL.LU R29, [R1+0xa4] ;  /* 0x0000a400011d7983 */ /* 0x000ea80000300800 */
[----:B0-----:R-:W4:Y:S04]  /*26d90*/  LDL.LU R0, [R1+0x3c0] ;  /* 0x0003c00001007983 */ /* 0x001f280000300800 */
[----:B---3--:R0:W-:Y:S04]  /*26da0*/  STL [R1+0x40], R2 ;  /* 0x0000400201007387 */ /* 0x0081e80000100800 */
[----:B0-----:R-:W3:Y:S04]  /*26db0*/  LDL.LU R2, [R1+0x3c4] ;  /* 0x0003c40001027983 */ /* 0x001ee80000300800 */
[----:B----4-:R0:W-:Y:S04]  /*26dc0*/  STL [R1+0x3c], R0 ;  /* 0x00003c0001007387 */ /* 0x0101e80000100800 */
        /* <DEDUP_REMOVED lines=21> */
[----:B---3--:R-:W-:Y:S04]  /*26f20*/  STL [R1+0x10], R2 ;  /* 0x0000100201007387 */ /* 0x008fe80000100800 */
[----:B------:R-:W3:Y:S04]  /*26f30*/  LDL.LU R27, [R1+0x304] ;  /* 0x00030400011b7983 */ /* 0x000ee80000300800 */
[----:B----4-:R0:W-:Y:S04]  /*26f40*/  STL [R1+0xc], R0 ;  /* 0x00000c0001007387 */ /* 0x0101e80000100800 */
[----:B---3--:R1:W-:Y:S04]  /*26f50*/  STL [R1+0xde4], R27 ;  /* 0x000de41b01007387 */ /* 0x0083e80000100800 */
        /* <DEDUP_REMOVED lines=23> */
[----:B0-----:R-:W3:Y:S04]  /*270d0*/  LDL.LU R0, [R1+0x684] ;  /* 0x0006840001007983 */ /* 0x001ee80000300800 */
[----:B------:R-:W3:Y:S04]  /*270e0*/  LDL.LU R2, [R1+0x694] ;  /* 0x0006940001027983 */ /* 0x000ee80000300800 */
[----:B-1----:R-:W4:Y:S04]  /*270f0*/  LDL.LU R27, [R1+0x690] ;  /* 0x00069000011b7983 */ /* 0x002f280000300800 */
[----:B------:R-:W5:Y:S04]  /*27100*/  LDL.LU R3, [R1+0x6a4] ;  /* 0x0006a40001037983 */ /* 0x000f680000300800 */
[----:B------:R-:W5:Y:S01]  /*27110*/  LDL.LU R28, [R1+0x6a0] ;  /* 0x0006a000011c7983 */ /* 0x000f620000300800 */
[----:B--2---:R-:W-:-:S02]  /*27120*/  FSETP.GT.AND P0, PT, |R29|, 8.50705917302346158658e+37, PT ;  /* 0x7e8000001d00780b */ /* 0x004fc40003f04200 */
[----:B------:R-:W-:Y:S01]  /*27130*/  FSETP.GEU.AND P4, PT, |R29|, 1.175494350822287508e-38, PT ;  /* 0x008000001d00780b */ /* 0x000fe20003f8e200 */
[----:B------:R0:W-:Y:S04]  /*27140*/  STL [R1+0xd78], R29 ;  /* 0x000d781d01007387 */ /* 0x0001e80000100800 */
[----:B0-----:R-:W2:Y:S06]  /*27150*/  LDL R29, [R1+0x58] ;  /* 0x00005800011d7983 */ /* 0x001eac0000100800 */
[----:B---3--:R-:W-:-:S02]  /*27160*/  @P0 FMUL R2, R2, 0.25 ;  /* 0x3e80000002020820 */ /* 0x008fc40000400000 */
[----:B----4-:R-:W-:-:S03]  /*27170*/  @P0 FMUL R27, R27, 0.25 ;  /* 0x3e8000001b1b0820 */ /* 0x010fc60000400000 */
[----:B------:R0:W-:Y:S01]  /*27180*/  STL [R1+0xd7c], R2 ;  /* 0x000d7c0201007387 */ /* 0x0001e20000100800 */
[----:B-----5:R-:W-:Y:S02]  /*27190*/  @P0 FMUL R3, R3, 0.25 ;  /* 0x3e80000003030820 */ /* 0x020fe40000400000 */
[----:B------:R-:W-:Y:S01]  /*271a0*/  @P0 FMUL R28, R28, 0.25 ;  /* 0x3e8000001c1c0820 */ /* 0x000fe20000400000 */
[----:B0-----:R-:W3:Y:S04]  /*271b0*/  LDL R2, [R1+0x54] ;  /* 0x0000540001027983 */ /* 0x001ee80000100800 */
[----:B------:R0:W-:Y:S04]  /*271c0*/  STL [R1+0x4], R27 ;  /* 0x0000041b01007387 */ /* 0x0001e80000100800 */
[----:B0-----:R-:W4:Y:S04]  /*271d0*/  LDL.LU R27, [R1+0xde4] ;  /* 0x000de400011b7983 */ /* 0x001f280000300800 */
[----:B------:R0:W-:Y:S04]  /*271e0*/  STL [R1+0xd6c], R3 ;  /* 0x000d6c0301007387 */ /* 0x0001e80000100800 */
[----:B0-----:R-:W5:Y:S04]  /*271f0*/  LDL R3, [R1+0x48] ;  /* 0x0000480001037983 */ /* 0x001f680000100800 */
[----:B------:R0:W-:Y:S04]  /*27200*/  STL [R1+0xd74], R28 ;  /* 0x000d741c01007387 */ /* 0x0001e80000100800 */
[----:B0-----:R-:W2:Y:S01]  /*27210*/  LDL R28, [R1+0x4c] ;  /* 0x00004c00011c7983 */ /* 0x001ea20000100800 */
[----:B------:R-:W-:-:S02]  /*27220*/  @P0 FMUL R0, R0, 0.25 ;  /* 0x3e80000000000820 */ /* 0x000fc40000400000 */
[----:B------:R-:W-:Y:S02]  /*27230*/  @P0 FMUL R4, R4, 0.25 ;  /* 0x3e80000004040820 */ /* 0x000fe40000400000 */
[----:B------:R-:W-:Y:S02]  /*27240*/  @P0 FMUL R5, R5, 0.25 ;  /* 0x3e80000005050820 */ /* 0x000fe40000400000 */
[----:B------:R-:W-:Y:S02]  /*27250*/  @P0 FMUL R6, R6, 0.25 ;  /* 0x3e80000006060820 */ /* 0x000fe40000400000 */
[----:B------:R-:W-:Y:S02]  /*27260*/  @P0 FMUL R7, R7, 0.25 ;  /* 0x3e80000007070820 */ /* 0x000fe40000400000 */
[----:B------:R-:W-:Y:S01]  /*27270*/  @P0 FMUL R8, R8, 0.25 ;  /* 0x3e80000008080820 */ /* 0x000fe20000400000 */
[----:B--2---:R5:W-:Y:S02]  /*27280*/  STL [R1+0xdbc], R28 ;  /* 0x000dbc1c01007387 */ /* 0x004be40000100800 */
[----:B-----5:R-:W-:-:S02]  /*27290*/  MOV R28, R3 ;  /* 0x00000003001c7202 */ /* 0x020fc40000000f00 */
[----:B------:R-:W2:Y:S04]  /*272a0*/  LDL R3, [R1+0x14] ;  /* 0x0000140001037983 */ /* 0x000ea80000100800 */
[----:B------:R0:W-:Y:S04]  /*272b0*/  STL [R1+0xd70], R0 ;  /* 0x000d700001007387 */ /* 0x0001e80000100800 */
[----:B0-----:R-:W5:Y:S04]  /*272c0*/  LDL R0, [R1+0x1c] ;  /* 0x00001c0001007983 */ /* 0x001f680000100800 */
[----:B------:R0:W-:Y:S04]  /*272d0*/  STL [R1+0xd80], R4 ;  /* 0x000d800401007387 */ /* 0x0001e80000100800 */
[----:B0-----:R-:W3:Y:S04]  /*272e0*/  LDL R4, [R1+0x18] ;  /* 0x0000180001047983 */ /* 0x001ee80000100800 */
[----:B------:R0:W-:Y:S04]  /*272f0*/  STL [R1+0xd84], R5 ;  /* 0x000d840501007387 */ /* 0x0001e80000100800 */
[----:B0-----:R-:W5:Y:S04]  /*27300*/  LDL R5, [R1+0x10] ;  /* 0x0000100001057983 */ /* 0x001f680000100800 */
[----:B------:R0:W-:Y:S04]  /*27310*/  STL [R1+0xd88], R6 ;  /* 0x000d880601007387 */ /* 0x0001e80000100800 */
[----:B0-----:R-:W5:Y:S01]  /*27320*/  LDL R6, [R1+0xc] ;  /* 0x00000c0001067983 */ /* 0x001f620000100800 */
[----:B------:R-:W-:-:S02]  /*27330*/  @P0 FMUL R9, R9, 0.25 ;  /* 0x3e80000009090820 */ /* 0x000fc40000400000 */
[----:B------:R-:W-:Y:S01]  /*27340*/  @P0 FMUL R10, R10, 0.25 ;  /* 0x3e8000000a0a0820 */ /* 0x000fe20000400000 */
[----:B------:R-:W-:Y:S01]  /*27350*/  STL [R1+0xd8c], R7 ;  /* 0x000d8c0701007387 */ /* 0x000fe20000100800 */
[----:B------:R-:W-:Y:S02]  /*27360*/  @P0 FMUL R11, R11, 0.25 ;  /* 0x3e8000000b0b0820 */ /* 0x000fe40000400000 */
[----:B------:R-:W-:Y:S01]  /*27370*/  @P0 FMUL R12, R12, 0.25 ;  /* 0x3e8000000c0c0820 */ /* 0x000fe20000400000 */
[----:B------:R-:W-:Y:S01]  /*27380*/  STL [R1+0xd90], R8 ;  /* 0x000d900801007387 */ /* 0x000fe20000100800 */
[----:B------:R-:W-:Y:S02]  /*27390*/  @P0 FMUL R13, R13, 0.25 ;  /* 0x3e8000000d0d0820 */ /* 0x000fe40000400000 */
[----:B------:R-:W-:Y:S01]  /*273a0*/  @P0 FMUL R14, R14, 0.25 ;  /* 0x3e8000000e0e0820 */ /* 0x000fe20000400000 */
[----:B------:R-:W-:Y:S01]  /*273b0*/  STL [R1+0xd94], R9 ;  /* 0x000d940901007387 */ /* 0x000fe20000100800 */
[----:B------:R-:W-:-:S02]  /*273c0*/  @P0 FMUL R15, R15, 0.25 ;  /* 0x3e8000000f0f0820 */ /* 0x000fc40000400000 */
[----:B------:R-:W-:Y:S01]  /*273d0*/  @P0 FMUL R16, R16, 0.25 ;  /* 0x3e80000010100820 */ /* 0x000fe20000400000 */
[----:B------:R-:W-:Y:S01]  /*273e0*/  STL [R1+0xd98], R10 ;  /* 0x000d980a01007387 */ /* 0x000fe20000100800 */
[----:B------:R-:W-:-:S03]  /*273f0*/  @P0 FMUL R17, R17, 0.25 ;  /* 0x3e80000011110820 */ /* 0x000fc60000400000 */
        /* <DEDUP_REMOVED lines=19> */
[----:B----4-:R-:W-:-:S03]  /*27530*/  @P0 FMUL R27, R27, 0.25 ;  /* 0x3e8000001b1b0820 */ /* 0x010fc60000400000 */
[----:B------:R-:W-:Y:S04]  /*27540*/  STL [R1+0xdc8], R21 ;  /* 0x000dc81501007387 */ /* 0x000fe80000100800 */
[----:B------:R-:W-:Y:S04]  /*27550*/  STL [R1+0xdcc], R22 ;  /* 0x000dcc1601007387 */ /* 0x000fe80000100800 */
[----:B------:R-:W-:Y:S04]  /*27560*/  STL [R1+0xdd0], R23 ;  /* 0x000dd01701007387 */ /* 0x000fe80000100800 */
[----:B------:R-:W-:Y:S04]  /*27570*/  STL [R1+0xdd4], R24 ;  /* 0x000dd41801007387 */ /* 0x000fe80000100800 */
[----:B------:R-:W-:Y:S04]  /*27580*/  STL [R1+0xdd8], R25 ;  /* 0x000dd81901007387 */ /* 0x000fe80000100800 */
[----:B------:R-:W-:Y:S04]  /*27590*/  STL [R1+0xddc], R26 ;  /* 0x000ddc1a01007387 */ /* 0x000fe80000100800 */
[----:B------:R0:W-:Y:S04]  /*275a0*/  STL [R1+0xde0], R27 ;  /* 0x000de01b01007387 */ /* 0x0001e80000100800 */
[----:B0-----:R-:W4:Y:S01]  /*275b0*/  LDL R27, [R1+0x20] ;  /* 0x00002000011b7983 */ /* 0x001f220000100800 */
[----:B--2---:R-:W-:-:S02]  /*275c0*/  @P0 FMUL R3, R3, 0.25 ;  /* 0x3e80000003030820 */ /* 0x004fc40000400000 */
[----:B---3--:R-:W-:Y:S02]  /*275d0*/  @P0 FMUL R4, R4, 0.25 ;  /* 0x3e80000004040820 */ /* 0x008fe40000400000 */
[----:B-----5:R-:W-:Y:S02]  /*275e0*/  @P0 FMUL R5, R5, 0.25 ;  /* 0x3e80000005050820 */ /* 0x020fe40000400000 */
[----:B------:R-:W-:-:S05]  /*275f0*/  @P0 FMUL R6, R6, 0.25 ;  /* 0x3e80000006060820 */ /* 0x000fca0000400000 */
[----:B------:R-:W-:Y:S04]  /*27600*/  @P0 STL [R1+0xc], R6 ;  /* 0x00000c0601000387 */ /* 0x000fe80000100800 */
[----:B------:R-:W2:Y:S04]  /*27610*/  LDL R26, [R1+0x24] ;  /* 0x00002400011a7983 */ /* 0x000ea80000100800 */
[----:B------:R-:W-:Y:S04]  /*27620*/  @P0 STL [R1+0x10], R5 ;  /* 0x0000100501000387 */ /* 0x000fe80000100800 */
[----:B------:R-:W3:Y:S04]  /*27630*/  LDL R25, [R1+0x28] ;  /* 0x0000280001197983 */ /* 0x000ee80000100800 */
[----:B------:R0:W-:Y:S04]  /*27640*/  @P0 STL [R1+0x14], R3 ;  /* 0x0000140301000387 */ /* 0x0001e80000100800 */
[----:B------:R-:W5:Y:S04]  /*27650*/  LDL R24, [R1+0x2c] ;  /* 0x00002c0001187983 */ /* 0x000f680000100800 */
[----:B------:R-:W5:Y:S04]  /*27660*/  LDL R23, [R1+0x30] ;  /* 0x0000300001177983 */ /* 0x000f680000100800 */
[----:B0-----:R-:W5:Y:S04]  /*27670*/  LDL R3, [R1+0x34] ;  /* 0x0000340001037983 */ /* 0x001f680000100800 */
[----:B------:R-:W5:Y:S04]  /*27680*/  LDL R22, [R1+0x38] ;  /* 0x0000380001167983 */ /* 0x000f680000100800 */
[----:B------:R-:W5:Y:S04]  /*27690*/  LDL R21, [R1+0x3c] ;  /* 0x00003c0001157983 */ /* 0x000f680000100800 */
[----:B------:R-:W5:Y:S04]  /*276a0*/  LDL R20, [R1+0x40] ;  /* 0x0000400001147983 */ /* 0x000f680000100800 */
[----:B------:R0:W-:Y:S04]  /*276b0*/  @P0 STL [R1+0x18], R4 ;  /* 0x0000180401000387 */ /* 0x0001e80000100800 */
[----:B------:R-:W5:Y:S01]  /*276c0*/  LDL R19, [R1+0x44] ;  /* 0x0000440001137983 */ /* 0x000f620000100800 */
[----:B------:R-:W-:Y:S01]  /*276d0*/  @P0 FMUL R0, R0, 0.25 ;  /* 0x3e80000000000820 */ /* 0x000fe20000400000 */
[----:B------:R-:W-:-:S02]  /*276e0*/  MOV R17, R2 ;  /* 0x0000000200117202 */ /* 0x000fc40000000f00 */
[----:B------:R-:W5:Y:S01]  /*276f0*/  LDL R18, [R1+0x50] ;  /* 0x0000500001127983 */ /* 0x000f620000100800 */
[----:B------:R-:W-:-:S03]  /*27700*/  MOV R16, R29 ;  /* 0x0000001d00107202 */ /* 0x000fc60000000f00 */
[----:B------:R1:W-:Y:S04]  /*27710*/  @P0 STL [R1+0x1c], R0 ;  /* 0x00001c0001000387 */ /* 0x0003e80000100800 */
        /* <DEDUP_REMOVED lines=8> */
[----:B----4-:R-:W-:-:S03]  /*277a0*/  @P0 FMUL R27, R27, 0.25 ;  /* 0x3e8000001b1b0820 */ /* 0x010fc60000400000 */
[----:B------:R-:W4:Y:S04]  /*277b0*/  LDL R7, [R1+0x7c] ;  /* 0x00007c0001077983 */ /* 0x000f280000100800 */
[----:B------:R-:W4:Y:S04]  /*277c0*/  LDL R6, [R1+0x84] ;  /* 0x0000840001067983 */ /* 0x000f280000100800 */
[----:B------:R-:W4:Y:S04]  /*277d0*/  LDL R5, [R1+0x88] ;  /* 0x0000880001057983 */ /* 0x000f280000100800 */
[----:B0-----:R-:W4:Y:S04]  /*277e0*/  LDL R4, [R1+0x8c] ;  /* 0x00008c0001047983 */ /* 0x001f280000100800 */
[----:B------:R-:W4:Y:S04]  /*277f0*/  LDL R2, [R1+0x90] ;  /* 0x0000900001027983 */ /* 0x000f280000100800 */
[----:B------:R-:W4:Y:S04]  /*27800*/  LDL R29, [R1+0x94] ;  /* 0x00009400011d7983 */ /* 0x000f280000100800 */
[----:B-1----:R-:W4:Y:S04]  /*27810*/  LDL R0, [R1+0x98] ;  /* 0x0000980001007983 */ /* 0x002f280000100800 */
[----:B------:R0:W-:Y:S04]  /*27820*/  @P0 STL [R1+0x20], R27 ;  /* 0x0000201b01000387 */ /* 0x0001e80000100800 */
[----:B0-----:R-:W4:Y:S01]  /*27830*/  LDL.LU R27, [R1+0xde0] ;  /* 0x000de000011b7983 */ /* 0x001f220000300800 */
[----:B------:R-:W-:-:S02]  /*27840*/  @P0 FMUL R28, R28, 0.25 ;  /* 0x3e8000001c1c0820 */ /* 0x000fc40000400000 */
[----:B--2---:R-:W-:-:S05]  /*27850*/  @P0 FMUL R26, R26, 0.25 ;  /* 0x3e8000001a1a0820 */ /* 0x004fca0000400000 */
[----:B------:R0:W-:Y:S01]  /*27860*/  @P0 STL [R1+0x24], R26 ;  /* 0x0000241a01000387 */ /* 0x0001e20000100800 */
[----:B---3--:R-:W-:-:S03]  /*27870*/  @P0 FMUL R25, R25, 0.25 ;  /* 0x3e80000019190820 */ /* 0x008fc60000400000 */
[----:B0-----:R-:W2:Y:S01]  /*27880*/  LDL.LU R26, [R1+0xddc] ;  /* 0x000ddc00011a7983 */ /* 0x001ea20000300800 */
[----:B-----5:R-:W-:-:S03]  /*27890*/  @P0 FMUL R24, R24, 0.25 ;  /* 0x3e80000018180820 */ /* 0x020fc60000400000 */
[----:B------:R0:W-:Y:S01]  /*278a0*/  @P0 STL [R1+0x28], R25 ;  /* 0x0000281901000387 */ /* 0x0001e20000100800 */
[----:B------:R-:W-:Y:S02]  /*278b0*/  @P0 FMUL R23, R23, 0.25 ;  /* 0x3e80000017170820 */ /* 0x000fe40000400000 */
[----:B------:R-:W-:Y:S01]  /*278c0*/  @P0 FMUL R3, R3, 0.25 ;  /* 0x3e80000003030820 */ /* 0x000fe20000400000 */
[----:B0-----:R-:W3:Y:S01]  /*278d0*/  LDL.LU R25, [R1+0xdd8] ;  /* 0x000dd80001197983 */ /* 0x001ee20000300800 */
[----:B------:R-:W-:-:S03]  /*278e0*/  @P0 FMUL R22, R22, 0.25 ;  /* 0x3e80000016160820 */ /* 0x000fc60000400000 */
[----:B------:R0:W-:Y:S01]  /*278f0*/  @P0 STL [R1+0x2c], R24 ;  /* 0x00002c1801000387 */ /* 0x0001e20000100800 */
[----:B------:R-:W-:Y:S02]  /*27900*/  @P0 FMUL R21, R21, 0.25 ;  /* 0x3e80000015150820 */ /* 0x000fe40000400000 */
[----:B------:R-:W-:Y:S01]  /*27910*/  @P0 FMUL R20, R20, 0.25 ;  /* 0x3e80000014140820 */ /* 0x000fe20000400000 */
[----:B0-----:R-:W5:Y:S04]  /*27920*/  LDL.LU R24, [R1+0xdd4] ;  /* 0x000dd40001187983 */ /* 0x001f680000300800 */
[----:B------:R0:W-:Y:S01]  /*27930*/  @P0 STL [R1+0x30], R23 ;  /* 0x0000301701000387 */ /* 0x0001e20000100800 */
[----:B------:R-:W-:-:S03]  /*27940*/  @P0 FMUL R19, R19, 0.25 ;  /* 0x3e80000013130820 */ /* 0x000fc60000400000 */
[----:B0-----:R-:W2:Y:S04]  /*27950*/  LDL.LU R23, [R1+0xdd0] ;  /* 0x000dd00001177983 */ /* 0x001ea80000300800 */
[----:B------:R0:W-:Y:S04]  /*27960*/  @P0 STL [R1+0x34], R3 ;  /* 0x0000340301000387 */ /* 0x0001e80000100800 */
[----:B0-----:R-:W2:Y:S04]  /*27970*/  LDL R3, [R1+0x4] ;  /* 0x0000040001037983 */ /* 0x001ea80000100800 */
[----:B------:R0:W-:Y:S04]  /*27980*/  @P0 STL [R1+0x38], R22 ;  /* 0x0000381601000387 */ /* 0x0001e80000100800 */
[----:B0-----:R-:W2:Y:S04]  /*27990*/  LDL.LU R22, [R1+0xdcc] ;  /* 0x000dcc0001167983 */ /* 0x001ea80000300800 */
[----:B------:R0:W-:Y:S04]  /*279a0*/  @P0 STL [R1+0x3c], R21 ;  /* 0x00003c1501000387 */ /* 0x0001e80000100800 */
[----:B0-----:R-:W2:Y:S04]  /*279b0*/  LDL.LU R21, [R1+0xdc8] ;  /* 0x000dc80001157983 */ /* 0x001ea80000300800 */
[----:B------:R0:W-:Y:S04]  /*279c0*/  @P0 STL [R1+0x40], R20 ;  /* 0x0000401401000387 */ /* 0x0001e80000100800 */
[----:B0-----:R-:W2:Y:S04]  /*279d0*/  LDL.LU R20, [R1+0xdc4] ;  /* 0x000dc40001147983 */ /* 0x001ea80000300800 */
[----:B------:R0:W-:Y:S04]  /*279e0*/  @P0 STL [R1+0x44], R19 ;  /* 0x0000441301000387 */ /* 0x0001e80000100800 */
[----:B0-----:R-:W2:Y:S04]  /*279f0*/  LDL.LU R19, [R1+0xdc0] ;  /* 0x000dc00001137983 */ /* 0x001ea80000300800 */
[----:B------:R0:W-:Y:S04]  /*27a00*/  @P0 STL [R1+0x48], R28 ;  /* 0x0000481c01000387 */ /* 0x0001e80000100800 */
[----:B0-----:R-:W2:Y:S01]  /*27a10*/  LDL.LU R28, [R1+0xdbc] ;  /* 0x000dbc00011c7983 */ /* 0x001ea20000300800 */
[----:B------:R-:W-:-:S02]  /*27a20*/  @P0 FMUL R18, R18, 0.25 ;  /* 0x3e80000012120820 */ /* 0x000fc40000400000 */
[----:B------:R-:W-:Y:S02]  /*27a30*/  @P0 FMUL R17, R17, 0.25 ;  /* 0x3e80000011110820 */ /* 0x000fe40000400000 */
[----:B------:R-:W-:Y:S01]  /*27a40*/  @P0 FMUL R16, R16, 0.25 ;  /* 0x3e80000010100820 */ /* 0x000fe20000400000 */
[----:B------:R0:W-:Y:S01]  /*27a50*/  @P0 STL [R1+0x50], R18 ;  /* 0x0000501201000387 */ /* 0x0001e20000100800 */
[----:B------:R-:W-:Y:S02]  /*27a60*/  @P0 FMUL R15, R15, 0.25 ;  /* 0x3e8000000f0f0820 */ /* 0x000fe40000400000 */
[----:B------:R-:W-:Y:S02]  /*27a70*/  @P0 FMUL R14, R14, 0.25 ;  /* 0x3e8000000e0e0820 */ /* 0x000fe40000400000 */
[----:B------:R-:W-:Y:S01]  /*27a80*/  @P0 FMUL R13, R13, 0.25 ;  /* 0x3e8000000d0d0820 */ /* 0x000fe20000400000 */
[----:B0-----:R-:W3:Y:S04]  /*27a90*/  LDL.LU R18, [R1+0xdb8] ;  /* 0x000db80001127983 */ /* 0x001ee80000300800 */
[----:B------:R0:W-:Y:S01]  /*27aa0*/  @P0 STL [R1+0x54], R17 ;  /* 0x0000541101000387 */ /* 0x0001e20000100800 */
[----:B------:R-:W-:-:S02]  /*27ab0*/  @P0 FMUL R12, R12, 0.25 ;  /* 0x3e8000000c0c0820 */ /* 0x000fc40000400000 */
[----:B------:R-:W-:Y:S01]  /*27ac0*/  @P0 FMUL R11, R11, 0.25 ;  /* 0x3e8000000b0b0820 */ /* 0x000fe20000400000 */
[----:B0-----:R-:W3:Y:S04]  /*27ad0*/  LDL.LU R17, [R1+0xdb4] ;  /* 0x000db40001117983 */ /* 0x001ee80000300800 */
[----:B------:R0:W-:Y:S01]  /*27ae0*/  @P0 STL [R1+0x58], R16 ;  /* 0x0000581001000387 */ /* 0x0001e20000100800 */
[----:B------:R-:W-:-:S03]  /*27af0*/  @P0 FMUL R10, R10, 0.25 ;  /* 0x3e8000000a0a0820 */ /* 0x000fc60000400000 */
[----:B0-----:R-:W3:Y:S01]  /*27b00*/  LDL.LU R16, [R1+0xdb0] ;  /* 0x000db00001107983 */ /* 0x001ee20000300800 */
[----:B------:R-:W-:Y:S02]  /*27b10*/  @P0 FMUL R9, R9, 0.25 ;  /* 0x3e80000009090820 */ /* 0x000fe40000400000 */
[----:B------:R-:W-:Y:S02]  /*27b20*/  @P0 FMUL R8, R8, 0.25 ;  /* 0x3e80000008080820 */ /* 0x000fe40000400000 */
[----:B----4-:R-:W-:Y:S02]  /*27b30*/  @P0 FMUL R7, R7, 0.25 ;  /* 0x3e80000007070820 */ /* 0x010fe40000400000 */
[----:B------:R-:W-:Y:S02]  /*27b40*/  @P0 FMUL R6, R6, 0.25 ;  /* 0x3e80000006060820 */ /* 0x000fe40000400000 */
[----:B------:R-:W-:Y:S02]  /*27b50*/  @P0 FMUL R5, R5, 0.25 ;  /* 0x3e80000005050820 */ /* 0x000fe40000400000 */
[----:B------:R-:W-:-:S02]  /*27b60*/  @P0 FMUL R4, R4, 0.25 ;  /* 0x3e80000004040820 */ /* 0x000fc40000400000 */
[----:B------:R-:W-:Y:S02]  /*27b70*/  @P0 FMUL R2, R2, 0.25 ;  /* 0x3e80000002020820 */ /* 0x000fe40000400000 */
[----:B------:R-:W-:Y:S02]  /*27b80*/  @P0 FMUL R29, R29, 0.25 ;  /* 0x3e8000001d1d0820 */ /* 0x000fe40000400000 */
[----:B--2---:R-:W-:-:S05]  /*27b90*/  @P0 FMUL R28, R28, 0.25 ;  /* 0x3e8000001c1c0820 */ /* 0x004fca0000400000 */
[----:B------:R-:W-:Y:S04]  /*27ba0*/  @P0 STL [R1+0x4c], R28 ;  /* 0x00004c1c01000387 */ /* 0x000fe80000100800 */
[----:B------:R0:W-:Y:S04]  /*27bb0*/  @P0 STL [R1+0x5c], R15 ;  /* 0x00005c0f01000387 */ /* 0x0001e80000100800 */
[----:B0-----:R-:W2:Y:S04]  /*27bc0*/  LDL.LU R15, [R1+0xdac] ;  /* 0x000dac00010f7983 */ /* 0x001ea80000300800 */
[----:B------:R0:W-:Y:S04]  /*27bd0*/  @P0 STL [R1+0x60], R14 ;  /* 0x0000600e01000387 */ /* 0x0001e80000100800 */
[----:B0-----:R-:W4:Y:S04]  /*27be0*/  LDL.LU R14, [R1+0xda8] ;  /* 0x000da800010e7983 */ /* 0x001f280000300800 */
        /* <DEDUP_REMOVED lines=23> */
[----:B0-----:R-:W3:Y:S01]  /*27d60*/  LDL.LU R29, [R1+0xd78] ;  /* 0x000d7800011d7983 */ /* 0x001ee20000300800 */
[----:B------:R-:W-:-:S02]  /*27d70*/  @P0 FMUL R0, R0, 0.25 ;  /* 0x3e80000000000820 */ /* 0x000fc40000400000 */
[----:B------:R-:W-:Y:S02]  /*27d80*/  @!P4 FMUL R3, R3, 16777216 ;  /* 0x4b8000000303c820 */ /* 0x000fe40000400000 */
[----:B--2---:R-:W-:Y:S02]  /*27d90*/  @!P4 FMUL R2, R2, 16777216 ;  /* 0x4b8000000202c820 */ /* 0x004fe40000400000 */
[----:B---3--:R-:W-:-:S05]  /*27da0*/  @P0 FMUL R29, R29, 0.25 ;  /* 0x3e8000001d1d0820 */ /* 0x008fca0000400000 */
[----:B------:R0:W-:Y:S02]  /*27db0*/  STL [R1+0xd48], R29 ;  /* 0x000d481d01007387 */ /* 0x0001e40000100800 */
[----:B0-----:R-:W-:Y:S02]  /*27dc0*/  IMAD.MOV.U32 R29, RZ, RZ, R28 ;  /* 0x000000ffff1d7224 */ /* 0x001fe400078e001c */
[----:B------:R-:W2:Y:S04]  /*27dd0*/  LDL.LU R28, [R1+0xd74] ;  /* 0x000d7400011c7983 */ /* 0x000ea80000300800 */
[----:B------:R-:W-:Y:S04]  /*27de0*/  @P0 STL [R1+0x98], R0 ;  /* 0x0000980001000387 */ /* 0x000fe80000100800 */
[----:B------:R0:W-:Y:S02]  /*27df0*/  STL [R1+0xd00], R2 ;  /* 0x000d000201007387 */ /* 0x0001e40000100800 */
[----:B0-----:R-:W-:-:S02]  /*27e00*/  MOV R2, R0 ;  /* 0x0000000000027202 */ /* 0x001fc40000000f00 */
[----:B------:R-:W3:Y:S04]  /*27e10*/  LDL.LU R0, [R1+0xd70] ;  /* 0x000d700001007983 */ /* 0x000ee80000300800 */
[----:B------:R0:W-:Y:S04]  /*27e20*/  @!P4 STL [R1+0x4], R3 ;  /* 0x000004030100c387 */ /* 0x0001e80000100800 */
[----:B0-----:R-:W4:Y:S01]  /*27e30*/  LDL.LU R3, [R1+0xd6c] ;  /* 0x000d6c0001037983 */ /* 0x001f220000300800 */
[----:B------:R-:W-:Y:S02]  /*27e40*/  @!P4 FMUL R4, R4, 16777216 ;  /* 0x4b8000000404c820 */ /* 0x000fe40000400000 */
[----:B------:R-:W-:-:S02]  /*27e50*/  @!P4 FMUL R5, R5, 16777216 ;  /* 0x4b8000000505c820 */ /* 0x000fc40000400000 */
[----:B------:R-:W-:Y:S02]  /*27e60*/  @!P4 FMUL R6, R6, 16777216 ;  /* 0x4b8000000606c820 */ /* 0x000fe40000400000 */
[----:B--2---:R-:W-:Y:S02]  /*27e70*/  @!P4 FMUL R28, R28, 16777216 ;  /* 0x4b8000001c1cc820 */ /* 0x004fe40000400000 */
[----:B---3--:R-:W-:Y:S02]  /*27e80*/  @!P4 FMUL R0, R0, 16777216 ;  /* 0x4b8000000000c820 */ /* 0x008fe40000400000 */
[----:B----4-:R-:W-:-:S05]  /*27e90*/  @!P4 FMUL R3, R3, 16777216 ;  /* 0x4b8000000303c820 */ /* 0x010fca0000400000 */
[----:B------:R0:W-:Y:S04]  /*27ea0*/  STL [R1+0xcfc], R3 ;  /* 0x000cfc0301007387 */ /* 0x0001e80000100800 */
[----:B0-----:R-:W2:Y:S04]  /*27eb0*/  LDL R3, [R1+0x18] ;  /* 0x0000180001037983 */ /* 0x001ea80000100800 */
[----:B------:R0:W-:Y:S04]  /*27ec0*/  STL [R1+0xd04], R28 ;  /* 0x000d041c01007387 */ /* 0x0001e80000100800 */
[----:B0-----:R-:W3:Y:S04]  /*27ed0*/  LDL R28, [R1+0x24] ;  /* 0x00002400011c7983 */ /* 0x001ee80000100800 */
[----:B------:R0:W-:Y:S04]  /*27ee0*/  STL [R1+0xd08], R0 ;  /* 0x000d080001007387 */ /* 0x0001e80000100800 */
[----:B0-----:R-:W4:Y:S04]  /*27ef0*/  LDL R0, [R1+0x20] ;  /* 0x0000200001007983 */ /* 0x001f280000100800 */
[----:B------:R0:W-:Y:S04]  /*27f00*/  STL [R1+0xd0c], R4 ;  /* 0x000d0c0401007387 */ /* 0x0001e80000100800 */
[----:B0-----:R-:W4:Y:S04]  /*27f10*/  LDL R4, [R1+0x1c] ;  /* 0x00001c0001047983 */ /* 0x001f280000100800 */
[----:B------:R0:W-:Y:S04]  /*27f20*/  STL [R1+0xd10], R5 ;  /* 0x000d100501007387 */ /* 0x0001e80000100800 */
[----:B0-----:R-:W4:Y:S04]  /*27f30*/  LDL R5, [R1+0x14] ;  /* 0x0000140001057983 */ /* 0x001f280000100800 */
[----:B------:R0:W-:Y:S04]  /*27f40*/  STL [R1+0xd14], R6 ;  /* 0x000d140601007387 */ /* 0x0001e80000100800 */
[----:B0-----:R-:W4:Y:S01]  /*27f50*/  LDL R6, [R1+0xc] ;  /* 0x00000c0001067983 */ /* 0x001f220000100800 */
[----:B------:R-:W-:-:S02]  /*27f60*/  @!P4 FMUL R7, R7, 16777216 ;  /* 0x4b8000000707c820 */ /* 0x000fc40000400000 */
[----:B------:R-:W-:Y:S02]  /*27f70*/  @!P4 FMUL R8, R8, 16777216 ;  /* 0x4b8000000808c820 */ /* 0x000fe40000400000 */
[----:B------:R-:W-:Y:S01]  /*27f80*/  @!P4 FMUL R9, R9, 16777216 ;  /* 0x4b8000000909c820 */ /* 0x000fe20000400000 */
[----:B------:R-:W-:Y:S01]  /*27f90*/  STL [R1+0xd18], R7 ;  /* 0x000d180701007387 */ /* 0x000fe20000100800 */
[----:B------:R-:W-:Y:S02]  /*27fa0*/  @!P4 FMUL R10, R10, 16777216 ;  /* 0x4b8000000a0ac820 */ /* 0x000fe40000400000 */
[----:B------:R-:W-:Y:S01]  /*27fb0*/  @!P4 FMUL R11, R11, 16777216 ;  /* 0x4b8000000b0bc820 */ /* 0x000fe20000400000 */
[----:B------:R0:W-:Y:S01]  /*27fc0*/  STL [R1+0xcf8], R8 ;  /* 0x000cf80801007387 */ /* 0x0001e20000100800 */
[----:B------:R-:W-:Y:S02]  /*27fd0*/  @!P4 FMUL R12, R12, 16777216 ;  /* 0x4b8000000c0cc820 */ /* 0x000fe40000400000 */
[----:B------:R-:W-:-:S02]  /*27fe0*/  @!P4 FMUL R13, R13, 16777216 ;  /* 0x4b8000000d0dc820 */ /* 0x000fc40000400000 */
[----:B------:R-:W-:Y:S02]  /*27ff0*/  @!P4 FMUL R14, R14, 16777216 ;  /* 0x4b8000000e0ec820 */ /* 0x000fe40000400000 */
[----:B------:R-:W-:Y:S01]  /*28000*/  @!P4 FMUL R15, R15, 16777216 ;  /* 0x4b8000000f0fc820 */ /* 0x000fe20000400000 */
[----:B0-----:R-:W4:Y:S01]  /*28010*/  LDL.LU R8, [R1+0x10] ;  /* 0x0000100001087983 */ /* 0x001f220000300800 */
[----:B------:R-:W-:-:S03]  /*28020*/  @!P4 FMUL R16, R16, 16777216 ;  /* 0x4b8000001010c820 */ /* 0x000fc60000400000 */
[----:B------:R-:W-:Y:S01]  /*28030*/  STL [R1+0xd1c], R9 ;  /* 0x000d1c0901007387 */ /* 0x000fe20000100800 */
        /* <DEDUP_REMOVED lines=14> */
[----:B-----5:R-:W-:-:S03]  /*28120*/  @!P4 FMUL R24, R24, 16777216 ;  /* 0x4b8000001818c820 */ /* 0x020fc60000400000 */
[----:B------:R-:W-:Y:S01]  /*28130*/  STL [R1+0xd3c], R17 ;  /* 0x000d3c1101007387 */ /* 0x000fe20000100800 */
[----:B------:R-:W-:-:S03]  /*28140*/  @!P4 FMUL R25, R25, 16777216 ;  /* 0x4b8000001919c820 */ /* 0x000fc60000400000 */
[----:B------:R-:W-:Y:S01]  /*28150*/  STL [R1+0xd40], R18 ;  /* 0x000d401201007387 */ /* 0x000fe20000100800 */
[----:B------:R-:W-:-:S03]  /*28160*/  @!P4 FMUL R26, R26, 16777216 ;  /* 0x4b8000001a1ac820 */ /* 0x000fc60000400000 */
[----:B------:R-:W-:Y:S01]  /*28170*/  STL [R1+0xd44], R19 ;  /* 0x000d441301007387 */ /* 0x000fe20000100800 */
[----:B------:R-:W-:-:S03]  /*28180*/  @!P4 FMUL R27, R27, 16777216 ;  /* 0x4b8000001b1bc820 */ /* 0x000fc60000400000 */
[----:B------:R-:W-:Y:S04]  /*28190*/  STL [R1+0xd4c], R20 ;  /* 0x000d4c1401007387 */ /* 0x000fe80000100800 */
[----:B------:R-:W-:Y:S04]  /*281a0*/  STL [R1+0xd50], R21 ;  /* 0x000d501501007387 */ /* 0x000fe80000100800 */
[----:B------:R-:W-:Y:S04]  /*281b0*/  STL [R1+0xd54], R22 ;  /* 0x000d541601007387 */ /* 0x000fe80000100800 */
[----:B------:R-:W-:Y:S04]  /*281c0*/  STL [R1+0xd58], R23 ;  /* 0x000d581701007387 */ /* 0x000fe80000100800 */
[----:B------:R-:W-:Y:S04]  /*281d0*/  STL [R1+0xd5c], R24 ;  /* 0x000d5c1801007387 */ /* 0x000fe80000100800 */
[----:B------:R-:W-:Y:S04]  /*281e0*/  STL [R1+0xd60], R25 ;  /* 0x000d601901007387 */ /* 0x000fe80000100800 */
[----:B------:R-:W-:Y:S04]  /*281f0*/  STL [R1+0xd64], R26 ;  /* 0x000d641a01007387 */ /* 0x000fe80000100800 */
[----:B------:R0:W-:Y:S01]  /*28200*/  STL [R1+0xd68], R27 ;  /* 0x000d681b01007387 */ /* 0x0001e20000100800 */
[----:B--2---:R-:W-:-:S02]  /*28210*/  @!P4 FMUL R3, R3, 16777216 ;  /* 0x4b8000000303c820 */ /* 0x004fc40000400000 */
[----:B---3--:R-:W-:Y:S02]  /*28220*/  @!P4 FMUL R28, R28, 16777216 ;  /* 0x4b8000001c1cc820 */ /* 0x008fe40000400000 */
[----:B----4-:R-:W-:Y:S02]  /*28230*/  @!P4 FMUL R0, R0, 16777216 ;  /* 0x4b8000000000c820 */ /* 0x010fe40000400000 */
[----:B------:R-:W-:Y:S02]  /*28240*/  @!P4 FMUL R4, R4, 16777216 ;  /* 0x4b8000000404c820 */ /* 0x000fe40000400000 */
[----:B------:R-:W-:Y:S02]  /*28250*/  @!P4 FMUL R5, R5, 16777216 ;  /* 0x4b8000000505c820 */ /* 0x000fe40000400000 */
[----:B------:R-:W-:-:S05]  /*28260*/  @!P4 FMUL R6, R6, 16777216 ;  /* 0x4b8000000606c820 */ /* 0x000fca0000400000 */
[----:B------:R-:W-:Y:S04]  /*28270*/  @!P4 STL [R1+0xc], R6 ;  /* 0x00000c060100c387 */ /* 0x000fe80000100800 */
[----:B0-----:R-:W2:Y:S04]  /*28280*/  LDL R27, [R1+0x28] ;  /* 0x00002800011b7983 */ /* 0x001ea80000100800 */
[----:B------:R-:W-:Y:S04]  /*28290*/  @!P4 STL [R1+0x14], R5 ;  /* 0x000014050100c387 */ /* 0x000fe80000100800 */
[----:B------:R-:W3:Y:S04]  /*282a0*/  LDL R26, [R1+0x2c] ;  /* 0x00002c00011a7983 */ /* 0x000ee80000100800 */
[----:B------:R0:W-:Y:S04]  /*282b0*/  @!P4 STL [R1+0x18], R3 ;  /* 0x000018030100c387 */ /* 0x0001e80000100800 */
[----:B------:R-:W4:Y:S04]  /*282c0*/  LDL R25, [R1+0x34] ;  /* 0x0000340001197983 */ /* 0x000f280000100800 */
[----:B------:R-:W5:Y:S04]  /*282d0*/  LDL R24, [R1+0x38] ;  /* 0x0000380001187983 */ /* 0x000f680000100800 */
[----:B0-----:R-:W5:Y:S04]  /*282e0*/  LDL R3, [R1+0x30] ;  /* 0x0000300001037983 */ /* 0x001f680000100800 */
        /* <DEDUP_REMOVED lines=24> */
[----:B------:R-:W-:-:S02]  /*28470*/  @!P4 FMUL R29, R29, 16777216 ;  /* 0x4b8000001d1dc820 */ /* 0x000fc40000400000 */
[----:B------:R-:W-:Y:S02]  /*28480*/  @!P4 FMUL R2, R2, 16777216 ;  /* 0x4b8000000202c820 */ /* 0x000fe40000400000 */
        /* <DEDUP_REMOVED lines=11> */
[----:B------:R-:W-:-:S03]  /*28540*/  @!P4 FMUL R22, R22, 16777216 ;  /* 0x4b8000001616c820 */ /* 0x000fc60000400000 */
[----:B0-----:R-:W4:Y:S01]  /*28550*/  LDL.LU R3, [R1+0x4] ;  /* 0x0000040001037983 */ /* 0x001f220000300800 */
[----:B------:R-:W-:-:S03]  /*28560*/  @!P4 FMUL R21, R21, 16777216 ;  /* 0x4b8000001515c820 */ /* 0x000fc60000400000 */
        /* <DEDUP_REMOVED lines=67> */
[----:B0-----:R-:W3:Y:S01]  /*289a0*/  LDL.LU R2, [R1+0xd00] ;  /* 0x000d000001027983 */ /* 0x001ee20000300800 */
[----:B--2---:R-:W-:-:S06]  /*289b0*/  @!P4 FMUL R29, R29, 16777216 ;  /* 0x4b8000001d1dc820 */ /* 0x004fcc0000400000 */
[----:B------:R-:W4:Y:S02]  /*289c0*/  MUFU.RCP R29, R29 ;  /* 0x0000001d001d7308 */ /* 0x000f240000001000 */
[C---:B----4-:R-:W-:Y:S02]  /*289d0*/  FMUL R3, R29.reuse, R3 ;  /* 0x000000031d037220 */ /* 0x050fe40000400000 */
[----:B---3--:R-:W-:-:S05]  /*289e0*/  FMUL R2, R29, R2 ;  /* 0x000000021d027220 */ /* 0x008fca0000400000 */
[----:B------:R0:W-:Y:S04]  /*289f0*/  STL [R1+0xbe4], R2 ;  /* 0x000be40201007387 */ /* 0x0001e80000100800 */
[----:B0-----:R-:W2:Y:S04]  /*28a00*/  LDL.LU R2, [R1+0xc] ;  /* 0x00000c0001027983 */ /* 0x001ea80000300800 */
[----:B------:R0:W-:Y:S04]  /*28a10*/  STL [R1+0x1c0], R3 ;  /* 0x0001c00301007387 */ /* 0x0001e80000100800 */
[----:B0-----:R-:W3:Y:S01]  /*28a20*/  LDL.LU R3, [R1+0xcfc] ;  /* 0x000cfc0001037983 */ /* 0x001ee20000300800 */
[----:B------:R-:W-:-:S02]  /*28a30*/  @!P4 FMUL R8, R8, 16777216 ;  /* 0x4b8000000808c820 */ /* 0x000fc40000400000 */
[C---:B------:R-:W-:Y:S02]  /*28a40*/  FMUL R28, R29.reuse, R28 ;  /* 0x0000001c1d1c7220 */ /* 0x040fe40000400000 */
[----:B---3--:R-:W-:-:S05]  /*28a50*/  FMUL R3, R29, R3 ;  /* 0x000000031d037220 */ /* 0x008fca0000400000 */
[----:B------:R0:W-:Y:S02]  /*28a60*/  STL [R1+0xbe8], R3 ;  /* 0x000be80301007387 */ /* 0x0001e40000100800 */
[----:B0-----:R-:W-:Y:S02]  /*28a70*/  MOV R3, R8 ;  /* 0x0000000800037202 */ /* 0x001fe40000000f00 */
[----:B------:R-:W3:Y:S04]  /*28a80*/  LDL.LU R8, [R1+0xcf8] ;  /* 0x000cf80001087983 */ /* 0x000ee80000300800 */
[----:B------:R0:W-:Y:S02]  /*28a90*/  STL [R1+0x1a8], R28 ;  /* 0x0001a81c01007387 */ /* 0x0001e40000100800 */
[----:B0-----:R-:W-:Y:S01]  /*28aa0*/  MOV R28, R3 ;  /* 0x00000003001c7202 */ /* 0x001fe20000000f00 */
[----:B------:R-:W-:-:S05]  /*28ab0*/  FMUL R3, R29, R0 ;  /* 0x000000001d037220 */ /* 0x000fca0000400000 */
[----:B------:R0:W-:Y:S01]  /*28ac0*/  STL [R1+0xbec], R3 ;  /* 0x000bec0301007387 */ /* 0x0001e20000100800 */
[C---:B------:R-:W-:Y:S02]  /*28ad0*/  FMUL R0, R29.reuse, R6 ;  /* 0x000000061d007220 */ /* 0x040fe40000400000 */
[C---:B0-----:R-:W-:Y:S02]  /*28ae0*/  FMUL R3, R29.reuse, R4 ;  /* 0x000000041d037220 */ /* 0x041fe40000400000 */
[----:B------:R-:W-:-:S03]  /*28af0*/  FMUL R4, R29, R5 ;  /* 0x000000051d047220 */ /* 0x000fc60000400000 */
[----:B------:R0:W-:Y:S04]  /*28b00*/  STL [R1+0x19c], R3 ;  /* 0x00019c0301007387 */ /* 0x0001e80000100800 */
[----:B------:R-:W-:Y:S01]  /*28b10*/  STL [R1+0x194], R4 ;  /* 0x0001940401007387 */ /* 0x000fe20000100800 */
[----:B0-----:R-:W-:-:S03]  /*28b20*/  FMUL R3, R29, R7 ;  /* 0x000000071d037220 */ /* 0x001fc60000400000 */
[----:B------:R0:W-:Y:S04]  /*28b30*/  STL [R1+0x190], R0 ;  /* 0x0001900001007387 */ /* 0x0001e80000100800 */
[----:B------:R1:W-:Y:S01]  /*28b40*/  STL [R1+0x174], R3 ;  /* 0x0001740301007387 */ /* 0x0003e20000100800 */
[C---:B0-----:R-:W-:Y:S02]  /*28b50*/  FMUL R0, R29.reuse, R9 ;  /* 0x000000091d007220 */ /* 0x041fe40000400000 */
[C---:B-1----:R-:W-:Y:S02]  /*28b60*/  FMUL R3, R29.reuse, R10 ;  /* 0x0000000a1d037220 */ /* 0x042fe40000400000 */
[C---:B------:R-:W-:Y:S02]  /*28b70*/  FMUL R5, R29.reuse, R15 ;  /* 0x0000000f1d057220 */ /* 0x040fe40000400000 */
[----:B---3--:R-:W-:-:S05]  /*28b80*/  FMUL R4, R29, R8 ;  /* 0x000000081d047220 */ /* 0x008fca0000400000 */
[----:B------:R0:W-:Y:S04]  /*28b90*/  STL [R1+0x170], R4 ;  /* 0x0001700401007387 */ /* 0x0001e80000100800 */
[----:B------:R-:W-:Y:S04]  /*28ba0*/  STL [R1+0x164], R0 ;  /* 0x0001640001007387 */ /* 0x000fe80000100800 */
[----:B------:R1:W-:Y:S01]  /*28bb0*/  STL [R1+0x160], R3 ;  /* 0x0001600301007387 */ /* 0x0003e20000100800 */
[----:B0-----:R-:W-:-:S05]  /*28bc0*/  FMUL R4, R29, R11 ;  /* 0x0000000b1d047220 */ /* 0x001fca0000400000 */
[----:B------:R0:W-:Y:S01]  /*28bd0*/  STL [R1+0x15c], R4 ;  /* 0x00015c0401007387 */ /* 0x0001e20000100800 */
[----:B-1----:R-:W-:-:S05]  /*28be0*/  FMUL R3, R29, R12 ;  /* 0x0000000c1d037220 */ /* 0x002fca0000400000 */
[----:B------:R1:W-:Y:S01]  /*28bf0*/  STL [R1+0x158], R3 ;  /* 0x0001580301007387 */ /* 0x0003e20000100800 */
[----:B0-----:R-:W-:-:S05]  /*28c00*/  FMUL R4, R29, R13 ;  /* 0x0000000d1d047220 */ /* 0x001fca0000400000 */
[----:B------:R0:W-:Y:S01]  /*28c10*/  STL [R1+0x154], R4 ;  /* 0x0001540401007387 */ /* 0x0001e20000100800 */
[----:B-1----:R-:W-:-:S05]  /*28c20*/  FMUL R3, R29, R14 ;  /* 0x0000000e1d037220 */ /* 0x002fca0000400000 */
        /* <DEDUP_REMOVED lines=8> */
[----:B------:R-:W-:Y:S01]  /*28cb0*/  STL [R1+0x130], R5 ;  /* 0x0001300501007387 */ /* 0x000fe20000100800 */
[----:B0-----:R-:W-:-:S03]  /*28cc0*/  FMUL R3, R29, R20 ;  /* 0x000000141d037220 */ /* 0x001fc60000400000 */
[----:B------:R-:W3:Y:S04]  /*28cd0*/  LDL.LU R20, [R1+0x18] ;  /* 0x0000180001147983 */ /* 0x000ee80000300800 */
[----:B------:R-:W-:Y:S04]  /*28ce0*/  STL [R1+0x12c], R4 ;  /* 0x00012c0401007387 */ /* 0x000fe80000100800 */
[----:B------:R-:W4:Y:S04]  /*28cf0*/  LDL.LU R19, [R1+0x1c] ;  /* 0x00001c0001137983 */ /* 0x000f280000300800 */
[----:B------:R0:W-:Y:S04]  /*28d00*/  STL [R1+0x128], R3 ;  /* 0x0001280301007387 */ /* 0x0001e80000100800 */
        /* <DEDUP_REMOVED lines=9> */
[----:B------:R-:W-:-:S03]  /*28da0*/  MOV R0, R28 ;  /* 0x0000001c00007202 */ /* 0x000fc60000000f00 */
[----:B------:R-:W4:Y:S01]  /*28db0*/  LDL.LU R9, [R1+0x44] ;  /* 0x0000440001097983 */ /* 0x000f220000300800 */
[----:B0-----:R-:W-:-:S03]  /*28dc0*/  FMUL R3, R29, R21 ;  /* 0x000000151d037220 */ /* 0x001fc60000400000 */
[----:B------:R-:W4:Y:S04]  /*28dd0*/  LDL.LU R8, [R1+0x48] ;  /* 0x0000480001087983 */ /* 0x000f280000300800 */
[----:B------:R-:W4:Y:S04]  /*28de0*/  LDL.LU R7, [R1+0x4c] ;  /* 0x00004c0001077983 */ /* 0x000f280000300800 */
[----:B------:R-:W4:Y:S04]  /*28df0*/  LDL.LU R6, [R1+0x50] ;  /* 0x0000500001067983 */ /* 0x000f280000300800 */
[----:B------:R-:W4:Y:S04]  /*28e00*/  LDL.LU R28, [R1+0x54] ;  /* 0x00005400011c7983 */ /* 0x000f280000300800 */
[----:B------:R-:W4:Y:S04]  /*28e10*/  LDL.LU R21, [R1+0x14] ;  /* 0x0000140001157983 */ /* 0x000f280000300800 */
[----:B------:R-:W4:Y:S04]  /*28e20*/  LDL.LU R5, [R1+0x58] ;  /* 0x0000580001057983 */ /* 0x000f280000300800 */
[----:B------:R0:W-:Y:S04]  /*28e30*/  STL [R1+0x124], R3 ;  /* 0x0001240301007387 */ /* 0x0001e80000100800 */
[----:B------:R-:W4:Y:S01]  /*28e40*/  LDL.LU R4, [R1+0x5c] ;  /* 0x00005c0001047983 */ /* 0x000f220000300800 */
[----:B0-----:R-:W-:-:S02]  /*28e50*/  FMUL R3, R29, R22 ;  /* 0x000000161d037220 */ /* 0x001fc40000400000 */
[----:B------:R-:W-:Y:S02]  /*28e60*/  IMAD.MOV.U32 R22, RZ, RZ, R0 ;  /* 0x000000ffff167224 */ /* 0x000fe400078e0000 */
[C---:B------:R-:W-:Y:S01]  /*28e70*/  FMUL R0, R29.reuse, R23 ;  /* 0x000000171d007220 */ /* 0x040fe20000400000 */
[----:B------:R0:W-:Y:S04]  /*28e80*/  STL [R1+0x120], R3 ;  /* 0x0001200301007387 */ /* 0x0001e80000100800 */
[----:B0-----:R-:W4:Y:S04]  /*28e90*/  LDL.LU R3, [R1+0x60] ;  /* 0x0000600001037983 */ /* 0x001f280000300800 */
[----:B------:R0:W-:Y:S04]  /*28ea0*/  STL [R1+0x11c], R0 ;  /* 0x00011c0001007387 */ /* 0x0001e80000100800 */
[----:B0-----:R-:W4:Y:S01]  /*28eb0*/  LDL.LU R0, [R1+0x64] ;  /* 0x0000640001007983 */ /* 0x001f220000300800 */
[----:B--2---:R-:W-:Y:S01]  /*28ec0*/  MOV R23, R2 ;  /* 0x0000000200177202 */ /* 0x004fe20000000f00 */
[----:B------:R-:W-:-:S02]  /*28ed0*/  FMUL R2, R29, R24 ;  /* 0x000000181d027220 */ /* 0x000fc40000400000 */
[----:B-----5:R-:W-:-:S03]  /*28ee0*/  FMUL R24, R29, R25 ;  /* 0x000000191d187220 */ /* 0x020fc60000400000 */
[----:B------:R0:W-:Y:S01]  /*28ef0*/  STL [R1+0x118], R2 ;  /* 0x0001180201007387 */ /* 0x0001e20000100800 */
[C---:B------:R-:W-:Y:S02]  /*28f00*/  FMUL R25, R29.reuse, R26 ;  /* 0x0000001a1d197220 */ /* 0x040fe40000400000 */
[C---:B------:R-:W-:Y:S02]  /*28f10*/  FMUL R23, R29.reuse, R23 ;  /* 0x000000171d177220 */ /* 0x040fe40000400000 */
[C---:B------:R-:W-:Y:S01]  /*28f20*/  FMUL R22, R29.reuse, R22 ;  /* 0x000000161d167220 */ /* 0x040fe20000400000 */
[----:B0-----:R-:W2:Y:S04]  /*28f30*/  LDL.LU R2, [R1+0x68] ;  /* 0x0000680001027983 */ /* 0x001ea80000300800 */
[----:B------:R0:W-:Y:S04]  /*28f40*/  STL [R1+0x114], R24 ;  /* 0x0001141801007387 */ /* 0x0001e80000100800 */
[----:B------:R-:W-:Y:S01]  /*28f50*/  STL [R1+0x110], R25 ;  /* 0x0001101901007387 */ /* 0x000fe20000100800 */
[----:B0-----:R-:W-:-:S05]  /*28f60*/  FMUL R24, R29, R27 ;  /* 0x0000001b1d187220 */ /* 0x001fca0000400000 */
[----:B------:R-:W-:Y:S04]  /*28f70*/  STL [R1+0x10c], R24 ;  /* 0x00010c1801007387 */ /* 0x000fe80000100800 */
[----:B------:R-:W-:Y:S04]  /*28f80*/  STL [R1+0x108], R23 ;  /* 0x0001081701007387 */ /* 0x000fe80000100800 */
[----:B------:R-:W-:Y:S01]  /*28f90*/  STL [R1+0x104], R22 ;  /* 0x0001041601007387 */ /* 0x000fe20000100800 */
[C---:B---3--:R-:W-:Y:S02]  /*28fa0*/  FMUL R20, R29.reuse, R20 ;  /* 0x000000141d147220 */ /* 0x048fe40000400000 */
[----:B----4-:R-:W-:-:S02]  /*28fb0*/  FMUL R19, R29, R19 ;  /* 0x000000131d137220 */ /* 0x010fc40000400000 */
[C---:B------:R-:W-:Y:S02]  /*28fc0*/  FMUL R18, R29.reuse, R18 ;  /* 0x000000121d127220 */ /* 0x040fe40000400000 */
[C---:B------:R-:W-:Y:S02]  /*28fd0*/  FMUL R17, R29.reuse, R17 ;  /* 0x000000111d117220 */ /* 0x040fe40000400000 */
[C---:B------:R-:W-:Y:S02]  /*28fe0*/  FMUL R16, R29.reuse, R16 ;  /* 0x000000101d107220 */ /* 0x040fe40000400000 */
[C---:B------:R-:W-:Y:S02]  /*28ff0*/  FMUL R15, R29.reuse, R15 ;  /* 0x0000000f1d0f7220 */ /* 0x040fe40000400000 */
[C---:B------:R-:W-:Y:S02]  /*29000*/  FMUL R14, R29.reuse, R14 ;  /* 0x0000000e1d0e7220 */ /* 0x040fe40000400000 */
[----:B------:R-:W-:-:S02]  /*29010*/  FMUL R13, R29, R13 ;  /* 0x0000000d1d0d7220 */ /* 0x000fc40000400000 */
[C---:B------:R-:W-:Y:S02]  /*29020*/  FMUL R12, R29.reuse, R12 ;  /* 0x0000000c1d0c7220 */ /* 0x040fe40000400000 */
[C---:B------:R-:W-:Y:S02]  /*29030*/  FMUL R11, R29.reuse, R11 ;  /* 0x0000000b1d0b7220 */ /* 0x040fe40000400000 */
[C---:B------:R-:W-:Y:S02]  /*29040*/  FMUL R10, R29.reuse, R10 ;  /* 0x0000000a1d0a7220 */ /* 0x040fe40000400000 */
[C---:B------:R-:W-:Y:S02]  /*29050*/  FMUL R9, R29.reuse, R9 ;  /* 0x000000091d097220 */ /* 0x040fe40000400000 */
[C---:B------:R-:W-:Y:S02]  /*29060*/  FMUL R8, R29.reuse, R8 ;  /* 0x000000081d087220 */ /* 0x040fe40000400000 */
[----:B------:R-:W-:-:S05]  /*29070*/  FMUL R21, R29, R21 ;  /* 0x000000151d157220 */ /* 0x000fca0000400000 */
[----:B------:R-:W-:Y:S04]  /*29080*/  STL [R1+0x100], R21 ;  /* 0x0001001501007387 */ /* 0x000fe80000100800 */
[----:B------:R-:W-:Y:S04]  /*29090*/  STL [R1+0xcc], R20 ;  /* 0x0000cc1401007387 */ /* 0x000fe80000100800 */
[----:B------:R-:W-:Y:S04]  /*290a0*/  STL [R1+0xc8], R19 ;  /* 0x0000c81301007387 */ /* 0x000fe80000100800 */
[----:B------:R-:W-:Y:S04]  /*290b0*/  STL [R1+0xc4], R18 ;  /* 0x0000c41201007387 */ /* 0x000fe80000100800 */
[----:B------:R-:W-:Y:S04]  /*290c0*/  STL [R1+0xc0], R17 ;  /* 0x0000c01101007387 */ /* 0x000fe80000100800 */
[----:B------:R-:W-:Y:S01]  /*290d0*/  STL [R1+0x28], R16 ;  /* 0x0000281001007387 */ /* 0x000fe20000100800 */
[----:B------:R-:W-:-:S03]  /*290e0*/  FMUL R7, R29, R7 ;  /* 0x000000071d077220 */ /* 0x000fc60000400000 */
[----:B------:R0:W-:Y:S04]  /*290f0*/  STL [R1+0x24], R15 ;  /* 0x0000240f01007387 */ /* 0x0001e80000100800 */
[----:B------:R1:W-:Y:S04]  /*29100*/  STL [R1+0x20], R14 ;  /* 0x0000200e01007387 */ /* 0x0003e80000100800 */
[----:B------:R-:W-:Y:S04]  /*29110*/  STL [R1+0x1c], R13 ;  /* 0x00001c0d01007387 */ /* 0x000fe80000100800 */
[----:B------:R-:W-:Y:S01]  /*29120*/  STL [R1+0x18], R12 ;  /* 0x0000180c01007387 */ /* 0x000fe20000100800 */
[----:B------:R-:W-:-:S03]  /*29130*/  FMUL R28, R29, R28 ;  /* 0x0000001c1d1c7220 */ /* 0x000fc60000400000 */
[----:B------:R-:W-:Y:S01]  /*29140*/  STL [R1+0x14], R11 ;  /* 0x0000140b01007387 */ /* 0x000fe20000100800 */
[----:B------:R-:W-:-:S03]  /*29150*/  FMUL R6, R29, R6 ;  /* 0x000000061d067220 */ /* 0x000fc60000400000 */
[----:B------:R-:W-:Y:S04]  /*29160*/  STL [R1+0x10], R10 ;  /* 0x0000100a01007387 */ /* 0x000fe80000100800 */
[----:B------:R-:W-:Y:S01]  /*29170*/  STL [R1+0xc], R9 ;  /* 0x00000c0901007387 */ /* 0x000fe20000100800 */
[----:B0-----:R-:W-:-:S03]  /*29180*/  FMUL R15, R29, R4 ;  /* 0x000000041d0f7220 */ /* 0x001fc60000400000 */
[----:B------:R-:W-:Y:S01]  /*29190*/  STL [R1+0x8], R8 ;  /* 0x0000080801007387 */ /* 0x000fe20000100800 */
[----:B-1----:R-:W-:-:S03]  /*291a0*/  FMUL R14, R29, R3 ;  /* 0x000000031d0e7220 */ /* 0x002fc60000400000 */
[----:B------:R0:W-:Y:S01]  /*291b0*/  STL [R1+0x4], R7 ;  /* 0x0000040701007387 */ /* 0x0001e20000100800 */
[----:B------:R-:W-:-:S03]  /*291c0*/  FMUL R0, R29, R0 ;  /* 0x000000001d007220 */ /* 0x000fc60000400000 */
[----:B------:R-:W-:Y:S01]  /*291d0*/  STL [R1+0xcd0], R28 ;  /* 0x000cd01c01007387 */ /* 0x000fe20000100800 */
[----:B0-----:R-:W-:-:S03]  /*291e0*/  FMUL R7, R29, R5 ;  /* 0x000000051d077220 */ /* 0x001fc60000400000 */
[----:B------:R0:W-:Y:S04]  /*291f0*/  STL [R1], R6 ;  /* 0x0000000601007387 */ /* 0x0001e80000100800 */
[----:B------:R-:W-:Y:S04]  /*29200*/  STL [R1+0xcd4], R7 ;  /* 0x000cd40701007387 */ /* 0x000fe80000100800 */
[----:B------:R-:W-:Y:S04]  /*29210*/  STL [R1+0xcd8], R15 ;  /* 0x000cd80f01007387 */ /* 0x000fe80000100800 */
[----:B------:R-:W-:Y:S04]  /*29220*/  STL [R1+0xcdc], R14 ;  /* 0x000cdc0e01007387 */ /* 0x000fe80000100800 */
[----:B------:R-:W-:Y:S04]  /*29230*/  STL [R1+0xce0], R0 ;  /* 0x000ce00001007387 */ /* 0x000fe80000100800 */
[----:B------:R-:W3:Y:S04]  /*29240*/  LDL.LU R5, [R1+0x6c] ;  /* 0x00006c0001057983 */ /* 0x000ee80000300800 */
[----:B------:R-:W4:Y:S04]  /*29250*/  LDL.LU R4, [R1+0x70] ;  /* 0x0000700001047983 */ /* 0x000f280000300800 */
[----:B------:R-:W5:Y:S04]  /*29260*/  LDL.LU R3, [R1+0x74] ;  /* 0x0000740001037983 */ /* 0x000f680000300800 */
[----:B------:R-:W2:Y:S04]  /*29270*/  LDL.LU R11, [R1+0x78] ;  /* 0x00007800010b7983 */ /* 0x000ea80000300800 */
[----:B0-----:R-:W2:Y:S04]  /*29280*/  LDL.LU R6, [R1+0x7c] ;  /* 0x00007c0001067983 */ /* 0x001ea80000300800 */
[----:B------:R-:W2:Y:S04]  /*29290*/  LDL.LU R8, [R1+0x94] ;  /* 0x0000940001087983 */ /* 0x000ea80000300800 */
[----:B------:R-:W2:Y:S04]  /*292a0*/  LDL.LU R16, [R1+0x98] ;  /* 0x0000980001107983 */ /* 0x000ea80000300800 */
[----:B------:R-:W2:Y:S04]  /*292b0*/  LDL.LU R9, [R1+0x8c] ;  /* 0x00008c0001097983 */ /* 0x000ea80000300800 */
[----:B------:R-:W2:Y:S04]  /*292c0*/  LDL.LU R17, [R1+0x90] ;  /* 0x0000900001117983 */ /* 0x000ea80000300800 */
[----:B------:R-:W2:Y:S04]  /*292d0*/  LDL.LU R10, [R1+0x84] ;  /* 0x00008400010a7983 */ /* 0x000ea80000300800 */
[----:B------:R-:W2:Y:S04]  /*292e0*/  LDL.LU R18, [R1+0xb0] ;  /* 0x0000b00001127983 */ /* 0x000ea80000300800 */
[----:B--2---:R0:W-:Y:S04]  /*292f0*/  STL [R1+0xcec], R18 ;  /* 0x000cec1201007387 */ /* 0x0041e80000100800 */
[----:B0-----:R-:W2:Y:S01]  /*29300*/  LDL.LU R18, [R1+0xac] ;  /* 0x0000ac0001127983 */ /* 0x001ea20000300800 */
[----:B------:R-:W-:-:S03]  /*29310*/  FMUL R13, R29, R2 ;  /* 0x000000021d0d7220 */ /* 0x000fc60000400000 */
[----:B--2---:R0:W-:Y:S04]  /*29320*/  STL [R1+0xcf0], R18 ;  /* 0x000cf01201007387 */ /* 0x0041e80000100800 */
[----:B0-----:R-:W2:Y:S04]  /*29330*/  LDL.LU R18, [R1+0xa0] ;  /* 0x0000a00001127983 */ /* 0x001ea80000300800 */
[----:B--2---:R0:W-:Y:S04]  /*29340*/  STL [R1+0xcf4], R18 ;  /* 0x000cf41201007387 */ /* 0x0041e80000100800 */
[----:B0-----:R-:W2:Y:S04]  /*29350*/  LDL.LU R18, [R1+0x88] ;  /* 0x0000880001127983 */ /* 0x001ea80000300800 */
[----:B------:R0:W-:Y:S04]  /*29360*/  STL [R1+0xce4], R13 ;  /* 0x000ce40d01007387 */ /* 0x0001e80000100800 */
[----:B0-----:R-:W2:Y:S01]  /*29370*/  LDL.LU R13, [R1+0xbc] ;  /* 0x0000bc00010d7983 */ /* 0x001ea20000300800 */
[----:B----4-:R-:W-:-:S02]  /*29380*/  FMUL R12, R29, R4 ;  /* 0x000000041d0c7220 */ /* 0x010fc40000400000 */
[C---:B-----5:R-:W-:Y:S02]  /*29390*/  FMUL R4, R29.reuse, R3 ;  /* 0x000000031d047220 */ /* 0x060fe40000400000 */
[C---:B------:R-:W-:Y:S02]  /*293a0*/  FMUL R8, R29.reuse, R8 ;  /* 0x000000081d087220 */ /* 0x040fe40000400000 */
[C---:B------:R-:W-:Y:S02]  /*293b0*/  FMUL R16, R29.reuse, R16 ;  /* 0x000000101d107220 */ /* 0x040fe40000400000 */
[C---:B---3--:R-:W-:Y:S02]  /*293c0*/  FMUL R5, R29.reuse, R5 ;  /* 0x000000051d057220 */ /* 0x048fe40000400000 */
[C---:B------:R-:W-:Y:S02]  /*293d0*/  FMUL R11, R29.reuse, R11 ;  /* 0x0000000b1d0b7220 */ /* 0x040fe40000400000 */
[----:B------:R-:W-:-:S02]  /*293e0*/  FMUL R6, R29, R6 ;  /* 0x000000061d067220 */ /* 0x000fc40000400000 */
[C---:B------:R-:W-:Y:S02]  /*293f0*/  FMUL R9, R29.reuse, R9 ;  /* 0x000000091d097220 */ /* 0x040fe40000400000 */
[C---:B------:R-:W-:Y:S02]  /*29400*/  FMUL R17, R29.reuse, R17 ;  /* 0x000000111d117220 */ /* 0x040fe40000400000 */
[C---:B------:R-:W-:Y:S01]  /*29410*/  FMUL R10, R29.reuse, R10 ;  /* 0x0000000a1d0a7220 */ /* 0x040fe20000400000 */
[----:B------:R-:W-:Y:S01]  /*29420*/  F2FP.BF16.PACK_AB R8, R8, R16 ;  /* 0x000000100808723e */ /* 0x000fe200000010ff */
[----:B--2---:R0:W-:Y:S04]  /*29430*/  STL [R1+0xce8], R13 ;  /* 0x000ce80d01007387 */ /* 0x0041e80000100800 */
[----:B0-----:R-:W2:Y:S04]  /*29440*/  LDL.LU R13, [R1+0xb4] ;  /* 0x0000b400010d7983 */ /* 0x001ea80000300800 */
[----:B------:R-:W3:Y:S04]  /*29450*/  LDL.LU R19, [R1+0xb8] ;  /* 0x0000b80001137983 */ /* 0x000ee80000300800 */
[----:B------:R-:W4:Y:S04]  /*29460*/  LDL.LU R0, [R1+0x1a4] ;  /* 0x0001a40001007983 */ /* 0x000f280000300800 */
        /* <DEDUP_REMOVED lines=10> */
[----:B------:R-:W-:-:S03]  /*29510*/  FMUL R29, R29, R18 ;  /* 0x000000121d1d7220 */ /* 0x000fc60000400000 */
[----:B------:R-:W2:Y:S04]  /*29520*/  LDL.LU R3, [R1+0x1d8] ;  /* 0x0001d80001037983 */ /* 0x000ea80000300800 */
[----:B------:R-:W2:Y:S04]  /*29530*/  LDL.LU R14, [R1+0x2d8] ;  /* 0x0002d800010e7983 */ /* 0x000ea80000300800 */
[----:B------:R-:W2:Y:S04]  /*29540*/  LDL.LU R27, [R1+0x2cc] ;  /* 0x0002cc00011b7983 */ /* 0x000ea80000300800 */
[----:B------:R-:W2:Y:S04]  /*29550*/  LDL R15, [R1+0x80] ;  /* 0x00008000010f7983 */ /* 0x000ea80000100800 */
[----:B------:R-:W2:Y:S04]  /*29560*/  LDL.LU R18, [R1+0xcf4] ;  /* 0x000cf40001127983 */ /* 0x000ea80000300800 */
[----:B------:R-:W2:Y:S01]  /*29570*/  LDL.LU R16, [R1+0x9c] ;  /* 0x00009c0001107983 */ /* 0x000ea20000300800 */
[----:B------:R-:W-:-:S02]  /*29580*/  F2FP.BF16.PACK_AB R9, R9, R17 ;  /* 0x000000110909723e */ /* 0x000fc400000010ff */
[----:B--2---:R-:W-:Y:S02]  /*29590*/  F2FP.BF16.PACK_AB R16, R18, R16 ;  /* 0x000000101210723e */ /* 0x004fe400000010ff */
[----:B------:R-:W2:Y:S04]  /*295a0*/  LDL.LU R18, [R1+0xcf0] ;  /* 0x000cf00001127983 */ /* 0x000ea80000300800 */
[----:B------:R-:W2:Y:S02]  /*295b0*/  LDL.LU R17, [R1+0xa8] ;  /* 0x0000a80001117983 */ /* 0x000ea40000300800 */
[----:B--2---:R-:W-:Y:S02]  /*295c0*/  F2FP.BF16.PACK_AB R17, R18, R17 ;  /* 0x000000111211723e */ /* 0x004fe400000010ff */
[----:B------:R-:W2:Y:S01]  /*295d0*/  LDL.LU R18, [R1+0xcec] ;  /* 0x000cec0001127983 */ /* 0x000ea20000300800 */
[----:B------:R-:W-:-:S03]  /*295e0*/  F2FP.BF16.PACK_AB R10, R10, R29 ;  /* 0x0000001d0a0a723e */ /* 0x000fc600000010ff */
[----:B------:R-:W5:Y:S01]  /*295f0*/  LDL.LU R29, [R1+0x2a8] ;  /* 0x0002a800011d7983 */ /* 0x000f620000300800 */
[----:B------:R-:W-:Y:S02]  /*29600*/  F2FP.BF16.PACK_AB R11, R11, R6 ;  /* 0x000000060b0b723e */ /* 0x000fe400000010ff */
[----:B--2---:R-:W-:Y:S02]  /*29610*/  F2FP.BF16.PACK_AB R18, R13, R18 ;  /* 0x000000120d12723e */ /* 0x004fe400000010ff */
[----:B------:R-:W3:Y:S04]  /*29620*/  LDL.LU R13, [R1+0xce8] ;  /* 0x000ce800010d7983 */ /* 0x000ee80000300800 */
[----:B------:R-:W2:Y:S01]  /*29630*/  LDL.LU R6, [R1+0x2c8] ;  /* 0x0002c80001067983 */ /* 0x000ea20000300800 */
[----:B----4-:R-:W-:-:S02]  /*29640*/  F2FP.BF16.PACK_AB R20, R0, R20 ;  /* 0x000000140014723e */ /* 0x010fc400000010ff */
[----:B------:R-:W-:Y:S02]  /*29650*/  F2FP.BF16.PACK_AB R21, R7, R21 ;  /* 0x000000150715723e */ /* 0x000fe400000010ff */
[----:B------:R-:W-:Y:S02]  /*29660*/  F2FP.BF16.PACK_AB R25, R28, R25 ;  /* 0x000000191c19723e */ /* 0x000fe400000010ff */
[----:B-----5:R-:W-:Y:S02]  /*29670*/  F2FP.BF16.PACK_AB R24, R29, R24 ;  /* 0x000000181d18723e */ /* 0x020fe400000010ff */
[----:B------:R-:W-:Y:S02]  /*29680*/  F2FP.BF16.PACK_AB R22, R22, R2 ;  /* 0x000000021616723e */ /* 0x000fe400000010ff */
[----:B------:R-:W-:Y:S01]  /*29690*/  F2FP.BF16.PACK_AB R23, R23, R3 ;  /* 0x000000031717723e */ /* 0x000fe200000010ff */
[----:B------:R0:W-:Y:S01]  /*296a0*/  STS.128 [R15], R8 ;  /* 0x000000080f007388 */ /* 0x0001e20000000c00 */
[----:B------:R-:W-:-:S02]  /*296b0*/  F2FP.BF16.PACK_AB R27, R14, R27 ;  /* 0x0000001b0e1b723e */ /* 0x000fc400000010ff */
[----:B------:R-:W-:Y:S02]  /*296c0*/  F2FP.BF16.PACK_AB R12, R12, R4 ;  /* 0x000000040c0c723e */ /* 0x000fe400000010ff */
[----:B---3--:R-:W-:Y:S02]  /*296d0*/  F2FP.BF16.PACK_AB R19, R13, R19 ;  /* 0x000000130d13723e */ /* 0x008fe400000010ff */
[----:B------:R-:W3:Y:S04]  /*296e0*/  LDL.LU R13, [R1+0xce4] ;  /* 0x000ce400010d7983 */ /* 0x000ee80000300800 */
[----:B------:R-:W4:Y:S01]  /*296f0*/  LDL.LU R0, [R1+0xce0] ;  /* 0x000ce00001007983 */ /* 0x000f220000300800 */
[----:B--2---:R-:W-:-:S03]  /*29700*/  F2FP.BF16.PACK_AB R26, R6, R26 ;  /* 0x0000001a061a723e */ /* 0x004fc600000010ff */
[----:B------:R-:W2:Y:S04]  /*29710*/  LDL.LU R7, [R1+0xd4] ;  /* 0x0000d40001077983 */ /* 0x000ea80000300800 */
[----:B------:R-:W5:Y:S04]  /*29720*/  LDL.LU R28, [R1+0xdc] ;  /* 0x0000dc00011c7983 */ /* 0x000f680000300800 */
[----:B------:R-:W2:Y:S04]  /*29730*/  LDL.LU R29, [R1+0x31c] ;  /* 0x00031c00011d7983 */ /* 0x000ea80000300800 */
[----:B------:R-:W2:Y:S04]  /*29740*/  LDL.LU R2, [R1+0x318] ;  /* 0x0003180001027983 */ /* 0x000ea80000300800 */
[----:B------:R-:W2:Y:S04]  /*29750*/  LDL.LU R6, [R1+0xe0] ;  /* 0x0000e00001067983 */ /* 0x000ea80000300800 */
[----:B------:R-:W2:Y:S04]  /*29760*/  LDL.LU R3, [R1+0x1f0] ;  /* 0x0001f00001037983 */ /* 0x000ea80000300800 */
[----:B------:R-:W4:Y:S04]  /*29770*/  LDL.LU R14, [R1+0xcdc] ;  /* 0x000cdc00010e7983 */ /* 0x000f280000300800 */
[----:B0-----:R-:W2:Y:S04]  /*29780*/  LDL.LU R8, [R1+0x1f4] ;  /* 0x0001f40001087983 */ /* 0x001ea80000300800 */
[----:B------:R-:W2:Y:S04]  /*29790*/  LDL.LU R9, [R1+0x1f8] ;  /* 0x0001f80001097983 */ /* 0x000ea80000300800 */
[----:B------:R-:W2:Y:S04]  /*297a0*/  LDL.LU R10, [R1+0x200] ;  /* 0x00020000010a7983 */ /* 0x000ea80000300800 */
[----:B------:R-:W2:Y:S04]  /*297b0*/  LDL.LU R11, [R1+0x208] ;  /* 0x00020800010b7983 */ /* 0x000ea80000300800 */
[----:B------:R0:W-:Y:S04]  /*297c0*/  STS.128 [R15+0x80], R16 ;  /* 0x000080100f007388 */ /* 0x0001e80000000c00 */
[----:B------:R1:W-:Y:S04]  /*297d0*/  STS.128 [R15+0x800], R20 ;  /* 0x000800140f007388 */ /* 0x0003e80000000c00 */
[----:B------:R1:W-:Y:S04]  /*297e0*/  STS.128 [R15+0x880], R24 ;  /* 0x000880180f007388 */ /* 0x0003e80000000c00 */
[----:B0-----:R-:W2:Y:S04]  /*297f0*/  LDL.LU R16, [R1+0x2e8] ;  /* 0x0002e80001107983 */ /* 0x001ea80000300800 */
[----:B------:R-:W2:Y:S04]  /*29800*/  LDL.LU R17, [R1+0x2f8] ;  /* 0x0002f80001117983 */ /* 0x000ea80000300800 */
[----:B------:R-:W2:Y:S04]  /*29810*/  LDL.LU R18, [R1+0x310] ;  /* 0x0003100001127983 */ /* 0x000ea80000300800 */
[----:B------:R-:W2:Y:S04]  /*29820*/  LDL.LU R19, [R1+0x20c] ;  /* 0x00020c0001137983 */ /* 0x000ea80000300800 */
[----:B-1----:R-:W2:Y:S04]  /*29830*/  LDL.LU R20, [R1+0x1fc] ;  /* 0x0001fc0001147983 */ /* 0x002ea80000300800 */
        /* <DEDUP_REMOVED lines=9> */
[----:B---3--:R-:W-:-:S02]  /*298d0*/  F2FP.BF16.PACK_AB R13, R13, R5 ;  /* 0x000000050d0d723e */ /* 0x008fc400000010ff */
[----:B--2---:R-:W-:Y:S02]  /*298e0*/  F2FP.BF16.PACK_AB R4, R7, R4 ;  /* 0x000000040704723e */ /* 0x004fe400000010ff */
[----:B------:R-:W2:Y:S04]  /*298f0*/  LDL.LU R7, [R1+0xcd4] ;  /* 0x000cd40001077983 */ /* 0x000ea80000300800 */
[----:B------:R-:W5:Y:S01]  /*29900*/  LDL.LU R5, [R1+0xd8] ;  /* 0x0000d80001057983 */ /* 0x000f620000300800 */
[----:B------:R-:W-:-:S03]  /*29910*/  F2FP.BF16.PACK_AB R8, R8, R3 ;  /* 0x000000030808723e */ /* 0x000fc600000010ff */
[----:B------:R-:W0:Y:S01]  /*29920*/  S2R R3, SR_TID.X ;  /* 0x0000000000037919 */ /* 0x000e220000002100 */
[----:B------:R-:W-:Y:S02]  /*29930*/  F2FP.BF16.PACK_AB R9, R20, R9 ;  /* 0x000000091409723e */ /* 0x000fe400000010ff */
[----:B------:R-:W-:Y:S02]  /*29940*/  F2FP.BF16.PACK_AB R17, R21, R17 ;  /* 0x000000111511723e */ /* 0x000fe400000010ff */
[----:B------:R-:W-:Y:S02]  /*29950*/  F2FP.BF16.PACK_AB R10, R22, R10 ;  /* 0x0000000a160a723e */ /* 0x000fe400000010ff */
[----:B------:R-:W-:Y:S02]  /*29960*/  F2FP.BF16.PACK_AB R18, R23, R18 ;  /* 0x000000121712723e */ /* 0x000fe400000010ff */
[C---:B0-----:R-:W-:Y:S02]  /*29970*/  LOP3.LUT R20, R3.reuse, 0xff, RZ, 0xc0, !PT ;  /* 0x000000ff03147812 */ /* 0x041fe400078ec0ff */
[----:B------:R-:W-:-:S04]  /*29980*/  SHF.L.U32 R3, R3, 0xb, RZ ;  /* 0x0000000b03037819 */ /* 0x000fc800000006ff */
[----:B------:R-:W-:-:S04]  /*29990*/  LOP3.LUT R3, R3, 0x3000, RZ, 0xc0, !PT ;  /* 0x0000300003037812 */ /* 0x000fc800078ec0ff */
[----:B------:R-:W-:Y:S01]  /*299a0*/  LEA R3, R20, R3, 0x4 ;  /* 0x0000000314037211 */ /* 0x000fe200078e20ff */
[----:B------:R-:W-:Y:S06]  /*299b0*/  BAR.SYNC.DEFER_BLOCKING 0x0 ;  /* 0x0000000000007b1d */ /* 0x000fec0000010000 */
[----:B------:R-:W0:Y:S01]  /*299c0*/  LDS.128 R20, [R3] ;  /* 0x0000000003147984 */ /* 0x000e220000000c00 */
[----:B----4-:R-:W-:Y:S02]  /*299d0*/  F2FP.BF16.PACK_AB R14, R14, R0 ;  /* 0x000000000e0e723e */ /* 0x010fe400000010ff */
[----:B------:R-:W-:-:S02]  /*299e0*/  F2FP.BF16.PACK_AB R11, R19, R11 ;  /* 0x0000000b130b723e */ /* 0x000fc400000010ff */
[----:B------:R-:W-:Y:S02]  /*299f0*/  F2FP.BF16.PACK_AB R19, R29, R2 ;  /* 0x000000021d13723e */ /* 0x000fe400000010ff */
[----:B------:R-:W-:Y:S02]  /*29a00*/  LOP3.LUT R2, R3, 0x20, RZ, 0x3c, !PT ;  /* 0x0000002003027812 */ /* 0x000fe400078e3cff */
[----:B0-----:R-:W-:Y:S02]  /*29a10*/  MOV R29, R23 ;  /* 0x00000017001d7202 */ /* 0x001fe40000000f00 */
[----:B--2---:R-:W-:Y:S02]  /*29a20*/  F2FP.BF16.PACK_AB R15, R7, R15 ;  /* 0x0000000f070f723e */ /* 0x004fe400000010ff */
[----:B-----5:R-:W-:Y:S02]  /*29a30*/  F2FP.BF16.PACK_AB R5, R28, R5 ;  /* 0x000000051c05723e */ /* 0x020fe400000010ff */
[----:B------:R-:W2:Y:S04]  /*29a40*/  LDL.LU R28, [R1+0xcd0] ;  /* 0x000cd000011c7983 */ /* 0x000ea80000300800 */
[----:B------:R0:W-:Y:S04]  /*29a50*/  STL [R1+0xbf0], R0 ;  /* 0x000bf00001007387 */ /* 0x0001e80000100800 */
[----:B0-----:R-:W3:Y:S04]  /*29a60*/  LDL R0, [R1+0x80] ;  /* 0x0000800001007983 */ /* 0x001ee80000100800 */
[----:B------:R-:W-:Y:S04]  /*29a70*/  STL.64 [R1+0xcc8], R14 ;  /* 0x000cc80e01007387 */ /* 0x000fe80000100a00 */
[----:B------:R-:W-:Y:S04]  /*29a80*/  STL.64 [R1+0xcc0], R12 ;  /* 0x000cc00c01007387 */ /* 0x000fe80000100a00 */
[----:B------:R-:W-:Y:S04]  /*29a90*/  STL.64 [R1+0x40], R20 ;  /* 0x0000401401007387 */ /* 0x000fe80000100a00 */
[----:B------:R-:W-:Y:S04]  /*29aa0*/  STL [R1+0x48], R22 ;  /* 0x0000481601007387 */ /* 0x000fe80000100800 */
[----:B------:R-:W-:Y:S04]  /*29ab0*/  STL [R1+0xba8], R29 ;  /* 0x000ba81d01007387 */ /* 0x000fe80000100800 */
[----:B------:R0:W1:Y:S04]  /*29ac0*/  LDS.128 R20, [R2] ;  /* 0x0000000002147984 */ /* 0x0000680000000c00 */
[----:B0-----:R-:W4:Y:S01]  /*29ad0*/  LDL.LU R2, [R1+0x378] ;  /* 0x0003780001027983 */ /* 0x001f220000300800 */
[----:B------:R-:W-:-:S02]  /*29ae0*/  LOP3.LUT R13, R3, 0x40, RZ, 0x3c, !PT ;  /* 0x00000040030d7812 */ /* 0x000fc400078e3cff */
[----:B------:R-:W-:Y:S01]  /*29af0*/  F2FP.BF16.PACK_AB R6, R24, R6 ;  /* 0x000000061806723e */ /* 0x000fe200000010ff */
[----:B----4-:R-:W-:Y:S04]  /*29b00*/  STL [R1+0xcb0], R2 ;  /* 0x000cb00201007387 */ /* 0x010fe80000100800 */
[----:B-1----:R-:W-:Y:S04]  /*29b10*/  STL.64 [R1+0x60], R20 ;  /* 0x0000601401007387 */ /* 0x002fe80000100a00 */
[----:B------:R-:W-:Y:S04]  /*29b20*/  STL.64 [R1+0x68], R22 ;  /* 0x0000681601007387 */ /* 0x000fe80000100a00 */
[----:B------:R-:W0:Y:S04]  /*29b30*/  LDS.128 R20, [R13] ;  /* 0x000000000d147984 */ /* 0x000e280000000c00 */
[----:B0-----:R0:W-:Y:S04]  /*29b40*/  STL.64 [R1+0x50], R20 ;  /* 0x0000501401007387 */ /* 0x0011e80000100a00 */
[----:B------:R-:W-:Y:S04]  /*29b50*/  STL [R1+0x5c], R23 ;  /* 0x00005c1701007387 */ /* 0x000fe80000100800 */
[----:B0-----:R-:W2:Y:S04]  /*29b60*/  LDL.LU R20, [R1] ;  /* 0x0000000001147983 */ /* 0x001ea80000300800 */
[----:B------:R-:W4:Y:S04]  /*29b70*/  LDL.LU R24, [R1+0xf0] ;  /* 0x0000f00001187983 */ /* 0x000f280000300800 */
[----:B------:R-:W5:Y:S01]  /*29b80*/  LDL.LU R21, [R1+0x4] ;  /* 0x0000040001157983 */ /* 0x000f620000300800 */
[----:B------:R-:W-:-:S03]  /*29b90*/  F2FP.BF16.PACK_AB R7, R25, R26 ;  /* 0x0000001a1907723e */ /* 0x000fc600000010ff */
[----:B-----5:R0:W-:Y:S04]  /*29ba0*/  STL [R1+0xcbc], R21 ;  /* 0x000cbc1501007387 */ /* 0x0201e80000100800 */
[----:B0-----:R-:W4:Y:S04]  /*29bb0*/  LDL.LU R21, [R1+0xf4] ;  /* 0x0000f40001157983 */ /* 0x001f280000300800 */
[----:B------:R-:W5:Y:S01]  /*29bc0*/  LDL.LU R25, [R1+0xf8] ;  /* 0x0000f80001197983 */ /* 0x000f620000300800 */
[----:B------:R-:W-:-:S06]  /*29bd0*/  LOP3.LUT R12, R3, 0x60, RZ, 0x3c, !PT ;  /* 0x00000060030c7812 */ /* 0x000fcc00078e3cff */
[----:B------:R-:W0:Y:S01]  /*29be0*/  LDS.128 R12, [R12] ;  /* 0x000000000c0c7984 */ /* 0x000e220000000c00 */
[----:B------:R-:W-:Y:S01]  /*29bf0*/  IMAD.MOV.U32 R29, RZ, RZ, R22 ;  /* 0x000000ffff1d7224 */ /* 0x000fe200078e0016 */
[----:B------:R-:W-:Y:S02]  /*29c00*/  F2FP.BF16.PACK_AB R16, R27, R16 ;  /* 0x000000101b10723e */ /* 0x000fe400000010ff */
[----:B--2---:R-:W-:Y:S01]  /*29c10*/  F2FP.BF16.PACK_AB R20, R20, R28 ;  /* 0x0000001c1414723e */ /* 0x004fe200000010ff */
[----:B------:R-:W-:Y:S06]  /*29c20*/  BAR.SYNC.DEFER_BLOCKING 0x0 ;  /* 0x0000000000007b1d */ /* 0x000fec0000010000 */
[----:B-----5:R1:W-:Y:S04]  /*29c30*/  STL [R1+0xcb8], R25 ;  /* 0x000cb81901007387 */ /* 0x0203e80000100800 */
[----:B-1----:R-:W2:Y:S04]  /*29c40*/  LDL.LU R25, [R1+0x8] ;  /* 0x0000080001197983 */ /* 0x002ea80000300800 */
[----:B------:R-:W5:Y:S04]  /*29c50*/  LDL.LU R2, [R1+0x10] ;  /* 0x0000100001027983 */ /* 0x000f680000300800 */
[----:B-----5:R1:W-:Y:S04]  /*29c60*/  STL [R1+0xcb4], R2 ;  /* 0x000cb40201007387 */ /* 0x0203e80000100800 */
[----:B-1----:R-:W5:Y:S04]  /*29c70*/  LDL.LU R2, [R1+0xfc] ;  /* 0x0000fc0001027983 */ /* 0x002f680000300800 */
[----:B------:R-:W2:Y:S04]  /*29c80*/  LDL.LU R22, [R1+0xc] ;  /* 0x00000c0001167983 */ /* 0x000ea80000300800 */
[----:B------:R-:W2:Y:S04]  /*29c90*/  LDL.LU R26, [R1+0x140] ;  /* 0x00014000011a7983 */ /* 0x000ea80000300800 */
[----:B------:R-:W2:Y:S04]  /*29ca0*/  LDL.LU R23, [R1+0x14] ;  /* 0x0000140001177983 */ /* 0x000ea80000300800 */
[----:B------:R-:W2:Y:S04]  /*29cb0*/  LDL.LU R27, [R1+0x148] ;  /* 0x00014800011b7983 */ /* 0x000ea80000300800 */
[----:B------:R1:W-:Y:S04]  /*29cc0*/  STL [R1+0xc08], R29 ;  /* 0x000c081d01007387 */ /* 0x0003e80000100800 */
[----:B-1----:R-:W2:Y:S04]  /*29cd0*/  LDL.LU R29, [R1+0x37c] ;  /* 0x00037c00011d7983 */ /* 0x002ea80000300800 */
[----:B0-----:R-:W-:Y:S04]  /*29ce0*/  STL.64 [R1+0x30], R12 ;  /* 0x0000300c01007387 */ /* 0x001fe80000100a00 */
[----:B------:R0:W-:Y:S04]  /*29cf0*/  STL.64 [R1+0x38], R14 ;  /* 0x0000380e01007387 */ /* 0x0001e80000100a00 */
[----:B0-----:R-:W3:Y:S04]  /*29d00*/  LDL.LU.64 R14, [R1+0xcc8] ;  /* 0x000cc800010e7983 */ /* 0x001ee80000300a00 */
[----:B------:R-:W3:Y:S01]  /*29d10*/  LDL.LU.64 R12, [R1+0xcc0] ;  /* 0x000cc000010c7983 */ /* 0x000ee20000300a00 */
[----:B----4-:R-:W-:-:S03]  /*29d20*/  F2FP.BF16.PACK_AB R24, R21, R24 ;  /* 0x000000181518723e */ /* 0x010fc600000010ff */
[----:B---3--:R0:W-:Y:S04]  /*29d30*/  STS.128 [R0], R12 ;  /* 0x0000000c00007388 */ /* 0x0081e80000000c00 */
[----:B------:R1:W-:Y:S04]  /*29d40*/  STS.128 [R0+0x80], R4 ;  /* 0x0000800400007388 */ /* 0x0003e80000000c00 */
[----:B------:R3:W-:Y:S04]  /*29d50*/  STS.128 [R0+0x800], R8 ;  /* 0x0008000800007388 */ /* 0x0007e80000000c00 */
[----:B0-----:R-:W4:Y:S04]  /*29d60*/  LDL.LU R12, [R1+0x24c] ;  /* 0x00024c00010c7983 */ /* 0x001f280000300800 */
[----:B------:R-:W4:Y:S04]  /*29d70*/  LDL.LU R13, [R1+0x248] ;  /* 0x00024800010d7983 */ /* 0x000f280000300800 */
[----:B------:R-:W2:Y:S04]  /*29d80*/  LDL.LU R14, [R1+0x3b4] ;  /* 0x0003b400010e7983 */ /* 0x000ea80000300800 */
[----:B------:R-:W2:Y:S04]  /*29d90*/  LDL.LU R15, [R1+0x3b0] ;  /* 0x0003b000010f7983 */ /* 0x000ea80000300800 */
[----:B-1----:R-:W2:Y:S04]  /*29da0*/  LDL.LU R4, [R1+0x230] ;  /* 0x0002300001047983 */ /* 0x002ea80000300800 */
[----:B------:R-:W2:Y:S04]  /*29db0*/  LDL.LU R5, [R1+0x238] ;  /* 0x0002380001057983 */ /* 0x000ea80000300800 */
[----:B------:R-:W2:Y:S04]  /*29dc0*/  LDL.LU R6, [R1+0x240] ;  /* 0x0002400001067983 */ /* 0x000ea80000300800 */
[----:B------:R-:W2:Y:S04]  /*29dd0*/  LDL.LU R7, [R1+0x398] ;  /* 0x0003980001077983 */ /* 0x000ea80000300800 */
[----:B---3--:R-:W3:Y:S04]  /*29de0*/  LDL.LU R8, [R1+0x358] ;  /* 0x0003580001087983 */ /* 0x008ee80000300800 */
[----:B------:R-:W2:Y:S04]  /*29df0*/  LDL.LU R9, [R1+0x23c] ;  /* 0x00023c0001097983 */ /* 0x000ea80000300800 */
[----:B------:R-:W2:Y:S04]  /*29e00*/  LDL.LU R10, [R1+0x244] ;  /* 0x00024400010a7983 */ /* 0x000ea80000300800 */
[----:B------:R-:W2:Y:S04]  /*29e10*/  LDL.LU R11, [R1+0x39c] ;  /* 0x00039c00010b7983 */ /* 0x000ea80000300800 */
[----:B------:R0:W-:Y:S04]  /*29e20*/  STS.128 [R0+0x880], R16 ;  /* 0x0008801000007388 */ /* 0x0001e80000000c00 */
[----:B0-----:R-:W2:Y:S04]  /*29e30*/  LDL.LU R16, [R1+0x18] ;  /* 0x0000180001107983 */ /* 0x001ea80000300800 */
[----:B------:R-:W2:Y:S04]  /*29e40*/  LDL.LU R17, [R1+0x14c] ;  /* 0x00014c0001117983 */ /* 0x000ea80000300800 */
[----:B------:R-:W2:Y:S04]  /*29e50*/  LDL.LU R18, [R1+0x234] ;  /* 0x0002340001127983 */ /* 0x000ea80000300800 */
[----:B------:R-:W3:Y:S04]  /*29e60*/  LDL.LU R19, [R1+0x35c] ;  /* 0x00035c0001137983 */ /* 0x000ee80000300800 */
[----:B------:R-:W2:Y:S04]  /*29e70*/  LDL.LU R28, [R1+0x144] ;  /* 0x00014400011c7983 */ /* 0x000ea80000300800 */
[----:B------:R-:W2:Y:S04]  /*29e80*/  LDL.LU R21, [R1+0xcbc] ;  /* 0x000cbc0001157983 */ /* 0x000ea80000300800 */
[----:B------:R-:W-:Y:S01]  /*29e90*/  BAR.SYNC.DEFER_BLOCKING 0x0 ;  /* 0x0000000000007b1d */ /* 0x000fe20000010000 */
[----:B--2---:R-:W-:-:S05]  /*29ea0*/  F2FP.BF16.PACK_AB R21, R25, R21 ;  /* 0x000000151915723e */ /* 0x004fca00000010ff */
[----:B------:R-:W5:Y:S02]  /*29eb0*/  LDL.LU R25, [R1+0xcb8] ;  /* 0x000cb80001197983 */ /* 0x000f640000300800 */
[----:B-----5:R-:W-:Y:S02]  /*29ec0*/  F2FP.BF16.PACK_AB R25, R2, R25 ;  /* 0x000000190219723e */ /* 0x020fe400000010ff */
[----:B------:R-:W2:Y:S01]  /*29ed0*/  LDL.LU R2, [R1+0xcb4] ;  /* 0x000cb40001027983 */ /* 0x000ea20000300800 */
[----:B------:R-:W-:Y:S02]  /*29ee0*/  F2FP.BF16.PACK_AB R23, R16, R23 ;  /* 0x000000171017723e */ /* 0x000fe400000010ff */
[----:B------:R-:W-:Y:S02]  /*29ef0*/  F2FP.BF16.PACK_AB R27, R17, R27 ;  /* 0x0000001b111b723e */ /* 0x000fe400000010ff */
[----:B--2---:R-:W-:Y:S02]  /*29f00*/  F2FP.BF16.PACK_AB R22, R2, R22 ;  /* 0x000000160216723e */ /* 0x004fe400000010ff */
[----:B------:R-:W2:Y:S01]  /*29f10*/  LDL.LU R2, [R1+0xcb0] ;  /* 0x000cb00001027983 */ /* 0x000ea20000300800 */
[----:B------:R-:W-:-:S02]  /*29f20*/  F2FP.BF16.PACK_AB R4, R18, R4 ;  /* 0x000000041204723e */ /* 0x000fc400000010ff */
[----:B---3--:R-:W-:Y:S02]  /*29f30*/  F2FP.BF16.PACK_AB R8, R19, R8 ;  /* 0x000000081308723e */ /* 0x008fe400000010ff */
[----:B------:R-:W0:Y:S01]  /*29f40*/  LDS.128 R16, [R3] ;  /* 0x0000000003107984 */ /* 0x000e220000000c00 */
[----:B------:R-:W-:Y:S02]  /*29f50*/  F2FP.BF16.PACK_AB R5, R9, R5 ;  /* 0x000000050905723e */ /* 0x000fe400000010ff */
[----:B------:R-:W-:Y:S01]  /*29f60*/  F2FP.BF16.PACK_AB R26, R28, R26 ;  /* 0x0000001a1c1a723e */ /* 0x000fe200000010ff */
[----:B------:R-:W-:Y:S01]  /*29f70*/  STL.64 [R1+0xca8], R22 ;  /* 0x000ca81601007387 */ /* 0x000fe20000100a00 */
[----:B------:R-:W-:-:S03]  /*29f80*/  F2FP.BF16.PACK_AB R6, R10, R6 ;  /* 0x000000060a06723e */ /* 0x000fc600000010ff */
[----:B------:R-:W-:Y:S01]  /*29f90*/  STL.64 [R1+0xca0], R20 ;  /* 0x000ca01401007387 */ /* 0x000fe20000100a00 */
[----:B------:R-:W-:Y:S02]  /*29fa0*/  F2FP.BF16.PACK_AB R10, R11, R7 ;  /* 0x000000070b0a723e */ /* 0x000fe400000010ff */
[----:B----4-:R-:W-:Y:S02]  /*29fb0*/  F2FP.BF16.PACK_AB R7, R12, R13 ;  /* 0x0000000d0c07723e */ /* 0x010fe400000010ff */
[----:B--2---:R-:W-:Y:S02]  /*29fc0*/  F2FP.BF16.PACK_AB R9, R29, R2 ;  /* 0x000000021d09723e */ /* 0x004fe400000010ff */
[----:B------:R-:W1:Y:S04]  /*29fd0*/  S2R R2, SR_TID.X ;  /* 0x0000000000027919 */ /* 0x000e680000002100 */
[----:B------:R-:W2:Y:S01]  /*29fe0*/  S2R R29, SR_TID.X ;  /* 0x00000000001d7919 */ /* 0x000ea20000002100 */
[----:B-1----:R-:W-:-:S03]  /*29ff0*/  SHF.L.U32 R28, R2, 0xb, RZ ;  /* 0x0000000b021c7819 */ /* 0x002fc600000006ff */
[----:B------:R1:W-:Y:S01]  /*2a000*/  STL [R1+0xc38], R2 ;  /* 0x000c380201007387 */ /* 0x0003e20000100800 */
[C---:B--2---:R-:W-:Y:S02]  /*2a010*/  LOP3.LUT R12, R29.reuse, 0xff, RZ, 0xc0, !PT ;  /* 0x000000ff1d0c7812 */ /* 0x044fe400078ec0ff */
[----:B------:R-:W-:Y:S02]  /*2a020*/  LOP3.LUT R28, R28, 0x3000, RZ, 0xc0, !PT ;  /* 0x000030001c1c7812 */ /* 0x000fe400078ec0ff */
[----:B-1----:R-:W-:-:S04]  /*2a030*/  SHF.L.U32 R2, R29, 0xb, RZ ;  /* 0x0000000b1d027819 */ /* 0x002fc800000006ff */
[----:B------:R-:W-:Y:S02]  /*2a040*/  LOP3.LUT R2, R2, 0x3000, RZ, 0xc0, !PT ;  /* 0x0000300002027812 */ /* 0x000fe400078ec0ff */
[C---:B------:R-:W-:Y:S02]  /*2a050*/  LEA R28, R12.reuse, R28, 0x4 ;  /* 0x0000001c0c1c7211 */ /* 0x040fe400078e20ff */
[----:B------:R-:W-:Y:S02]  /*2a060*/  LEA R2, R12, R2, 0x4 ;  /* 0x000000020c027211 */ /* 0x000fe400078e20ff */
[----:B------:R-:W2:Y:S04]  /*2a070*/  LDL.LU R12, [R1+0x1c] ;  /* 0x00001c00010c7983 */ /* 0x000ea80000300800 */
[----:B0-----:R0:W-:Y:S04]  /*2a080*/  STL.64 [R1+0x90], R16 ;  /* 0x0000901001007387 */ /* 0x0011e80000100a00 */
[----:B------:R-:W-:Y:S04]  /*2a090*/  STL.64 [R1+0x98], R18 ;  /* 0x0000981201007387 */ /* 0x000fe80000100a00 */
[----:B0-----:R-:W3:Y:S01]  /*2a0a0*/  LDL.LU R16, [R1+0x168] ;  /* 0x0001680001107983 */ /* 0x001ee20000300800 */
[----:B------:R-:W-:-:S05]  /*2a0b0*/  LOP3.LUT R28, R28, 0x20, RZ, 0x3c, !PT ;  /* 0x000000201c1c7812 */ /* 0x000fca00078e3cff */
[----:B------:R-:W0:Y:S04]  /*2a0c0*/  LDS.128 R20, [R28] ;  /* 0x000000001c147984 */ /* 0x000e280000000c00 */
[----:B0-----:R-:W-:Y:S04]  /*2a0d0*/  STL.64 [R1+0xb0], R20 ;  /* 0x0000b01401007387 */ /* 0x001fe80000100a00 */
[----:B------:R-:W-:Y:S04]  /*2a0e0*/  STL.64 [R1+0xb8], R22 ;  /* 0x0000b81601007387 */ /* 0x000fe80000100a00 */
[----:B---3--:R0:W-:Y:S04]  /*2a0f0*/  STL [R1+0xc9c], R16 ;  /* 0x000c9c1001007387 */ /* 0x0081e80000100800 */
[----:B0-----:R-:W2:Y:S04]  /*2a100*/  LDL.LU R16, [R1+0x20] ;  /* 0x0000200001107983 */ /* 0x001ea80000300800 */
[----:B------:R-:W3:Y:S04]  /*2a110*/  LDL.LU R13, [R1+0x24] ;  /* 0x00002400010d7983 */ /* 0x000ee80000300800 */
[----:B---3--:R0:W-:Y:S04]  /*2a120*/  STL [R1+0xc98], R13 ;  /* 0x000c980d01007387 */ /* 0x0081e80000100800 */
[----:B0-----:R-:W3:Y:S04]  /*2a130*/  LDL.LU R13, [R1+0x16c] ;  /* 0x00016c00010d7983 */ /* 0x001ee80000300800 */
[----:B------:R-:W4:Y:S01]  /*2a140*/  LDL.LU R17, [R1+0x178] ;  /* 0x0001780001117983 */ /* 0x000f220000300800 */
[----:B------:R-:W-:-:S03]  /*2a150*/  F2FP.BF16.PACK_AB R11, R14, R15 ;  /* 0x0000000f0e0b723e */ /* 0x000fc600000010ff */
[----:B----4-:R0:W-:Y:S04]  /*2a160*/  STL [R1+0xc94], R17 ;  /* 0x000c941101007387 */ /* 0x0101e80000100800 */
[----:B0-----:R-:W4:Y:S04]  /*2a170*/  LDL.LU R17, [R1+0x28] ;  /* 0x0000280001117983 */ /* 0x001f280000300800 */
[----:B------:R-:W5:Y:S01]  /*2a180*/  LDL.LU R14, [R1+0xc0] ;  /* 0x0000c000010e7983 */ /* 0x000f620000300800 */
[C---:B------:R-:W-:Y:S01]  /*2a190*/  IMAD.SHL.U32 R23, R29.reuse, 0x800, RZ ;  /* 0x000008001d177824 */ /* 0x040fe200078e00ff */
[----:B------:R-:W-:-:S04]  /*2a1a0*/  LOP3.LUT R3, R29, 0xff, RZ, 0xc0, !PT ;  /* 0x000000ff1d037812 */ /* 0x000fc800078ec0ff */
[----:B------:R-:W-:-:S04]  /*2a1b0*/  LOP3.LUT R23, R23, 0x3000, RZ, 0xc0, !PT ;  /* 0x0000300017177812 */ /* 0x000fc800078ec0ff */
[----:B------:R-:W-:-:S04]  /*2a1c0*/  LEA R23, R3, R23, 0x4 ;  /* 0x0000001703177211 */ /* 0x000fc800078e20ff */
[----:B------:R-:W-:-:S06]  /*2a1d0*/  LOP3.LUT R23, R23, 0x40, RZ, 0x3c, !PT ;  /* 0x0000004017177812 */ /* 0x000fcc00078e3cff */
[----:B------:R-:W0:Y:S04]  /*2a1e0*/  LDS.128 R20, [R23] ;  /* 0x0000000017147984 */ /* 0x000e280000000c00 */
[----:B-----5:R1:W-:Y:S04]  /*2a1f0*/  STL [R1+0xc90], R14 ;  /* 0x000c900e01007387 */ /* 0x0203e80000100800 */
[----:B-1----:R-:W5:Y:S04]  /*2a200*/  LDL.LU R14, [R1+0x17c] ;  /* 0x00017c00010e7983 */ /* 0x002f680000300800 */
[----:B------:R1:W-:Y:S04]  /*2a210*/  STL [R1+0xc88], R28 ;  /* 0x000c881c01007387 */ /* 0x0003e80000100800 */
[----:B-1----:R-:W2:Y:S01]  /*2a220*/  LDL.LU R28, [R1+0x184] ;  /* 0x00018400011c7983 */ /* 0x002ea20000300800 */
[----:B------:R-:W-:-:S03]  /*2a230*/  LOP3.LUT R2, R2, 0x60, RZ, 0x3c, !PT ;  /* 0x0000006002027812 */ /* 0x000fc600078e3cff */
[----:B--2---:R1:W-:Y:S04]  /*2a240*/  STL [R1+0xc8c], R28 ;  /* 0x000c8c1c01007387 */ /* 0x0043e80000100800 */
[----:B-1----:R-:W2:Y:S04]  /*2a250*/  LDL.LU R28, [R1+0xc4] ;  /* 0x0000c400011c7983 */ /* 0x002ea80000300800 */
[----:B------:R-:W2:Y:S04]  /*2a260*/  LDL.LU R18, [R1+0x180] ;  /* 0x0001800001127983 */ /* 0x000ea80000300800 */
[----:B------:R-:W2:Y:S04]  /*2a270*/  LDL.LU R15, [R1+0xc8] ;  /* 0x0000c800010f7983 */ /* 0x000ea80000300800 */
[----:B------:R-:W2:Y:S04]  /*2a280*/  LDL.LU R19, [R1+0x188] ;  /* 0x0001880001137983 */ /* 0x000ea80000300800 */
[----:B------:R-:W2:Y:S04]  /*2a290*/  LDL.LU R29, [R1+0x404] ;  /* 0x00040400011d7983 */ /* 0x000ea80000300800 */
[----:B------:R-:W2:Y:S04]  /*2a2a0*/  LDL.LU R3, [R1+0x400] ;  /* 0x0004000001037983 */ /* 0x000ea80000300800 */
[----:B0-----:R-:W-:Y:S04]  /*2a2b0*/  STL.64 [R1+0xa0], R20 ;  /* 0x0000a01401007387 */ /* 0x001fe80000100a00 */
[----:B------:R-:W-:Y:S04]  /*2a2c0*/  STL.64 [R1+0xa8], R22 ;  /* 0x0000a81601007387 */ /* 0x000fe80000100a00 */
[----:B------:R-:W0:Y:S04]  /*2a2d0*/  LDS.128 R20, [R2] ;  /* 0x0000000002147984 */ /* 0x000e280000000c00 */
[----:B0-----:R-:W-:Y:S04]  /*2a2e0*/  STL.64 [R1+0x70], R20 ;  /* 0x0000701401007387 */ /* 0x001fe80000100a00 */
[----:B------:R0:W-:Y:S04]  /*2a2f0*/  STL.64 [R1+0x78], R22 ;  /* 0x0000781601007387 */ /* 0x0001e80000100a00 */
[----:B0-----:R-:W2:Y:S04]  /*2a300*/  LDL.LU.64 R22, [R1+0xca8] ;  /* 0x000ca80001167983 */ /* 0x001ea80000300a00 */
[----:B------:R-:W2:Y:S04]  /*2a310*/  LDL.LU.64 R20, [R1+0xca0] ;  /* 0x000ca00001147983 */ /* 0x000ea80000300a00 */
[----:B------:R-:W-:Y:S01]  /*2a320*/  BAR.SYNC.DEFER_BLOCKING 0x0 ;  /* 0x0000000000007b1d */ /* 0x000fe20000010000 */
[----:B------:R-:W-:-:S05]  /*2a330*/  F2FP.BF16.PACK_AB R12, R16, R12 ;  /* 0x0000000c100c723e */ /* 0x000fca00000010ff */
[----:B--2---:R0:W-:Y:S04]  /*2a340*/  STS.128 [R0], R20 ;  /* 0x0000001400007388 */ /* 0x0041e80000000c00 */
[----:B------:R1:W-:Y:S04]  /*2a350*/  STS.128 [R0+0x80], R24 ;  /* 0x0000801800007388 */ /* 0x0003e80000000c00 */
[----:B------:R2:W-:Y:S04]  /*2a360*/  STS.128 [R0+0x800], R4 ;  /* 0x0008000400007388 */ /* 0x0005e80000000c00 */
[----:B0-----:R-:W3:Y:S04]  /*2a370*/  LDL.LU R20, [R1+0x28c] ;  /* 0x00028c0001147983 */ /* 0x001ee80000300800 */
[----:B------:R-:W3:Y:S04]  /*2a380*/  LDL.LU R21, [R1+0x288] ;  /* 0x0002880001157983 */ /* 0x000ee80000300800 */
[----:B------:R-:W3:Y:S04]  /*2a390*/  LDL.LU R22, [R1+0x414] ;  /* 0x0004140001167983 */ /* 0x000ee80000300800 */
[----:B------:R-:W3:Y:S04]  /*2a3a0*/  LDL.LU R23, [R1+0x410] ;  /* 0x0004100001177983 */ /* 0x000ee80000300800 */
[----:B-1----:R-:W3:Y:S04]  /*2a3b0*/  LDL.LU R24, [R1+0x270] ;  /* 0x0002700001187983 */ /* 0x002ee80000300800 */
[----:B------:R-:W3:Y:S04]  /*2a3c0*/  LDL.LU R25, [R1+0x278] ;  /* 0x0002780001197983 */ /* 0x000ee80000300800 */
[----:B------:R-:W3:Y:S04]  /*2a3d0*/  LDL.LU R26, [R1+0x280] ;  /* 0x00028000011a7983 */ /* 0x000ee80000300800 */
[----:B------:R-:W3:Y:S04]  /*2a3e0*/  LDL.LU R27, [R1+0x408] ;  /* 0x00040800011b7983 */ /* 0x000ee80000300800 */
[----:B--2---:R-:W2:Y:S04]  /*2a3f0*/  LDL.LU R4, [R1+0x3f0] ;  /* 0x0003f00001047983 */ /* 0x004ea80000300800 */
[----:B------:R-:W2:Y:S04]  /*2a400*/  LDL.LU R5, [R1+0x27c] ;  /* 0x00027c0001057983 */ /* 0x000ea80000300800 */
[----:B------:R-:W2:Y:S04]  /*2a410*/  LDL.LU R6, [R1+0x284] ;  /* 0x0002840001067983 */ /* 0x000ea80000300800 */
[----:B------:R-:W2:Y:S04]  /*2a420*/  LDL.LU R7, [R1+0x40c] ;  /* 0x00040c0001077983 */ /* 0x000ea80000300800 */
[----:B------:R0:W-:Y:S04]  /*2a430*/  STS.128 [R0+0x880], R8 ;  /* 0x0008800800007388 */ /* 0x0001e80000000c00 */
[----:B0-----:R-:W2:Y:S04]  /*2a440*/  LDL.LU R8, [R1+0xcc] ;  /* 0x0000cc0001087983 */ /* 0x001ea80000300800 */
[----:B------:R-:W2:Y:S04]  /*2a450*/  LDL.LU R9, [R1+0x18c] ;  /* 0x00018c0001097983 */ /* 0x000ea80000300800 */
[----:B------:R-:W2:Y:S04]  /*2a460*/  LDL.LU R10, [R1+0x274] ;  /* 0x00027400010a7983 */ /* 0x000ea80000300800 */
[----:B------:R-:W2:Y:S04]  /*2a470*/  LDL.LU R11, [R1+0x3f4] ;  /* 0x0003f400010b7983 */ /* 0x000ea80000300800 */
[----:B------:R-:W3:Y:S04]  /*2a480*/  LDL.LU R16, [R1+0xc9c] ;  /* 0x000c9c0001107983 */ /* 0x000ee80000300800 */
[----:B------:R-:W-:Y:S01]  /*2a490*/  BAR.SYNC.DEFER_BLOCKING 0x0 ;  /* 0x0000000000007b1d */ /* 0x000fe20000010000 */
[----:B---3--:R-:W-:-:S05]  /*2a4a0*/  F2FP.BF16.PACK_AB R16, R13, R16 ;  /* 0x000000100d10723e */ /* 0x008fca00000010ff */
[----:B------:R-:W4:Y:S02]  /*2a4b0*/  LDL.LU R13, [R1+0xc98] ;  /* 0x000c9800010d7983 */ /* 0x000f240000300800 */
[----:B----4-:R-:W-:Y:S02]  /*2a4c0*/  F2FP.BF16.PACK_AB R13, R17, R13 ;  /* 0x0000000d110d723e */ /* 0x010fe400000010ff */
[----:B------:R-:W5:Y:S02]  /*2a4d0*/  LDL.LU R17, [R1+0xc94] ;  /* 0x000c940001117983 */ /* 0x000f640000300800 */
[----:B-----5:R-:W-:Y:S02]  /*2a4e0*/  F2FP.BF16.PACK_AB R17, R14, R17 ;  /* 0x000000110e11723e */ /* 0x020fe400000010ff */
[----:B------:R-:W3:Y:S01]  /*2a4f0*/  LDL.LU R14, [R1+0xc90] ;  /* 0x000c9000010e7983 */ /* 0x000ee20000300800 */
[----:B--2---:R-:W-:Y:S02]  /*2a500*/  F2FP.BF16.PACK_AB R15, R8, R15 ;  /* 0x0000000f080f723e */ /* 0x004fe400000010ff */
[----:B---3--:R-:W-:-:S02]  /*2a510*/  F2FP.BF16.PACK_AB R14, R28, R14 ;  /* 0x0000000e1c0e723e */ /* 0x008fc400000010ff */
[----:B------:R-:W2:Y:S01]  /*2a520*/  LDL.LU R28, [R1+0xc8c] ;  /* 0x000c8c00011c7983 */ /* 0x000ea20000300800 */
[----:B------:R-:W-:Y:S02]  /*2a530*/  F2FP.BF16.PACK_AB R19, R9, R19 ;  /* 0x000000130913723e */ /* 0x000fe400000010ff */
[----:B------:R-:W-:Y:S02]  /*2a540*/  F2FP.BF16.PACK_AB R25, R5, R25 ;  /* 0x000000190519723e */ /* 0x000fe400000010ff */
[----:B------:R-:W-:Y:S02]  /*2a550*/  F2FP.BF16.PACK_AB R5, R29, R3 ;  /* 0x000000031d05723e */ /* 0x000fe400000010ff */
[----:B--2---:R-:W-:Y:S02]  /*2a560*/  F2FP.BF16.PACK_AB R18, R28, R18 ;  /* 0x000000121c12723e */ /* 0x004fe400000010ff */
[----:B------:R-:W2:Y:S04]  /*2a570*/  LDL.LU R28, [R1+0xc88] ;  /* 0x000c8800011c7983 */ /* 0x000ea80000300800 */
[----:B------:R-:W-:Y:S04]  /*2a580*/  STL.64 [R1+0xc70], R14 ;  /* 0x000c700e01007387 */ /* 0x000fe80000100a00 */
[----:B------:R-:W-:Y:S04]  /*2a590*/  STL.64 [R1+0xc68], R12 ;  /* 0x000c680c01007387 */ /* 0x000fe80000100a00 */
[----:B------:R-:W-:Y:S04]  /*2a5a0*/  STL.64 [R1+0xc80], R18 ;  /* 0x000c801201007387 */ /* 0x000fe80000100a00 */
[----:B------:R-:W-:Y:S04]  /*2a5b0*/  STL.64 [R1+0xc78], R16 ;  /* 0x000c781001007387 */ /* 0x000fe80000100a00 */
[----:B------:R-:W3:Y:S04]  /*2a5c0*/  LDL.LU R29, [R1+0x2f4] ;  /* 0x0002f400011d7983 */ /* 0x000ee80000300800 */
[----:B---3--:R-:W-:Y:S04]  /*2a5d0*/  STL [R1+0xc50], R29 ;  /* 0x000c501d01007387 */ /* 0x008fe80000100800 */
[----:B------:R-:W3:Y:S01]  /*2a5e0*/  LDL.LU R3, [R1+0x2f0] ;  /* 0x0002f00001037983 */ /* 0x000ee20000300800 */
[----:B------:R-:W-:-:S02]  /*2a5f0*/  F2FP.BF16.PACK_AB R26, R6, R26 ;  /* 0x0000001a061a723e */ /* 0x000fc400000010ff */
[----:B------:R-:W-:Y:S02]  /*2a600*/  F2FP.BF16.PACK_AB R6, R7, R27 ;  /* 0x0000001b0706723e */ /* 0x000fe400000010ff */
[----:B------:R-:W-:Y:S01]  /*2a610*/  F2FP.BF16.PACK_AB R27, R20, R21 ;  /* 0x00000015141b723e */ /* 0x000fe200000010ff */
[----:B---3--:R-:W-:Y:S04]  /*2a620*/  STL [R1+0xc54], R3 ;  /* 0x000c540301007387 */ /* 0x008fe80000100800 */
[----:B------:R-:W3:Y:S04]  /*2a630*/  LDL.LU R8, [R1+0x100] ;  /* 0x0001000001087983 */ /* 0x000ee80000300800 */
[----:B------:R-:W4:Y:S04]  /*2a640*/  LDL.LU R20, [R1+0x1b8] ;  /* 0x0001b80001147983 */ /* 0x000f280000300800 */
[----:B----4-:R0:W-:Y:S04]  /*2a650*/  STL [R1+0xc64], R20 ;  /* 0x000c641401007387 */ /* 0x0101e80000100800 */
[----:B0-----:R-:W3:Y:S04]  /*2a660*/  LDL.LU R20, [R1+0x104] ;  /* 0x0001040001147983 */ /* 0x001ee80000300800 */
[----:B------:R-:W4:Y:S04]  /*2a670*/  LDL.LU R9, [R1+0x108] ;  /* 0x0001080001097983 */ /* 0x000f280000300800 */
[----:B----4-:R0:W-:Y:S04]  /*2a680*/  STL [R1+0xc60], R9 ;  /* 0x000c600901007387 */ /* 0x0101e80000100800 */
[----:B0-----:R-:W4:Y:S04]  /*2a690*/  LDL.LU R9, [R1+0x1bc] ;  /* 0x0001bc0001097983 */ /* 0x001f280000300800 */
[----:B------:R-:W5:Y:S04]  /*2a6a0*/  LDL.LU R21, [R1+0x1d0] ;  /* 0x0001d00001157983 */ /* 0x000f680000300800 */
[----:B------:R-:W0:Y:S02]  /*2a6b0*/  S2R R14, SR_TID.X ;  /* 0x00000000000e7919 */ /* 0x000e240000002100 */
[----:B0-----:R-:W-:-:S02]  /*2a6c0*/  SHF.L.U32 R15, R14, 0xb, RZ ;  /* 0x0000000b0e0f7819 */ /* 0x001fc400000006ff */
[C---:B------:R-:W-:Y:S02]  /*2a6d0*/  LOP3.LUT R12, R14.reuse, 0xff, RZ, 0xc0, !PT ;  /* 0x000000ff0e0c7812 */ /* 0x040fe400078ec0ff */
[----:B------:R-:W-:-:S04]  /*2a6e0*/  SHF.L.U32 R14, R14, 0xb, RZ ;  /* 0x0000000b0e0e7819 */ /* 0x000fc800000006ff */
[----:B------:R-:W-:Y:S01]  /*2a6f0*/  LOP3.LUT R14, R14, 0x3000, RZ, 0xc0, !PT ;  /* 0x000030000e0e7812 */ /* 0x000fe200078ec0ff */
[----:B-----5:R0:W-:Y:S04]  /*2a700*/  STL [R1+0xc5c], R21 ;  /* 0x000c5c1501007387 */ /* 0x0201e80000100800 */
[----:B0-----:R-:W5:Y:S04]  /*2a710*/  LDL.LU R21, [R1+0x10c] ;  /* 0x00010c0001157983 */ /* 0x001f680000300800 */
[----:B------:R-:W2:Y:S01]  /*2a720*/  LDL.LU R3, [R1+0x114] ;  /* 0x0001140001037983 */ /* 0x000ea20000300800 */
[----:B------:R-:W-:-:S05]  /*2a730*/  LEA R14, R12, R14, 0x4 ;  /* 0x0000000e0c0e7211 */ /* 0x000fca00078e20ff */
[----:B------:R-:W0:Y:S01]  /*2a740*/  LDS.128 R16, [R14] ;  /* 0x000000000e107984 */ /* 0x000e220000000c00 */
[----:B------:R-:W-:Y:S02]  /*2a750*/  LOP3.LUT R15, R15, 0x3000, RZ, 0xc0, !PT ;  /* 0x000030000f0f7812 */ /* 0x000fe400078ec0ff */
[----:B------:R-:W-:Y:S02]  /*2a760*/  F2FP.BF16.PACK_AB R24, R10, R24 ;  /* 0x000000180a18723e */ /* 0x000fe400000010ff */
[----:B------:R-:W-:Y:S01]  /*2a770*/  F2FP.BF16.PACK_AB R7, R22, R23 ;  /* 0x000000171607723e */ /* 0x000fe200000010ff */
[----:B------:R-:W-:Y:S01]  /*2a780*/  IMAD R15, R12, 0x10, R15 ;  /* 0x000000100c0f7824 */ /* 0x000fe200078e020f */
[----:B------:R-:W-:-:S04]  /*2a790*/  F2FP.BF16.PACK_AB R4, R11, R4 ;  /* 0x000000040b04723e */ /* 0x000fc800000010ff */
[----:B------:R-:W-:-:S06]  /*2a7a0*/  LOP3.LUT R15, R15, 0x40, RZ, 0x3c, !PT ;  /* 0x000000400f0f7812 */ /* 0x000fcc00078e3cff */
[----:B------:R-:W-:Y:S04]  /*2a7b0*/  LDS.128 R12, [R15] ;  /* 0x000000000f0c7984 */ /* 0x000fe80000000c00 */
        /* <DEDUP_REMOVED lines=14> */
[----:B------:R-:W-:Y:S04]  /*2a8a0*/  STL.64 [R1+0xd0], R12 ;  /* 0x0000d00c01007387 */ /* 0x000fe80000100a00 */
[----:B------:R-:W-:Y:S04]  /*2a8b0*/  STL.64 [R1+0xd8], R14 ;  /* 0x0000d80e01007387 */ /* 0x000fe80000100a00 */
[----:B------:R-:W0:Y:S04]  /*2a8c0*/  LDS.128 R12, [R2] ;  /* 0x00000000020c7984 */ /* 0x000e280000000c00 */
[----:B0-----:R-:W-:Y:S04]  /*2a8d0*/  STL.64 [R1+0xf0], R12 ;  /* 0x0000f00c01007387 */ /* 0x001fe80000100a00 */
[----:B------:R0:W-:Y:S04]  /*2a8e0*/  STL.64 [R1+0xf8], R14 ;  /* 0x0000f80e01007387 */ /* 0x0001e80000100a00 */
[----:B0-----:R-:W2:Y:S04]  /*2a8f0*/  LDL.LU.64 R14, [R1+0xc70] ;  /* 0x000c7000010e7983 */ /* 0x001ea80000300a00 */
[----:B------:R-:W2:Y:S04]  /*2a900*/  LDL.LU.64 R12, [R1+0xc68] ;  /* 0x000c6800010c7983 */ /* 0x000ea80000300a00 */
[----:B------:R-:W-:Y:S01]  /*2a910*/  BAR.SYNC.DEFER_BLOCKING 0x0 ;  /* 0x0000000000007b1d */ /* 0x000fe20000010000 */
[----:B---3--:R-:W-:-:S05]  /*2a920*/  F2FP.BF16.PACK_AB R8, R20, R8 ;  /* 0x000000081408723e */ /* 0x008fca00000010ff */
        /* <DEDUP_REMOVED lines=20> */
[----:B------:R-:W4:Y:S01]  /*2aa70*/  LDL.LU R20, [R1+0xc64] ;  /* 0x000c640001147983 */ /* 0x000f220000300800 */
[----:B------:R-:W-:-:S03]  /*2aa80*/  F2FP.BF16.PACK_AB R22, R29, R22 ;  /* 0x000000161d16723e */ /* 0x000fc600000010ff */
[----:B------:R-:W-:Y:S01]  /*2aa90*/  BAR.SYNC.DEFER_BLOCKING 0x0 ;  /* 0x0000000000007b1d */ /* 0x000fe20000010000 */
[----:B----4-:R-:W-:-:S05]  /*2aaa0*/  F2FP.BF16.PACK_AB R20, R9, R20 ;  /* 0x000000140914723e */ /* 0x010fca00000010ff */
[----:B------:R-:W5:Y:S02]  /*2aab0*/  LDL.LU R9, [R1+0xc60] ;  /* 0x000c600001097983 */ /* 0x000f640000300800 */
[----:B-----5:R-:W-:Y:S02]  /*2aac0*/  F2FP.BF16.PACK_AB R9, R21, R9 ;  /* 0x000000091509723e */ /* 0x020fe400000010ff */
[----:B------:R-:W4:Y:S02]  /*2aad0*/  LDL.LU R21, [R1+0xc5c] ;  /* 0x000c5c0001157983 */ /* 0x000f240000300800 */
[----:B----4-:R-:W-:Y:S02]  /*2aae0*/  F2FP.BF16.PACK_AB R21, R3, R21 ;  /* 0x000000150315723e */ /* 0x010fe400000010ff */
[----:B------:R-:W4:Y:S02]  /*2aaf0*/  LDL.LU R3, [R1+0xc58] ;  /* 0x000c580001037983 */ /* 0x000f240000300800 */
[----:B----4-:R-:W-:-:S02]  /*2ab00*/  F2FP.BF16.PACK_AB R10, R3, R10 ;  /* 0x0000000a030a723e */ /* 0x010fc400000010ff */
[----:B------:R-:W4:Y:S04]  /*2ab10*/  LDL.LU R3, [R1+0xc54] ;  /* 0x000c540001037983 */ /* 0x000f280000300800 */
[----:B------:R-:W4:Y:S01]  /*2ab20*/  LDL.LU R29, [R1+0xc50] ;  /* 0x000c5000011d7983 */ /* 0x000f220000300800 */
[----:B---3--:R-:W-:Y:S02]  /*2ab30*/  F2FP.BF16.PACK_AB R14, R19, R14 ;  /* 0x0000000e130e723e */ /* 0x008fe400000010ff */
[----:B----4-:R-:W-:Y:S02]  /*2ab40*/  F2FP.BF16.PACK_AB R19, R29, R3 ;  /* 0x000000031d13723e */ /* 0x010fe400000010ff */
[----:B------:R-:W3:Y:S01]  /*2ab50*/  LDL.LU R29, [R1+0x53c] ;  /* 0x00053c00011d7983 */ /* 0x000ee20000300800 */
[----:B--2---:R-:W-:-:S03]  /*2ab60*/  F2FP.BF16.PACK_AB R18, R26, R18 ;  /* 0x000000121a12723e */ /* 0x004fc600000010ff */
[----:B------:R-:W0:Y:S01]  /*2ab70*/  S2R R26, SR_TID.X ;  /* 0x00000000001a7919 */ /* 0x000e220000002100 */
[----:B------:R-:W-:Y:S02]  /*2ab80*/  F2FP.BF16.PACK_AB R11, R4, R11 ;  /* 0x0000000b040b723e */ /* 0x000fe400000010ff */
[----:B------:R-:W-:Y:S02]  /*2ab90*/  F2FP.BF16.PACK_AB R15, R27, R15 ;  /* 0x0000000f1b0f723e */ /* 0x000fe400000010ff */
[----:B------:R-:W-:Y:S02]  /*2aba0*/  F2FP.BF16.PACK_AB R23, R5, R23 ;  /* 0x000000170517723e */ /* 0x000fe400000010ff */
[----:B------:R-:W-:Y:S02]  /*2abb0*/  F2FP.BF16.PACK_AB R16, R6, R16 ;  /* 0x000000100610723e */ /* 0x000fe400000010ff */
[----:B------:R-:W-:Y:S02]  /*2abc0*/  F2FP.BF16.PACK_AB R12, R7, R12 ;  /* 0x0000000c070c723e */ /* 0x000fe400000010ff */
[----:B0-----:R-:W-:-:S02]  /*2abd0*/  LOP3.LUT R4, R26, 0xff, RZ, 0xc0, !PT ;  /* 0x000000ff1a047812 */ /* 0x001fc400078ec0ff */
[C---:B------:R-:W-:Y:S02]  /*2abe0*/  SHF.L.U32 R27, R26.reuse, 0xb, RZ ;  /* 0x0000000b1a1b7819 */ /* 0x040fe400000006ff */
[----:B------:R-:W-:-:S04]  /*2abf0*/  SHF.L.U32 R26, R26, 0xb, RZ ;  /* 0x0000000b1a1a7819 */ /* 0x000fc800000006ff */
[----:B------:R-:W-:Y:S02]  /*2ac00*/  LOP3.LUT R26, R26, 0x3000, RZ, 0xc0, !PT ;  /* 0x000030001a1a7812 */ /* 0x000fe400078ec0ff */
[----:B------:R-:W-:Y:S02]  /*2ac10*/  LOP3.LUT R27, R27, 0x3000, RZ, 0xc0, !PT ;  /* 0x000030001b1b7812 */ /* 0x000fe400078ec0ff */
[C---:B------:R-:W-:Y:S01]  /*2ac20*/  LEA R26, R4.reuse, R26, 0x4 ;  /* 0x0000001a041a7211 */ /* 0x040fe200078e20ff */
[----:B---3--:R-:W-:Y:S04]  /*2ac30*/  STL [R1+0xc3c], R29 ;  /* 0x000c3c1d01007387 */ /* 0x008fe80000100800 */
[----:B------:R-:W2:Y:S01]  /*2ac40*/  LDL.LU R3, [R1+0x538] ;  /* 0x0005380001037983 */ /* 0x000ea20000300800 */
[----:B------:R-:W-:-:S03]  /*2ac50*/  LEA R27, R4, R27, 0x4 ;  /* 0x0000001b041b7211 */ /* 0x000fc600078e20ff */
[----:B------:R-:W0:Y:S01]  /*2ac60*/  LDS.128 R4, [R26] ;  /* 0x000000001a047984 */ /* 0x000e220000000c00 */
[----:B------:R-:W-:-:S03]  /*2ac70*/  LOP3.LUT R27, R27, 0x40, RZ, 0x3c, !PT ;  /* 0x000000401b1b7812 */ /* 0x000fc600078e3cff */
[----:B--2---:R-:W-:Y:S04]  /*2ac80*/  STL [R1+0xc40], R3 ;  /* 0x000c400301007387 */ /* 0x004fe80000100800 */
[----:B0-----:R-:W-:Y:S04]  /*2ac90*/  STL.64 [R1+0x20], R4 ;  /* 0x0000200401007387 */ /* 0x001fe80000100a00 */
[----:B------:R-:W-:Y:S04]  /*2aca0*/  STL.64 [R1+0x28], R6 ;  /* 0x0000280601007387 */ /* 0x000fe80000100a00 */
[----:B------:R-:W0:Y:S04]  /*2acb0*/  LDS.128 R4, [R28] ;  /* 0x000000001c047984 */ /* 0x000e280000000c00 */
[----:B------:R-:W-:Y:S04]  /*2acc0*/  STL [R1+0xc44], R28 ;  /* 0x000c441c01007387 */ /* 0x000fe80000100800 */
[----:B0-----:R-:W-:Y:S04]  /*2acd0*/  STL.64 [R1+0x10], R4 ;  /* 0x0000100401007387 */ /* 0x001fe80000100a00 */
[----:B------:R-:W-:Y:S04]  /*2ace0*/  STL.64 [R1+0x18], R6 ;  /* 0x0000180601007387 */ /* 0x000fe80000100a00 */
[----:B------:R0:W1:Y:S04]  /*2acf0*/  LDS.128 R4, [R27] ;  /* 0x000000001b047984 */ /* 0x0000680000000c00 */
[----:B0-----:R-:W2:Y:S01]  /*2ad00*/  LDL.LU R27, [R1+0x138] ;  /* 0x00013800011b7983 */ /* 0x001ea20000300800 */
[----:B------:R-:W-:-:S03]  /*2ad10*/  F2FP.BF16.PACK_AB R17, R24, R17 ;  /* 0x000000111811723e */ /* 0x000fc600000010ff */
[----:B--2---:R0:W-:Y:S04]  /*2ad20*/  STL [R1+0xc48], R27 ;  /* 0x000c481b01007387 */ /* 0x0041e80000100800 */
[----:B-1----:R-:W-:Y:S04]  /*2ad30*/  STL.64 [R1], R4 ;  /* 0x0000000401007387 */ /* 0x002fe80000100a00 */
[----:B------:R-:W-:Y:S04]  /*2ad40*/  STL.64 [R1+0x8], R6 ;  /* 0x0000080601007387 */ /* 0x000fe80000100a00 */
[----:B------:R-:W2:Y:S04]  /*2ad50*/  LDL.LU R24, [R1+0x120] ;  /* 0x0001200001187983 */ /* 0x000ea80000300800 */
[----:B0-----:R-:W3:Y:S04]  /*2ad60*/  LDL.LU R27, [R1+0x214] ;  /* 0x00021400011b7983 */ /* 0x001ee80000300800 */
[----:B------:R-:W0:Y:S04]  /*2ad70*/  LDS.128 R4, [R2] ;  /* 0x0000000002047984 */ /* 0x000e280000000c00 */
[----:B------:R-:W-:Y:S01]  /*2ad80*/  BAR.SYNC.DEFER_BLOCKING 0x0 ;  /* 0x0000000000007b1d */ /* 0x000fe20000010000 */
[----:B------:R-:W-:-:S05]  /*2ad90*/  F2FP.BF16.PACK_AB R13, R25, R13 ;  /* 0x0000000d190d723e */ /* 0x000fca00000010ff */
[----:B---3--:R1:W-:Y:S04]  /*2ada0*/  STL [R1+0xc4c], R27 ;  /* 0x000c4c1b01007387 */ /* 0x0083e80000100800 */
[----:B-1----:R-:W2:Y:S04]  /*2adb0*/  LDL.LU R27, [R1+0x124] ;  /* 0x00012400011b7983 */ /* 0x002ea80000300800 */
[----:B------:R-:W3:Y:S04]  /*2adc0*/  LDL.LU R28, [R1+0x12c] ;  /* 0x00012c00011c7983 */ /* 0x000ee80000300800 */
[----:B------:R-:W3:Y:S04]  /*2add0*/  LDL.LU R25, [R1+0x128] ;  /* 0x0001280001197983 */ /* 0x000ee80000300800 */
[----:B------:R-:W4:Y:S04]  /*2ade0*/  LDL.LU R3, [R1+0x21c] ;  /* 0x00021c0001037983 */ /* 0x000f280000300800 */
[----:B------:R-:W5:Y:S04]  /*2adf0*/  LDL.LU R29, [R1+0x134] ;  /* 0x00013400011d7983 */ /* 0x000f680000300800 */
[----:B------:R-:W5:Y:S04]  /*2ae00*/  LDL.LU R26, [R1+0x130] ;  /* 0x00013000011a7983 */ /* 0x000f680000300800 */
[----:B------:R-:W4:Y:S04]  /*2ae10*/  LDL.LU R2, [R1+0x224] ;  /* 0x0002240001027983 */ /* 0x000f280000300800 */
[----:B0-----:R0:W-:Y:S04]  /*2ae20*/  STL.64 [R1+0xbb8], R6 ;  /* 0x000bb80601007387 */ /* 0x0011e80000100a00 */
[----:B------:R-:W-:Y:S04]  /*2ae30*/  STS.128 [R0], R8 ;  /* 0x0000000800007388 */ /* 0x000fe80000000c00 */
[----:B0-----:R-:W4:Y:S04]  /*2ae40*/  LDL.LU R6, [R1+0x374] ;  /* 0x0003740001067983 */ /* 0x001f280000300800 */
[----:B------:R-:W4:Y:S04]  /*2ae50*/  LDL.LU R7, [R1+0x370] ;  /* 0x0003700001077983 */ /* 0x000f280000300800 */
[----:B------:R0:W-:Y:S04]  /*2ae60*/  STL.64 [R1+0xbb0], R4 ;  /* 0x000bb00401007387 */ /* 0x0001e80000100a00 */
[----:B------:R1:W-:Y:S04]  /*2ae70*/  STS.128 [R0+0x80], R20 ;  /* 0x0000801400007388 */ /* 0x0003e80000000c00 */
[----:B0-----:R-:W4:Y:S04]  /*2ae80*/  LDL.LU R4, [R1+0x52c] ;  /* 0x00052c0001047983 */ /* 0x001f280000300800 */
[----:B------:R-:W4:Y:S04]  /*2ae90*/  LDL.LU R5, [R1+0x528] ;  /* 0x0005280001057983 */ /* 0x000f280000300800 */
[----:B------:R-:W4:Y:S04]  /*2aea0*/  LDL.LU R8, [R1+0x210] ;  /* 0x0002100001087983 */ /* 0x000f280000300800 */
[----:B------:R-:W4:Y:S04]  /*2aeb0*/  LDL.LU R9, [R1+0x218] ;  /* 0x0002180001097983 */ /* 0x000f280000300800 */
[----:B------:R-:W4:Y:S04]  /*2aec0*/  LDL.LU R10, [R1+0x220] ;  /* 0x00022000010a7983 */ /* 0x000f280000300800 */
[----:B------:R-:W4:Y:S04]  /*2aed0*/  LDL.LU R11, [R1+0x228] ;  /* 0x00022800010b7983 */ /* 0x000f280000300800 */
[----:B-1----:R-:W4:Y:S04]  /*2aee0*/  LDL.LU R20, [R1+0x51c] ;  /* 0x00051c0001147983 */ /* 0x002f280000300800 */
[----:B------:R-:W4:Y:S04]  /*2aef0*/  LDL.LU R21, [R1+0x518] ;  /* 0x0005180001157983 */ /* 0x000f280000300800 */
[----:B------:R-:W4:Y:S04]  /*2af00*/  LDL.LU R22, [R1+0x354] ;  /* 0x0003540001167983 */ /* 0x000f280000300800 */
[----:B------:R-:W4:Y:S04]  /*2af10*/  LDL.LU R23, [R1+0x350] ;  /* 0x0003500001177983 */ /* 0x000f280000300800 */
[----:B------:R0:W-:Y:S04]  /*2af20*/  STS.128 [R0+0x800], R16 ;  /* 0x0008001000007388 */ /* 0x0001e80000000c00 */
[----:B------:R1:W-:Y:S04]  /*2af30*/  STS.128 [R0+0x880], R12 ;  /* 0x0008800c00007388 */ /* 0x0003e80000000c00 */
[----:B0-----:R-:W4:Y:S04]  /*2af40*/  LDL.LU R16, [R1+0x50c] ;  /* 0x00050c0001107983 */ /* 0x001f280000300800 */
[----:B------:R-:W4:Y:S04]  /*2af50*/  LDL.LU R17, [R1+0x508] ;  /* 0x0005080001117983 */ /* 0x000f280000300800 */
[----:B------:R-:W4:Y:S04]  /*2af60*/  LDL.LU R18, [R1+0x33c] ;  /* 0x00033c0001127983 */ /* 0x000f280000300800 */
[----:B------:R-:W4:Y:S04]  /*2af70*/  LDL.LU R19, [R1+0x338] ;  /* 0x0003380001137983 */ /* 0x000f280000300800 */
[----:B-1----:R-:W4:Y:S04]  /*2af80*/  LDL.LU R12, [R1+0x13c] ;  /* 0x00013c00010c7983 */ /* 0x002f280000300800 */
[----:B------:R-:W4:Y:S04]  /*2af90*/  LDL.LU R13, [R1+0x22c] ;  /* 0x00022c00010d7983 */ /* 0x000f280000300800 */
[----:B------:R-:W4:Y:S04]  /*2afa0*/  LDL.LU R14, [R1+0x334] ;  /* 0x00033400010e7983 */ /* 0x000f280000300800 */
[----:B------:R-:W4:Y:S01]  /*2afb0*/  LDL.LU R15, [R1+0x330] ;  /* 0x00033000010f7983 */ /* 0x000f220000300800 */
[----:B--2---:R-:W-:-:S03]  /*2afc0*/  F2FP.BF16.PACK_AB R24, R27, R24 ;  /* 0x000000181b18723e */ /* 0x004fc600000010ff */
[----:B------:R-:W2:Y:S01]  /*2afd0*/  LDL.LU R27, [R1+0xc4c] ;  /* 0x000c4c00011b7983 */ /* 0x000ea20000300800 */
[----:B---3--:R-:W-:Y:S02]  /*2afe0*/  F2FP.BF16.PACK_AB R25, R28, R25 ;  /* 0x000000191c19723e */ /* 0x008fe400000010ff */
[----:B-----5:R-:W-:Y:S02]  /*2aff0*/  F2FP.BF16.PACK_AB R26, R29, R26 ;  /* 0x0000001a1d1a723e */ /* 0x020fe400000010ff */
[----:B----4-:R-:W-:Y:S02]  /*2b000*/  F2FP.BF16.PACK_AB R9, R3, R9 ;  /* 0x000000090309723e */ /* 0x010fe400000010ff */
[----:B------:R-:W-:Y:S01]  /*2b010*/  F2FP.BF16.PACK_AB R10, R2, R10 ;  /* 0x0000000a020a723e */ /* 0x000fe200000010ff */
[----:B------:R-:W-:Y:S01]  /*2b020*/  BAR.SYNC.DEFER_BLOCKING 0x0 ;  /* 0x0000000000007b1d */ /* 0x000fe20000010000 */
[----:B--2---:R-:W-:-:S05]  /*2b030*/  F2FP.BF16.PACK_AB R8, R27, R8 ;  /* 0x000000081b08723e */ /* 0x004fca00000010ff */
[----:B------:R-:W2:Y:S01]  /*2b040*/  LDL.LU R27, [R1+0xc48] ;  /* 0x000c4800011b7983 */ /* 0x000ea20000300800 */
[----:B------:R-:W-:-:S03]  /*2b050*/  F2FP.BF16.PACK_AB R11, R13, R11 ;  /* 0x0000000b0d0b723e */ /* 0x000fc600000010ff */
[----:B------:R-:W3:Y:S01]  /*2b060*/  LDL.LU R28, [R1+0xc44] ;  /* 0x000c4400011c7983 */ /* 0x000ee20000300800 */
[----:B------:R-:W-:-:S03]  /*2b070*/  F2FP.BF16.PACK_AB R13, R18, R19 ;  /* 0x00000013120d723e */ /* 0x000fc600000010ff */
[----:B------:R-:W4:Y:S01]  /*2b080*/  LDL.LU R3, [R1+0xc40] ;  /* 0x000c400001037983 */ /* 0x000f220000300800 */
[----:B------:R-:W-:-:S03]  /*2b090*/  F2FP.BF16.PACK_AB R18, R4, R5 ;  /* 0x000000050412723e */ /* 0x000fc600000010ff */
[----:B------:R-:W4:Y:S04]  /*2b0a0*/  LDL.LU R29, [R1+0xc3c] ;  /* 0x000c3c00011d7983 */ /* 0x000f280000300800 */
[----:B------:R-:W5:Y:S01]  /*2b0b0*/  LDL.LU R2, [R1+0xc38] ;  /* 0x000c380001027983 */ /* 0x000f620000300800 */
[----:B--2---:R-:W-:-:S05]  /*2b0c0*/  F2FP.BF16.PACK_AB R27, R12, R27 ;  /* 0x0000001b0c1b723e */ /* 0x004fca00000010ff */
[----:B------:R-:W-:Y:S04]  /*2b0d0*/  STL.64 [R1+0xc30], R26 ;  /* 0x000c301a01007387 */ /* 0x000fe80000100a00 */
[----:B------:R-:W-:Y:S04]  /*2b0e0*/  STL.64 [R1+0xc28], R24 ;  /* 0x000c281801007387 */ /* 0x000fe80000100a00 */
[----:B------:R-:W2:Y:S01]  /*2b0f0*/  LDL.LU R4, [R1+0x588] ;  /* 0x0005880001047983 */ /* 0x000ea20000300800 */
[----:B----4-:R-:W-:-:S03]  /*2b100*/  F2FP.BF16.PACK_AB R19, R29, R3 ;  /* 0x000000031d13723e */ /* 0x010fc600000010ff */
[----:B--2---:R-:W-:Y:S04]  /*2b110*/  STL [R1+0xc0c], R4 ;  /* 0x000c0c0401007387 */ /* 0x004fe80000100800 */
[----:B------:R-:W2:Y:S01]  /*2b120*/  LDL.LU R3, [R1+0x59c] ;  /* 0x00059c0001037983 */ /* 0x000ea20000300800 */
[----:B------:R-:W-:Y:S02]  /*2b130*/  F2FP.BF16.PACK_AB R12, R14, R15 ;  /* 0x0000000f0e0c723e */ /* 0x000fe400000010ff */
[----:B------:R-:W-:Y:S02]  /*2b140*/  F2FP.BF16.PACK_AB R16, R16, R17 ;  /* 0x000000111010723e */ /* 0x000fe400000010ff */
[----:B------:R-:W-:Y:S02]  /*2b150*/  F2FP.BF16.PACK_AB R17, R20, R21 ;  /* 0x000000151411723e */ /* 0x000fe400000010ff */
[----:B------:R-:W-:Y:S01]  /*2b160*/  F2FP.BF16.PACK_AB R15, R6, R7 ;  /* 0x00000007060f723e */ /* 0x000fe200000010ff */
[C---:B-----5:R-:W-:Y:S01]  /*2b170*/  IMAD.SHL.U32 R7, R2.reuse, 0x800, RZ ;  /* 0x0000080002077824 */ /* 0x060fe200078e00ff */
[----:B------:R-:W-:-:S02]  /*2b180*/  LOP3.LUT R20, R2, 0xff, RZ, 0xc0, !PT ;  /* 0x000000ff02147812 */ /* 0x000fc400078ec0ff */
[C---:B------:R-:W-:Y:S02]  /*2b190*/  SHF.L.U32 R6, R2.reuse, 0xb, RZ ;  /* 0x0000000b02067819 */ /* 0x040fe400000006ff */
[----:B------:R-:W-:Y:S01]  /*2b1a0*/  SHF.L.U32 R5, R2, 0xb, RZ ;  /* 0x0000000b02057819 */ /* 0x000fe200000006ff */
[----:B--2---:R-:W-:Y:S04]  /*2b1b0*/  STL [R1+0xc10], R3 ;  /* 0x000c100301007387 */ /* 0x004fe80000100800 */
[----:B------:R-:W2:Y:S01]  /*2b1c0*/  LDL.LU R2, [R1+0x598] ;  /* 0x0005980001027983 */ /* 0x000ea20000300800 */
[----:B------:R-:W-:Y:S02]  /*2b1d0*/  LOP3.LUT R6, R6, 0x3000, RZ, 0xc0, !PT ;  /* 0x0000300006067812 */ /* 0x000fe400078ec0ff */
[----:B------:R-:W-:-:S02]  /*2b1e0*/  LOP3.LUT R7, R7, 0x3000, RZ, 0xc0, !PT ;  /* 0x0000300007077812 */ /* 0x000fc400078ec0ff */
[----:B------:R-:W-:Y:S01]  /*2b1f0*/  LOP3.LUT R5, R5, 0x3000, RZ, 0xc0, !PT ;  /* 0x0000300005057812 */ /* 0x000fe200078ec0ff */
[C---:B------:R-:W-:Y:S01]  /*2b200*/  IMAD R6, R20.reuse, 0x10, R6 ;  /* 0x0000001014067824 */ /* 0x040fe200078e0206 */
[C---:B------:R-:W-:Y:S02]  /*2b210*/  LEA R7, R20.reuse, R7, 0x4 ;  /* 0x0000000714077211 */ /* 0x040fe400078e20ff */
[----:B------:R-:W-:-:S05]  /*2b220*/  LEA R5, R20, R5, 0x4 ;  /* 0x0000000514057211 */ /* 0x000fca00078e20ff */
[----:B------:R-:W0:Y:S04]  /*2b230*/  LDS.128 R24, [R5] ;  /* 0x0000000005187984 */ /* 0x000e280000000c00 */
[----:B--2---:R-:W-:Y:S04]  /*2b240*/  STL [R1+0xc14], R2 ;  /* 0x000c140201007387 */ /* 0x004fe80000100800 */
[----:B------:R-:W2:Y:S04]  /*2b250*/  LDL.LU R20, [R1+0x150] ;  /* 0x0001500001147983 */ /* 0x000ea80000300800 */
[----:B------:R-:W4:Y:S04]  /*2b260*/  LDL.LU R21, [R1+0x158] ;  /* 0x0001580001157983 */ /* 0x000f280000300800 */
[----:B----4-:R1:W-:Y:S04]  /*2b270*/  STL [R1+0xc1c], R21 ;  /* 0x000c1c1501007387 */ /* 0x0103e80000100800 */
[----:B-1----:R-:W4:Y:S04]  /*2b280*/  LDL.LU R21, [R1+0x254] ;  /* 0x0002540001157983 */ /* 0x002f280000300800 */
[----:B----4-:R1:W-:Y:S04]  /*2b290*/  STL [R1+0xc20], R21 ;  /* 0x000c201501007387 */ /* 0x0103e80000100800 */
[----:B-1----:R-:W2:Y:S04]  /*2b2a0*/  LDL.LU R21, [R1+0x154] ;  /* 0x0001540001157983 */ /* 0x002ea80000300800 */
[----:B------:R-:W4:Y:S01]  /*2b2b0*/  LDL.LU R2, [R1+0x25c] ;  /* 0x00025c0001027983 */ /* 0x000f220000300800 */
[----:B------:R-:W-:-:S02]  /*2b2c0*/  F2FP.BF16.PACK_AB R14, R22, R23 ;  /* 0x00000017160e723e */ /* 0x000fc400000010ff */
[----:B------:R-:W-:Y:S02]  /*2b2d0*/  LOP3.LUT R6, R6, 0x40, RZ, 0x3c, !PT ;  /* 0x0000004006067812 */ /* 0x000fe400078e3cff */
[----:B------:R-:W-:Y:S01]  /*2b2e0*/  LOP3.LUT R7, R7, 0x60, RZ, 0x3c, !PT ;  /* 0x0000006007077812 */ /* 0x000fe200078e3cff */
[----:B----4-:R1:W-:Y:S04]  /*2b2f0*/  STL [R1+0xc18], R2 ;  /* 0x000c180201007387 */ /* 0x0103e80000100800 */
[----:B-1----:R-:W4:Y:S04]  /*2b300*/  LDL.LU R2, [R1+0x15c] ;  /* 0x00015c0001027983 */ /* 0x002f280000300800 */
[----:B------:R-:W5:Y:S04]  /*2b310*/  LDL.LU R3, [R1+0x164] ;  /* 0x0001640001037983 */ /* 0x000f680000300800 */
[----:B------:R-:W5:Y:S04]  /*2b320*/  LDL.LU R22, [R1+0x160] ;  /* 0x0001600001167983 */ /* 0x000f680000300800 */
[----:B------:R-:W4:Y:S04]  /*2b330*/  LDL.LU R4, [R1+0x264] ;  /* 0x0002640001047983 */ /* 0x000f280000300800 */
[----:B------:R-:W4:Y:S04]  /*2b340*/  LDL.LU R29, [R1+0x174] ;  /* 0x00017400011d7983 */ /* 0x000f280000300800 */
[----:B------:R-:W4:Y:S04]  /*2b350*/  LDL.LU R23, [R1+0x170] ;  /* 0x0001700001177983 */ /* 0x000f280000300800 */
[----:B0-----:R-:W-:Y:S04]  /*2b360*/  STL.64 [R1+0x370], R24 ;  /* 0x0003701801007387 */ /* 0x001fe80000100a00 */
[----:B------:R-:W-:Y:S04]  /*2b370*/  STL.64 [R1+0x378], R26 ;  /* 0x0003781a01007387 */ /* 0x000fe80000100a00 */
[----:B---3--:R-:W0:Y:S04]  /*2b380*/  LDS.128 R24, [R28] ;  /* 0x000000001c187984 */ /* 0x008e280000000c00 */
[----:B0-----:R-:W-:Y:S04]  /*2b390*/  STL.64 [R1+0x360], R24 ;  /* 0x0003601801007387 */ /* 0x001fe80000100a00 */
[----:B------:R-:W-:Y:S04]  /*2b3a0*/  STL.64 [R1+0x368], R26 ;  /* 0x0003681a01007387 */ /* 0x000fe80000100a00 */
[----:B------:R-:W0:Y:S04]  /*2b3b0*/  LDS.128 R24, [R6] ;  /* 0x0000000006187984 */ /* 0x000e280000000c00 */
[----:B0-----:R-:W-:Y:S04]  /*2b3c0*/  STL.64 [R1+0x350], R24 ;  /* 0x0003501801007387 */ /* 0x001fe80000100a00 */
[----:B------:R-:W-:Y:S04]  /*2b3d0*/  STL.64 [R1+0x358], R26 ;  /* 0x0003581a01007387 */ /* 0x000fe80000100a00 */
[----:B------:R-:W0:Y:S04]  /*2b3e0*/  LDS.128 R24, [R7] ;  /* 0x0000000007187984 */ /* 0x000e280000000c00 */
[----:B0-----:R-:W-:Y:S04]  /*2b3f0*/  STL.64 [R1+0x2c0], R24 ;  /* 0x0002c01801007387 */ /* 0x001fe80000100a00 */
[----:B------:R0:W-:Y:S04]  /*2b400*/  STL.64 [R1+0x2c8], R26 ;  /* 0x0002c81a01007387 */ /* 0x0001e80000100a00 */
[----:B0-----:R-:W3:Y:S04]  /*2b410*/  LDL.LU.64 R26, [R1+0xc30] ;  /* 0x000c3000011a7983 */ /* 0x001ee80000300a00 */
[----:B------:R-:W3:Y:S04]  /*2b420*/  LDL.LU.64 R24, [R1+0xc28] ;  /* 0x000c280001187983 */ /* 0x000ee80000300a00 */
[----:B------:R-:W-:Y:S01]  /*2b430*/  BAR.SYNC.DEFER_BLOCKING 0x0 ;  /* 0x0000000000007b1d */ /* 0x000fe20000010000 */
[----:B--2---:R-:W-:-:S05]  /*2b440*/  F2FP.BF16.PACK_AB R20, R21, R20 ;  /* 0x000000141514723e */ /* 0x004fca00000010ff */
[----:B---3--:R0:W-:Y:S04]  /*2b450*/  STS.128 [R0], R24 ;  /* 0x0000001800007388 */ /* 0x0081e80000000c00 */
        /* <DEDUP_REMOVED lines=19> */
[----:B------:R-:W3:Y:S01]  /*2b590*/  LDL.LU R21, [R1+0xc20] ;  /* 0x000c200001157983 */ /* 0x000ee20000300800 */
[----:B-----5:R-:W-:-:S02]  /*2b5a0*/  F2FP.BF16.PACK_AB R22, R3, R22 ;  /* 0x000000160316723e */ /* 0x020fc400000010ff */
[----:B----4-:R-:W-:Y:S01]  /*2b5b0*/  F2FP.BF16.PACK_AB R23, R29, R23 ;  /* 0x000000171d17723e */ /* 0x010fe200000010ff */
[----:B------:R-:W-:Y:S01]  /*2b5c0*/  BAR.SYNC.DEFER_BLOCKING 0x0 ;  /* 0x0000000000007b1d */ /* 0x000fe20000010000 */
[----:B---3--:R-:W-:-:S05]  /*2b5d0*/  F2FP.BF16.PACK_AB R24, R21, R24 ;  /* 0x000000181518723e */ /* 0x008fca00000010ff */
[----:B------:R-:W3:Y:S02]  /*2b5e0*/  LDL.LU R21, [R1+0xc1c] ;  /* 0x000c1c0001157983 */ /* 0x000ee40000300800 */
[----:B---3--:R-:W-:Y:S02]  /*2b5f0*/  F2FP.BF16.PACK_AB R21, R2, R21 ;  /* 0x000000150215723e */ /* 0x008fe400000010ff */
[----:B------:R-:W3:Y:S01]  /*2b600*/  LDL.LU R2, [R1+0xc18] ;  /* 0x000c180001027983 */ /* 0x000ee20000300800 */
[----:B------:R-:W-:Y:S02]  /*2b610*/  F2FP.BF16.PACK_AB R26, R4, R26 ;  /* 0x0000001a041a723e */ /* 0x000fe400000010ff */
[----:B---3--:R-:W-:Y:S02]  /*2b620*/  F2FP.BF16.PACK_AB R25, R2, R25 ;  /* 0x000000190219723e */ /* 0x008fe400000010ff */
[----:B------:R-:W3:Y:S04]  /*2b630*/  LDL.LU R2, [R1+0xc14] ;  /* 0x000c140001027983 */ /* 0x000ee80000300800 */
[----:B------:R-:W3:Y:S04]  /*2b640*/  LDL.LU R3, [R1+0xc10] ;  /* 0x000c100001037983 */ /* 0x000ee80000300800 */
[----:B------:R-:W4:Y:S04]  /*2b650*/  LDL.LU R4, [R1+0xc0c] ;  /* 0x000c0c0001047983 */ /* 0x000f280000300800 */
[----:B------:R-:W5:Y:S04]  /*2b660*/  LDL.LU R29, [R1+0xc08] ;  /* 0x000c0800011d7983 */ /* 0x000f680000300800 */
[----:B------:R0:W-:Y:S04]  /*2b670*/  STL.64 [R1+0xc00], R22 ;  /* 0x000c001601007387 */ /* 0x0001e80000100a00 */
[----:B0-----:R-:W3:Y:S04]  /*2b680*/  LDL.LU R22, [R1+0x26c] ;  /* 0x00026c0001167983 */ /* 0x001ee80000300800 */
[----:B------:R-:W4:Y:S01]  /*2b690*/  LDL.LU R23, [R1+0x3bc] ;  /* 0x0003bc0001177983 */ /* 0x000f220000300800 */
[----:B--2---:R-:W-:-:S02]  /*2b6a0*/  F2FP.BF16.PACK_AB R12, R16, R12 ;  /* 0x0000000c100c723e */ /* 0x004fc400000010ff */
[----:B------:R-:W-:Y:S02]  /*2b6b0*/  F2FP.BF16.PACK_AB R9, R17, R9 ;  /* 0x000000091109723e */ /* 0x000fe400000010ff */
[----:B------:R-:W-:Y:S02]  /*2b6c0*/  F2FP.BF16.PACK_AB R13, R18, R13 ;  /* 0x0000000d120d723e */ /* 0x000fe400000010ff */
[----:B------:R-:W-:Y:S02]  /*2b6d0*/  F2FP.BF16.PACK_AB R10, R19, R10 ;  /* 0x0000000a130a723e */ /* 0x000fe400000010ff */
[----:B------:R-:W0:Y:S04]  /*2b6e0*/  LDS.128 R16, [R5] ;  /* 0x0000000005107984 */ /* 0x000e280000000c00 */
[----:B------:R-:W-:Y:S01]  /*2b6f0*/  STL.64 [R1+0xbf8], R20 ;  /* 0x000bf81401007387 */ /* 0x000fe20000100a00 */
[----:B------:R-:W-:-:S02]  /*2b700*/  F2FP.BF16.PACK_AB R11, R15, R11 ;  /* 0x0000000b0f0b723e */ /* 0x000fc400000010ff */
[----:B---3--:R-:W-:Y:S02]  /*2b710*/  F2FP.BF16.PACK_AB R27, R22, R27 ;  /* 0x0000001b161b723e */ /* 0x008fe400000010ff */
[----:B----4-:R-:W-:Y:S02]  /*2b720*/  F2FP.BF16.PACK_AB R8, R23, R8 ;  /* 0x000000081708723e */ /* 0x010fe400000010ff */
[----:B------:R-:W1:Y:S01]  /*2b730*/  LDS.128 R20, [R28] ;  /* 0x000000001c147984 */ /* 0x000e620000000c00 */
[----:B------:R-:W-:-:S03]  /*2b740*/  F2FP.BF16.PACK_AB R14, R14, R4 ;  /* 0x000000040e0e723e */ /* 0x000fc600000010ff */
[----:B------:R-:W2:Y:S01]  /*2b750*/  LDL.LU R4, [R1+0x4c0] ;  /* 0x0004c00001047983 */ /* 0x000ea20000300800 */
[----:B------:R-:W-:-:S03]  /*2b760*/  F2FP.BF16.PACK_AB R15, R3, R2 ;  /* 0x00000002030f723e */ /* 0x000fc600000010ff */
[----:B0-----:R0:W-:Y:S04]  /*2b770*/  STL.64 [R1+0x340], R16 ;  /* 0x0003401001007387 */ /* 0x0011e80000100a00 */
[----:B------:R3:W-:Y:S04]  /*2b780*/  STL.64 [R1+0x348], R18 ;  /* 0x0003481201007387 */ /* 0x0007e80000100a00 */
[----:B0-----:R-:W4:Y:S04]  /*2b790*/  LDL.LU R16, [R1+0x190] ;  /* 0x0001900001107983 */ /* 0x001f280000300800 */
[----:B------:R-:W2:Y:S04]  /*2b7a0*/  LDL.LU R3, [R1+0x294] ;  /* 0x0002940001037983 */ /* 0x000ea80000300800 */
[----:B-1----:R-:W-:Y:S04]  /*2b7b0*/  STL.64 [R1+0x330], R20 ;  /* 0x0003301401007387 */ /* 0x002fe80000100a00 */
[----:B------:R-:W-:Y:S04]  /*2b7c0*/  STL.64 [R1+0x338], R22 ;  /* 0x0003381601007387 */ /* 0x000fe80000100a00 */
[----:B------:R-:W0:Y:S04]  /*2b7d0*/  LDS.128 R20, [R6] ;  /* 0x0000000006147984 */ /* 0x000e280000000c00 */
[----:B------:R-:W2:Y:S04]  /*2b7e0*/  LDL.LU R17, [R1+0x19c] ;  /* 0x00019c0001117983 */ /* 0x000ea80000300800 */
[----:B------:R-:W2:Y:S04]  /*2b7f0*/  LDL.LU R2, [R1+0x2a0] ;  /* 0x0002a00001027983 */ /* 0x000ea80000300800 */
[----:B---3--:R-:W3:Y:S04]  /*2b800*/  LDL.LU R18, [R1+0x1a8] ;  /* 0x0001a80001127983 */ /* 0x008ee80000300800 */
        /* <DEDUP_REMOVED lines=8> */
[----:B------:R-:W-:Y:S06]  /*2b890*/  BAR.SYNC.DEFER_BLOCKING 0x0 ;  /* 0x0000000000007b1d */ /* 0x000fec0000010000 */
[----:B------:R0:W-:Y:S04]  /*2b8a0*/  STL [R1+0xbc0], R7 ;  /* 0x000bc00701007387 */ /* 0x0001e80000100800 */
[----:B0-----:R-:W3:Y:S04]  /*2b8b0*/  LDL.LU R7, [R1+0x4c4] ;  /* 0x0004c40001077983 */ /* 0x001ee80000300800 */
[----:B------:R0:W-:Y:S04]  /*2b8c0*/  STL [R1+0xbc4], R6 ;  /* 0x000bc40601007387 */ /* 0x0001e80000100800 */
[----:B0-----:R-:W3:Y:S04]  /*2b8d0*/  LDL.LU R6, [R1+0x5f8] ;  /* 0x0005f80001067983 */ /* 0x001ee80000300800 */
[----:B--2---:R0:W-:Y:S04]  /*2b8e0*/  STS.128 [R0], R20 ;  /* 0x0000001400007388 */ /* 0x0041e80000000c00 */
[----:B------:R1:W-:Y:S04]  /*2b8f0*/  STS.128 [R0+0x80], R24 ;  /* 0x0000801800007388 */ /* 0x0003e80000000c00 */
[----:B0-----:R-:W2:Y:S04]  /*2b900*/  LDL.LU R20, [R1+0x290] ;  /* 0x0002900001147983 */ /* 0x001ea80000300800 */
[----:B------:R-:W3:Y:S04]  /*2b910*/  LDL.LU R21, [R1+0x29c] ;  /* 0x00029c0001157983 */ /* 0x000ee80000300800 */
[----:B------:R-:W3:Y:S04]  /*2b920*/  LDL.LU R22, [R1+0x2a4] ;  /* 0x0002a40001167983 */ /* 0x000ee80000300800 */
[----:B------:R-:W3:Y:S04]  /*2b930*/  LDL.LU R23, [R1+0x2b8] ;  /* 0x0002b80001177983 */ /* 0x000ee80000300800 */
[----:B-1----:R-:W3:Y:S04]  /*2b940*/  LDL.LU R0, [R1+0xbf0] ;  /* 0x000bf00001007983 */ /* 0x002ee80000300800 */
[----:B------:R-:W4:Y:S04]  /*2b950*/  LDL.LU R26, [R1+0x194] ;  /* 0x00019400011a7983 */ /* 0x000f280000300800 */
[----:B------:R-:W3:Y:S04]  /*2b960*/  LDL.LU R24, [R1+0x428] ;  /* 0x0004280001187983 */ /* 0x000ee80000300800 */
[----:B------:R-:W3:Y:S04]  /*2b970*/  LDL.LU R27, [R1+0x5fc] ;  /* 0x0005fc00011b7983 */ /* 0x000ee80000300800 */
[----:B------:R-:W3:Y:S01]  /*2b980*/  LDL.LU R25, [R1+0x80] ;  /* 0x0000800001197983 */ /* 0x000ee20000300800 */
[----:B--2---:R-:W-:-:S02]  /*2b990*/  F2FP.BF16.PACK_AB R20, R3, R20 ;  /* 0x000000140314723e */ /* 0x004fc400000010ff */
[----:B----4-:R-:W-:Y:S01]  /*2b9a0*/  F2FP.BF16.PACK_AB R16, R26, R16 ;  /* 0x000000101a10723e */ /* 0x010fe200000010ff */
[----:B---3--:R0:W-:Y:S04]  /*2b9b0*/  STS.128 [R25+0x800], R8 ;  /* 0x0008000819007388 */ /* 0x0081e80000000c00 */
[----:B------:R1:W-:Y:S04]  /*2b9c0*/  STS.128 [R25+0x880], R12 ;  /* 0x0008800c19007388 */ /* 0x0003e80000000c00 */
[----:B0-----:R-:W2:Y:S04]  /*2b9d0*/  LDL.LU R8, [R1+0x418] ;  /* 0x0004180001087983 */ /* 0x001ea80000300800 */
[----:B------:R-:W3:Y:S04]  /*2b9e0*/  LDL.LU R9, [R1+0x420] ;  /* 0x0004200001097983 */ /* 0x000ee80000300800 */
[----:B------:R-:W4:Y:S04]  /*2b9f0*/  LDL.LU R10, [R1+0x5d8] ;  /* 0x0005d800010a7983 */ /* 0x000f280000300800 */
[----:B------:R-:W2:Y:S04]  /*2ba00*/  LDL.LU R11, [R1+0x42c] ;  /* 0x00042c00010b7983 */ /* 0x000ea80000300800 */
[----:B-1----:R-:W2:Y:S04]  /*2ba10*/  LDL.LU R12, [R1+0x5cc] ;  /* 0x0005cc00010c7983 */ /* 0x002ea80000300800 */
[----:B------:R-:W2:Y:S04]  /*2ba20*/  LDL.LU R13, [R1+0x5c8] ;  /* 0x0005c800010d7983 */ /* 0x000ea80000300800 */
[----:B------:R-:W3:Y:S04]  /*2ba30*/  LDL.LU R14, [R1+0x424] ;  /* 0x00042400010e7983 */ /* 0x000ee80000300800 */
[----:B------:R-:W4:Y:S04]  /*2ba40*/  LDL.LU R15, [R1+0x5dc] ;  /* 0x0005dc00010f7983 */ /* 0x000f280000300800 */
[----:B------:R-:W2:Y:S04]  /*2ba50*/  LDL.LU R26, [R1+0x40] ;  /* 0x00004000011a7983 */ /* 0x000ea80000300800 */
[----:B------:R-:W2:Y:S01]  /*2ba60*/  LDL.LU R3, [R1+0xbec] ;  /* 0x000bec0001037983 */ /* 0x000ea20000300800 */
[----:B------:R-:W-:-:S03]  /*2ba70*/  F2FP.BF16.PACK_AB R21, R2, R21 ;  /* 0x000000150215723e */ /* 0x000fc600000010ff */
[----:B------:R-:W-:Y:S01]  /*2ba80*/  BAR.SYNC.DEFER_BLOCKING 0x0 ;  /* 0x0000000000007b1d */ /* 0x000fe20000010000 */
[----:B--2---:R-:W-:-:S05]  /*2ba90*/  F2FP.BF16.PACK_AB R17, R3, R17 ;  /* 0x000000110311723e */ /* 0x004fca00000010ff */
[----:B------:R-:W2:Y:S04]  /*2baa0*/  LDL.LU R3, [R1+0xbe8] ;  /* 0x000be80001037983 */ /* 0x000ea80000300800 */
[----:B------:R-:W3:Y:S01]  /*2bab0*/  LDL.LU R2, [R1+0xbe4] ;  /* 0x000be40001027983 */ /* 0x000ee20000300800 */
[----:B--2---:R-:W-:-:S03]  /*2bac0*/  F2FP.BF16.PACK_AB R18, R3, R18 ;  /* 0x000000120312723e */ /* 0x004fc600000010ff */
[----:B------:R-:W2:Y:S01]  /*2bad0*/  LDL.LU R3, [R1+0xbe0] ;  /* 0x000be00001037983 */ /* 0x000ea20000300800 */
[----:B---3--:R-:W-:Y:S02]  /*2bae0*/  F2FP.BF16.PACK_AB R19, R2, R19 ;  /* 0x000000130213723e */ /* 0x008fe400000010ff */
[----:B--2---:R-:W-:Y:S02]  /*2baf0*/  F2FP.BF16.PACK_AB R22, R3, R22 ;  /* 0x000000160316723e */ /* 0x004fe400000010ff */
[----:B------:R-:W2:Y:S04]  /*2bb00*/  LDL.LU R3, [R1+0xbdc] ;  /* 0x000bdc0001037983 */ /* 0x000ea80000300800 */
[----:B------:R-:W3:Y:S01]  /*2bb10*/  LDL.LU R2, [R1+0xbd8] ;  /* 0x000bd80001027983 */ /* 0x000ee20000300800 */
[----:B------:R-:W-:-:S02]  /*2bb20*/  F2FP.BF16.PACK_AB R12, R12, R13 ;  /* 0x0000000d0c0c723e */ /* 0x000fc400000010ff */
[----:B----4-:R-:W-:Y:S02]  /*2bb30*/  F2FP.BF16.PACK_AB R13, R15, R10 ;  /* 0x0000000a0f0d723e */ /* 0x010fe400000010ff */
[----:B------:R-:W-:Y:S02]  /*2bb40*/  F2FP.BF16.PACK_AB R9, R14, R9 ;  /* 0x000000090e09723e */ /* 0x000fe400000010ff */
[----:B------:R-:W-:Y:S02]  /*2bb50*/  F2FP.BF16.PACK_AB R10, R11, R24 ;  /* 0x000000180b0a723e */ /* 0x000fe400000010ff */
[----:B------:R-:W-:Y:S02]  /*2bb60*/  F2FP.BF16.PACK_AB R14, R27, R6 ;  /* 0x000000061b0e723e */ /* 0x000fe400000010ff */
[----:B------:R-:W-:Y:S02]  /*2bb70*/  F2FP.BF16.PACK_AB R11, R7, R4 ;  /* 0x00000004070b723e */ /* 0x000fe400000010ff */
[----:B------:R-:W0:Y:S01]  /*2bb80*/  LDS.128 R4, [R5] ;  /* 0x0000000005047984 */ /* 0x000e220000000c00 */
[----:B--2---:R-:W-:-:S03]  /*2bb90*/  F2FP.BF16.PACK_AB R23, R3, R23 ;  /* 0x000000170317723e */ /* 0x004fc600000010ff */
[----:B------:R-:W2:Y:S01]  /*2bba0*/  LDL.LU R3, [R1+0xbd4] ;  /* 0x000bd40001037983 */ /* 0x000ea20000300800 */
[----:B---3--:R-:W-:-:S03]  /*2bbb0*/  F2FP.BF16.PACK_AB R8, R2, R8 ;  /* 0x000000080208723e */ /* 0x008fc600000010ff */
[----:B------:R-:W2:Y:S04]  /*2bbc0*/  LDL.LU R2, [R1+0xbd0] ;  /* 0x000bd00001027983 */ /* 0x000ea80000300800 */
[----:B------:R-:W3:Y:S01]  /*2bbd0*/  LDL.LU R24, [R1+0x60] ;  /* 0x0000600001187983 */ /* 0x000ee20000300800 */
[----:B--2---:R-:W-:-:S03]  /*2bbe0*/  F2FP.BF16.PACK_AB R15, R2, R3 ;  /* 0x00000003020f723e */ /* 0x004fc600000010ff */
[----:B------:R-:W2:Y:S04]  /*2bbf0*/  LDL.LU R2, [R1+0xbcc] ;  /* 0x000bcc0001027983 */ /* 0x000ea80000300800 */
[----:B------:R-:W4:Y:S04]  /*2bc00*/  LDL.LU R3, [R1+0xbc8] ;  /* 0x000bc80001037983 */ /* 0x000f280000300800 */
[----:B0-----:R-:W-:Y:S04]  /*2bc10*/  STL.64 [R1+0x300], R4 ;  /* 0x0003000401007387 */ /* 0x001fe80000100a00 */
[----:B------:R-:W-:Y:S04]  /*2bc20*/  STL.64 [R1+0x308], R6 ;  /* 0x0003080601007387 */ /* 0x000fe80000100a00 */
[----:B------:R-:W0:Y:S04]  /*2bc30*/  LDS.128 R4, [R28] ;  /* 0x000000001c047984 */ /* 0x000e280000000c00 */
[----:B0-----:R-:W-:Y:S04]  /*2bc40*/  STL.64 [R1+0x2f0], R4 ;  /* 0x0002f00401007387 */ /* 0x001fe80000100a00 */
[----:B------:R0:W-:Y:S04]  /*2bc50*/  STL.64 [R1+0x2f8], R6 ;  /* 0x0002f80601007387 */ /* 0x0001e80000100a00 */
[----:B0-----:R-:W2:Y:S04]  /*2bc60*/  LDL.LU R6, [R1+0xbc4] ;  /* 0x000bc40001067983 */ /* 0x001ea80000300800 */
[----:B------:R-:W3:Y:S04]  /*2bc70*/  LDL.LU R28, [R1+0x50] ;  /* 0x00005000011c7983 */ /* 0x000ee80000300800 */
[----:B--2---:R-:W0:Y:S04]  /*2bc80*/  LDS.128 R4, [R6] ;  /* 0x0000000006047984 */ /* 0x004e280000000c00 */
[----:B0-----:R-:W-:Y:S04]  /*2bc90*/  STL.64 [R1+0x2e0], R4 ;  /* 0x0002e00401007387 */ /* 0x001fe80000100a00 */
[----:B------:R0:W-:Y:S04]  /*2bca0*/  STL.64 [R1+0x2e8], R6 ;  /* 0x0002e80601007387 */ /* 0x0001e80000100a00 */
[----:B0-----:R-:W2:Y:S01]  /*2bcb0*/  LDL.LU R7, [R1+0xbc0] ;  /* 0x000bc00001077983 */ /* 0x001ea20000300800 */
[----:B------:R-:W-:-:S02]  /*2bcc0*/  MOV R27, c[0x0][0x1c8] ;  /* 0x00007200001b7a02 */ /* 0x000fc40000000f00 */
[----:B------:R-:W-:Y:S01]  /*2bcd0*/  PRMT R0, R26, 0x7632, R0 ;  /* 0x000076321a007816 */ /* 0x000fe20000000000 */
[----:B--2---:R-:W0:Y:S04]  /*2bce0*/  LDS.128 R4, [R7] ;  /* 0x0000000007047984 */ /* 0x004e280000000c00 */
[----:B------:R-:W-:Y:S06]  /*2bcf0*/  BAR.SYNC.DEFER_BLOCKING 0x0 ;  /* 0x0000000000007b1d */ /* 0x000fec0000010000 */
[----:B------:R-:W-:Y:S04]  /*2bd00*/  STS.128 [R25], R16 ;  /* 0x0000001019007388 */ /* 0x000fe80000000c00 */
[----:B------:R-:W-:Y:S04]  /*2bd10*/  STS.128 [R25+0x80], R20 ;  /* 0x0000801419007388 */ /* 0x000fe80000000c00 */
[----:B------:R1:W-:Y:S04]  /*2bd20*/  STS.128 [R25+0x800], R8 ;  /* 0x0008000819007388 */ /* 0x0003e80000000c00 */
[----:B------:R-:W-:Y:S04]  /*2bd30*/  STS.128 [R25+0x880], R12 ;  /* 0x0008800c19007388 */ /* 0x000fe80000000c00 */
[----:B------:R-:W-:Y:S06]  /*2bd40*/  BAR.SYNC.DEFER_BLOCKING 0x0 ;  /* 0x0000000000007b1d */ /* 0x000fec0000010000 */
[----:B0-----:R-:W-:Y:S01]  /*2bd50*/  STL.64 [R1+0x2d0], R4 ;  /* 0x0002d00401007387 */ /* 0x001fe20000100a00 */
[----:B-1----:R-:W-:-:S03]  /*2bd60*/  SHF.L.U32 R11, R27, 0x1, RZ ;  /* 0x000000011b0b7819 */ /* 0x002fc600000006ff */
[----:B------:R0:W-:Y:S01]  /*2bd70*/  STL.64 [R1+0x2d8], R6 ;  /* 0x0002d80601007387 */ /* 0x0001e20000100a00 */
[----:B------:R-:W-:Y:S01]  /*2bd80*/  IMAD R18, R27, 0x6, RZ ;  /* 0x000000061b127824 */ /* 0x000fe200078e02ff */
[-C--:B------:R-:W-:Y:S02]  /*2bd90*/  IADD3 R8, P0, R11, R2.reuse, RZ ;  /* 0x000000020b087210 */ /* 0x080fe40007f1e0ff */
[CC--:B------:R-:W-:Y:S01]  /*2bda0*/  LEA R10, P4, R27.reuse, R2.reuse, 0x2 ;  /* 0x000000021b0a7211 */ /* 0x0c0fe200078810ff */
[----:B0-----:R-:W2:Y:S04]  /*2bdb0*/  LDL.LU.64 R6, [R1+0xbb8] ;  /* 0x000bb80001067983 */ /* 0x001ea80000300a00 */
[----:B------:R-:W2:Y:S04]  /*2bdc0*/  LDL.LU.64 R4, [R1+0xbb0] ;  /* 0x000bb00001047983 */ /* 0x000ea80000300a00 */
[----:B------:R-:W2:Y:S01]  /*2bdd0*/  LDL.LU R25, [R1+0x30] ;  /* 0x0000300001197983 */ /* 0x000ea20000300800 */
[CC--:B----4-:R-:W-:Y:S01]  /*2bde0*/  LEA.HI.X.SX32 R9, R27.reuse, R3.reuse, 0x1, P0 ;  /* 0x000000031b097211 */ /* 0x0d0fe200000f0eff */
[----:B------:R-:W-:Y:S01]  /*2bdf0*/  IMAD R13, R27, 0x3, RZ ;  /* 0x000000031b0d7824 */ /* 0x000fe200078e02ff */
[----:B------:R-:W-:Y:S01]  /*2be00*/  LEA.HI.X.SX32 R11, R11, R3, 0x1, P4 ;  /* 0x000000030b0b7211 */ /* 0x000fe200020f0eff */
[----:B------:R0:W-:Y:S01]  /*2be10*/  STG.E.U16 [R2.64], R26 ;  /* 0x0000001a02007986 */ /* 0x0001e2000c101506 */
[----:B------:R-:W-:-:S02]  /*2be20*/  IADD3 R12, P0, R18, R2, RZ ;  /* 0x00000002120c7210 */ /* 0x000fc40007f1e0ff */
[C---:B------:R-:W-:Y:S02]  /*2be30*/  SHF.L.U32 R15, R27.reuse, 0x2, RZ ;  /* 0x000000021b0f7819 */ /* 0x040fe400000006ff */
[----:B------:R-:W-:Y:S01]  /*2be40*/  LEA R14, P5, R27, R2, 0x3 ;  /* 0x000000021b0e7211 */ /* 0x000fe200078a18ff */
[----:B------:R1:W-:Y:S01]  /*2be50*/  STG.E.U16 [R8.64], R0 ;  /* 0x0000000008007986 */ /* 0x0003e2000c101506 */
[----:B------:R-:W-:-:S03]  /*2be60*/  LEA.HI.X.SX32 R13, R13, R3, 0x1, P0 ;  /* 0x000000030d0d7211 */ /* 0x000fc600000f0eff */
[----:B0-----:R-:W4:Y:S01]  /*2be70*/  LDL.LU R26, [R1+0x44] ;  /* 0x00004400011a7983 */ /* 0x001f220000300800 */
[----:B------:R-:W-:-:S03]  /*2be80*/  LEA.HI.X.SX32 R15, R15, R3, 0x1, P5 ;  /* 0x000000030f0f7211 */ /* 0x000fc600028f0eff */
[----:B---3--:R0:W-:Y:S01]  /*2be90*/  STG.E.U16 [R10.64], R24 ;  /* 0x000000180a007986 */ /* 0x0081e2000c101506 */
[----:B-1----:R-:W-:-:S05]  /*2bea0*/  PRMT R0, R24, 0x7632, R0 ;  /* 0x0000763218007816 */ /* 0x002fca0000000000 */
[----:B------:R1:W-:Y:S04]  /*2beb0*/  STG.E.U16 [R12.64], R0 ;  /* 0x000000000c007986 */ /* 0x0003e8000c101506 */
[----:B0-----:R-:W3:Y:S04]  /*2bec0*/  LDL.LU R24, [R1+0x64] ;  /* 0x0000640001187983 */ /* 0x001ee80000300800 */
[----:B------:R0:W-:Y:S01]  /*2bed0*/  STG.E.U16 [R14.64], R28 ;  /* 0x0000001c0e007986 */ /* 0x0001e2000c101506 */
[----:B-1----:R-:W-:-:S03]  /*2bee0*/  PRMT R0, R28, 0x7632, R0 ;  /* 0x000076321c007816 */ /* 0x002fc60000000000 */
[----:B0-----:R-:W5:Y:S01]  /*2bef0*/  LDL.LU R28, [R1+0x54] ;  /* 0x00005400011c7983 */ /* 0x001f620000300800 */
[C---:B------:R-:W-:Y:S02]  /*2bf00*/  IMAD R17, R27.reuse, 0xa, RZ ;  /* 0x0000000a1b117824 */ /* 0x040fe400078e02ff */
[C---:B------:R-:W-:Y:S02]  /*2bf10*/  IMAD R9, R27.reuse, 0x5, RZ ;  /* 0x000000051b097824 */ /* 0x040fe400078e02ff */
[----:B------:R-:W-:Y:S01]  /*2bf20*/  IMAD R16, R27, 0xc, RZ ;  /* 0x0000000c1b107824 */ /* 0x000fe200078e02ff */
[----:B------:R-:W-:Y:S01]  /*2bf30*/  IADD3 R8, P0, R17, R2, RZ ;  /* 0x0000000211087210 */ /* 0x000fe20007f1e0ff */
[C---:B------:R-:W-:Y:S02]  /*2bf40*/  IMAD R20, R27.reuse, 0xe, RZ ;  /* 0x0000000e1b147824 */ /* 0x040fe400078e02ff */
[----:B------:R-:W-:Y:S01]  /*2bf50*/  IMAD R13, R27, 0x7, RZ ;  /* 0x000000071b0d7824 */ /* 0x000fe200078e02ff */
[----:B------:R-:W-:-:S02]  /*2bf60*/  LEA.HI.X.SX32 R9, R9, R3, 0x1, P0 ;  /* 0x0000000309097211 */ /* 0x000fc400000f0eff */
[-C--:B------:R-:W-:Y:S01]  /*2bf70*/  IADD3 R10, P4, R16, R2.reuse, RZ ;  /* 0x00000002100a7210 */ /* 0x080fe20007f9e0ff */
[C---:B------:R-:W-:Y:S01]  /*2bf80*/  IMAD R19, R27.reuse, 0x12, RZ ;  /* 0x000000121b137824 */ /* 0x040fe200078e02ff */
[-C--:B------:R-:W-:Y:S01]  /*2bf90*/  IADD3 R12, P0, R20, R2.reuse, RZ ;  /* 0x00000002140c7210 */ /* 0x080fe20007f1e0ff */
[----:B------:R0:W-:Y:S01]  /*2bfa0*/  STG.E.U16 [R8.64], R0 ;  /* 0x0000000008007986 */ /* 0x0001e2000c101506 */
[C---:B------:R-:W-:Y:S02]  /*2bfb0*/  SHF.L.U32 R15, R27.reuse, 0x3, RZ ;  /* 0x000000031b0f7819 */ /* 0x040fe400000006ff */
[----:B------:R-:W-:Y:S02]  /*2bfc0*/  LEA R14, P5, R27, R2, 0x4 ;  /* 0x000000021b0e7211 */ /* 0x000fe400078a20ff */
[-C--:B------:R-:W-:Y:S02]  /*2bfd0*/  LEA.HI.X.SX32 R11, R18, R3.reuse, 0x1, P4 ;  /* 0x00000003120b7211 */ /* 0x080fe400020f0eff */
[-C--:B------:R-:W-:Y:S01]  /*2bfe0*/  LEA.HI.X.SX32 R13, R13, R3.reuse, 0x1, P0 ;  /* 0x000000030d0d7211 */ /* 0x080fe200000f0eff */
[----:B------:R-:W-:Y:S01]  /*2bff0*/  IMAD R18, R27, 0x14, RZ ;  /* 0x000000141b127824 */ /* 0x000fe200078e02ff */
[----:B------:R-:W-:Y:S01]  /*2c000*/  LEA.HI.X.SX32 R15, R15, R3, 0x1, P5 ;  /* 0x000000030f0f7211 */ /* 0x000fe200028f0eff */
[----:B------:R-:W-:-:S02]  /*2c010*/  IMAD R21, R27, 0x16, RZ ;  /* 0x000000161b157824 */ /* 0x000fc400078e02ff */
[----:B0-----:R-:W-:Y:S01]  /*2c020*/  IMAD R9, R27, 0x9, RZ ;  /* 0x000000091b097824 */ /* 0x001fe200078e02ff */
[----:B------:R-:W-:Y:S01]  /*2c030*/  IADD3 R8, P0, R19, R2, RZ ;  /* 0x0000000213087210 */ /* 0x000fe20007f1e0ff */
[----:B------:R-:W-:-:S03]  /*2c040*/  IMAD R22, R27, 0x18, RZ ;  /* 0x000000181b167824 */ /* 0x000fc600078e02ff */
[----:B------:R-:W-:Y:S02]  /*2c050*/  LEA.HI.X.SX32 R9, R9, R3, 0x1, P0 ;  /* 0x0000000309097211 */ /* 0x000fe400000f0eff */
[----:B--2---:R-:W-:Y:S01]  /*2c060*/  PRMT R0, R25, 0x7632, R0 ;  /* 0x0000763219007816 */ /* 0x004fe20000000000 */
[----:B------:R0:W-:Y:S04]  /*2c070*/  STG.E.U16 [R10.64], R25 ;  /* 0x000000190a007986 */ /* 0x0001e8000c101506 */
[----:B------:R4:W-:Y:S04]  /*2c080*/  STG.E.U16 [R12.64], R0 ;  /* 0x000000000c007986 */ /* 0x0009e8000c101506 */
[----:B0-----:R-:W2:Y:S01]  /*2c090*/  LDL.LU R25, [R1+0x34] ;  /* 0x0000340001197983 */ /* 0x001ea20000300800 */
[----:B------:R-:W-:-:S02]  /*2c0a0*/  IADD3 R10, P4, R18, R2, RZ ;  /* 0x00000002120a7210 */ /* 0x000fc40007f9e0ff */
[----:B----4-:R-:W-:Y:S01]  /*2c0b0*/  PRMT R0, R26, 0x7632, R0 ;  /* 0x000076321a007816 */ /* 0x010fe20000000000 */
[----:B------:R-:W-:Y:S01]  /*2c0c0*/  IMAD R13, R27, 0xb, RZ ;  /* 0x0000000b1b0d7824 */ /* 0x000fe200078e02ff */
[----:B------:R0:W-:Y:S01]  /*2c0d0*/  STG.E.U16 [R14.64], R26 ;  /* 0x0000001a0e007986 */ /* 0x0001e2000c101506 */
[-C--:B------:R-:W-:Y:S02]  /*2c0e0*/  IADD3 R12, P0, R21, R2.reuse, RZ ;  /* 0x00000002150c7210 */ /* 0x080fe40007f1e0ff */
[-C--:B------:R-:W-:Y:S01]  /*2c0f0*/  LEA.HI.X.SX32 R11, R17, R3.reuse, 0x1, P4 ;  /* 0x00000003110b7211 */ /* 0x080fe200020f0eff */
[----:B------:R3:W-:Y:S01]  /*2c100*/  STG.E.U16 [R8.64], R0 ;  /* 0x0000000008007986 */ /* 0x0007e2000c101506 */
[----:B------:R-:W-:Y:S02]  /*2c110*/  LEA.HI.X.SX32 R13, R13, R3, 0x1, P0 ;  /* 0x000000030d0d7211 */ /* 0x000fe400000f0eff */
[----:B0-----:R-:W-:Y:S01]  /*2c120*/  IADD3 R14, P5, R22, R2, RZ ;  /* 0x00000002160e7210 */ /* 0x001fe20007fbe0ff */
[----:B------:R-:W4:Y:S01]  /*2c130*/  LDL.LU R26, [R1+0x48] ;  /* 0x00004800011a7983 */ /* 0x000f220000300800 */
[----:B---3--:R-:W-:-:S02]  /*2c140*/  PRMT R0, R24, 0x7632, R0 ;  /* 0x0000763218007816 */ /* 0x008fc40000000000 */
[----:B------:R-:W-:Y:S01]  /*2c150*/  LEA.HI.X.SX32 R15, R16, R3, 0x1, P5 ;  /* 0x00000003100f7211 */ /* 0x000fe200028f0eff */
[----:B------:R-:W-:Y:S04]  /*2c160*/  STG.E.U16 [R10.64], R24 ;  /* 0x000000180a007986 */ /* 0x000fe8000c101506 */
[----:B------:R0:W-:Y:S04]  /*2c170*/  STG.E.U16 [R12.64], R0 ;  /* 0x000000000c007986 */ /* 0x0001e8000c101506 */
[----:B-----5:R1:W-:Y:S01]  /*2c180*/  STG.E.U16 [R14.64], R28 ;  /* 0x0000001c0e007986 */ /* 0x0203e2000c101506 */
[----:B0-----:R-:W-:-:S03]  /*2c190*/  PRMT R0, R28, 0x7632, R0 ;  /* 0x000076321c007816 */ /* 0x001fc60000000000 */
[----:B-1----:R-:W3:Y:S01]  /*2c1a0*/  LDL.LU R28, [R1+0x68] ;  /* 0x00006800011c7983 */ /* 0x002ee20000300800 */
[C---:B------:R-:W-:Y:S02]  /*2c1b0*/  IMAD R17, R27.reuse, 0x1a, RZ ;  /* 0x0000001a1b117824 */ /* 0x040fe400078e02ff */
[C---:B------:R-:W-:Y:S02]  /*2c1c0*/  IMAD R16, R27.reuse, 0x1c, RZ ;  /* 0x0000001c1b107824 */ /* 0x040fe400078e02ff */
[----:B------:R-:W-:Y:S01]  /*2c1d0*/  IMAD R9, R27, 0xd, RZ ;  /* 0x0000000d1b097824 */ /* 0x000fe200078e02ff */
[-C--:B------:R-:W-:Y:S01]  /*2c1e0*/  IADD3 R8, P0, R17, R2.reuse, RZ ;  /* 0x0000000211087210 */ /* 0x080fe20007f1e0ff */
[C---:B------:R-:W-:Y:S01]  /*2c1f0*/  IMAD R24, R27.reuse, 0x1e, RZ ;  /* 0x0000001e1b187824 */ /* 0x040fe200078e02ff */
[-C--:B------:R-:W-:Y:S01]  /*2c200*/  IADD3 R10, P4, R16, R2.reuse, RZ ;  /* 0x00000002100a7210 */ /* 0x080fe20007f9e0ff */
[----:B------:R-:W-:Y:S01]  /*2c210*/  IMAD R13, R27, 0xf, RZ ;  /* 0x0000000f1b0d7824 */ /* 0x000fe200078e02ff */
[----:B------:R-:W-:Y:S01]  /*2c220*/  LEA.HI.X.SX32 R9, R9, R3, 0x1, P0 ;  /* 0x0000000309097211 */ /* 0x000fe200000f0eff */
[----:B------:R-:W-:Y:S01]  /*2c230*/  IMAD R23, R27, 0x22, RZ ;  /* 0x000000221b177824 */ /* 0x000fe200078e02ff */
[----:B------:R-:W-:-:S02]  /*2c240*/  IADD3 R12, P0, R24, R2, RZ ;  /* 0x00000002180c7210 */ /* 0x000fc40007f1e0ff */
[-C--:B------:R-:W-:Y:S01]  /*2c250*/  LEA.HI.X.SX32 R11, R20, R3.reuse, 0x1, P4 ;  /* 0x00000003140b7211 */ /* 0x080fe200020f0eff */
[----:B------:R0:W-:Y:S01]  /*2c260*/  STG.E.U16 [R8.64], R0 ;  /* 0x0000000008007986 */ /* 0x0001e2000c101506 */
[----:B------:R-:W-:Y:S01]  /*2c270*/  IMAD.SHL.U32 R15, R27, 0x10, RZ ;  /* 0x000000101b0f7824 */ /* 0x000fe200078e00ff */
[----:B------:R-:W-:Y:S01]  /*2c280*/  LEA.HI.X.SX32 R13, R13, R3, 0x1, P0 ;  /* 0x000000030d0d7211 */ /* 0x000fe200000f0eff */
[C---:B------:R-:W-:Y:S01]  /*2c290*/  IMAD R20, R27.reuse, 0x24, RZ ;  /* 0x000000241b147824 */ /* 0x040fe200078e02ff */
[----:B------:R-:W-:-:S04]  /*2c2a0*/  LEA R14, P5, R27, R2, 0x5 ;  /* 0x000000021b0e7211 */ /* 0x000fc800078a28ff */
[----:B------:R-:W-:Y:S01]  /*2c2b0*/  LEA.HI.X.SX32 R15, R15, R3, 0x1, P5 ;  /* 0x000000030f0f7211 */ /* 0x000fe200028f0eff */
[----:B0-----:R-:W-:Y:S01]  /*2c2c0*/  IMAD R9, R27, 0x11, RZ ;  /* 0x000000111b097824 */ /* 0x001fe200078e02ff */
[----:B------:R-:W-:-:S04]  /*2c2d0*/  IADD3 R8, P0, R23, R2, RZ ;  /* 0x0000000217087210 */ /* 0x000fc80007f1e0ff */
[----:B------:R-:W-:Y:S02]  /*2c2e0*/  LEA.HI.X.SX32 R9, R9, R3, 0x1, P0 ;  /* 0x0000000309097211 */ /* 0x000fe400000f0eff */
[----:B--2---:R-:W-:Y:S01]  /*2c2f0*/  PRMT R0, R25, 0x7632, R0 ;  /* 0x0000763219007816 */ /* 0x004fe20000000000 */
[----:B------:R0:W-:Y:S04]  /*2c300*/  STG.E.U16 [R10.64], R25 ;  /* 0x000000190a007986 */ /* 0x0001e8000c101506 */
[----:B------:R1:W-:Y:S01]  /*2c310*/  STG.E.U16 [R12.64], R0 ;  /* 0x000000000c007986 */ /* 0x0003e2000c101506 */
[C---:B0-----:R-:W-:Y:S01]  /*2c320*/  IMAD R25, R27.reuse, 0x26, RZ ;  /* 0x000000261b197824 */ /* 0x041fe200078e02ff */
[----:B------:R-:W-:Y:S01]  /*2c330*/  IADD3 R10, P4, R20, R2, RZ ;  /* 0x00000002140a7210 */ /* 0x000fe20007f9e0ff */
[----:B-1----:R-:W-:Y:S01]  /*2c340*/  IMAD R13, R27, 0x13, RZ ;  /* 0x000000131b0d7824 */ /* 0x002fe200078e02ff */
[----:B----4-:R-:W-:-:S02]  /*2c350*/  PRMT R0, R26, 0x7632, R0 ;  /* 0x000076321a007816 */ /* 0x010fc40000000000 */
[----:B------:R-:W-:Y:S01]  /*2c360*/  IADD3 R12, P0, R25, R2, RZ ;  /* 0x00000002190c7210 */ /* 0x000fe20007f1e0ff */
[----:B------:R0:W-:Y:S01]  /*2c370*/  STG.E.U16 [R14.64], R26 ;  /* 0x0000001a0e007986 */ /* 0x0001e2000c101506 */
[-C--:B------:R-:W-:Y:S02]  /*2c380*/  LEA.HI.X.SX32 R11, R19, R3.reuse, 0x1, P4 ;  /* 0x00000003130b7211 */ /* 0x080fe400020f0eff */
[----:B------:R-:W-:Y:S01]  /*2c390*/  LEA.HI.X.SX32 R13, R13, R3, 0x1, P0 ;  /* 0x000000030d0d7211 */ /* 0x000fe200000f0eff */
[----:B------:R3:W-:Y:S01]  /*2c3a0*/  STG.E.U16 [R8.64], R0 ;  /* 0x0000000008007986 */ /* 0x0007e2000c101506 */
[----:B0-----:R-:W-:-:S05]  /*2c3b0*/  IMAD R26, R27, 0x28, RZ ;  /* 0x000000281b1a7824 */ /* 0x001fca00078e02ff */
[----:B------:R-:W-:Y:S02]  /*2c3c0*/  IADD3 R14, P5, R26, R2, RZ ;  /* 0x000000021a0e7210 */ /* 0x000fe40007fbe0ff */
[----:B---3--:R-:W-:Y:S01]  /*2c3d0*/  PRMT R0, R28, 0x7632, R0 ;  /* 0x000076321c007816 */ /* 0x008fe20000000000 */
[----:B------:R-:W-:Y:S04]  /*2c3e0*/  STG.E.U16 [R10.64], R28 ;  /* 0x0000001c0a007986 */ /* 0x000fe8000c101506 */
[----:B------:R0:W-:Y:S01]  /*2c3f0*/  STG.E.U16 [R12.64], R0 ;  /* 0x000000000c007986 */ /* 0x0001e2000c101506 */
[----:B------:R-:W-:Y:S02]  /*2c400*/  LEA.HI.X.SX32 R15, R18, R3, 0x1, P5 ;  /* 0x00000003120f7211 */ /* 0x000fe400028f0eff */
[----:B0-----:R-:W-:-:S05]  /*2c410*/  MOV R13, c[0x0][0x1c8] ;  /* 0x00007200000d7a02 */ /* 0x001fca0000000f00 */
[----:B------:R-:W-:Y:S01]  /*2c420*/  IMAD R18, R13, 0x2c, RZ ;  /* 0x0000002c0d127824 */ /* 0x000fe200078e02ff */
[----:B------:R0:W-:Y:S01]  /*2c430*/  STG.E.U16 [R14.64], R29 ;  /* 0x0000001d0e007986 */ /* 0x0001e2000c101506 */
[----:B------:R-:W-:-:S03]  /*2c440*/  PRMT R0, R29, 0x7632, R0 ;  /* 0x000076321d007816 */ /* 0x000fc60000000000 */
[----:B------:R-:W-:-:S04]  /*2c450*/  IADD3 R10, P4, R18, R2, RZ ;  /* 0x00000002120a7210 */ /* 0x000fc80007f9e0ff */
[----:B------:R-:W-:Y:S01]  /*2c460*/  LEA.HI.X.SX32 R11, R21, R3, 0x1, P4 ;  /* 0x00000003150b7211 */ /* 0x000fe200020f0eff */
[----:B0-----:R-:W2:Y:S04]  /*2c470*/  LDL.LU R29, [R1+0xba8] ;  /* 0x000ba800011d7983 */ /* 0x001ea80000300800 */
[----:B------:R-:W3:Y:S01]  /*2c480*/  LDL.LU R21, [R1+0x38] ;  /* 0x0000380001157983 */ /* 0x000ee20000300800 */
[C---:B------:R-:W-:Y:S02]  /*2c490*/  IMAD R19, R13.reuse, 0x2a, RZ ;  /* 0x0000002a0d137824 */ /* 0x040fe400078e02ff */
[C---:B------:R-:W-:Y:S02]  /*2c4a0*/  IMAD R9, R13.reuse, 0x15, RZ ;  /* 0x000000150d097824 */ /* 0x040fe400078e02ff */
[----:B------:R-:W-:Y:S01]  /*2c4b0*/  IMAD R27, R13, 0x2e, RZ ;  /* 0x0000002e0d1b7824 */ /* 0x000fe200078e02ff */
[----:B------:R-:W-:Y:S01]  /*2c4c0*/  IADD3 R8, P0, R19, R2, RZ ;  /* 0x0000000213087210 */ /* 0x000fe20007f1e0ff */
[----:B------:R-:W-:-:S02]  /*2c4d0*/  IMAD R28, R13, 0x30, RZ ;  /* 0x000000300d1c7824 */ /* 0x000fc400078e02ff */
[----:B------:R-:W-:Y:S01]  /*2c4e0*/  IMAD R13, R13, 0x17, RZ ;  /* 0x000000170d0d7824 */ /* 0x000fe200078e02ff */
[----:B------:R-:W-:Y:S02]  /*2c4f0*/  LEA.HI.X.SX32 R9, R9, R3, 0x1, P0 ;  /* 0x0000000309097211 */ /* 0x000fe400000f0eff */
[----:B------:R-:W-:-:S03]  /*2c500*/  IADD3 R12, P0, R27, R2, RZ ;  /* 0x000000021b0c7210 */ /* 0x000fc60007f1e0ff */
[----:B------:R3:W-:Y:S01]  /*2c510*/  STG.E.U16 [R8.64], R0 ;  /* 0x0000000008007986 */ /* 0x0007e2000c101506 */
[----:B------:R-:W-:Y:S02]  /*2c520*/  LEA.HI.X.SX32 R13, R13, R3, 0x1, P0 ;  /* 0x000000030d0d7211 */ /* 0x000fe400000f0eff */
[----:B------:R-:W-:-:S04]  /*2c530*/  IADD3 R14, P5, R28, R2, RZ ;  /* 0x000000021c0e7210 */ /* 0x000fc80007fbe0ff */
[----:B------:R-:W-:Y:S02]  /*2c540*/  LEA.HI.X.SX32 R15, R22, R3, 0x1, P5 ;  /* 0x00000003160f7211 */ /* 0x000fe400028f0eff */
[----:B---3--:R-:W-:Y:S01]  /*2c550*/  PRMT R0, R21, 0x7632, R0 ;  /* 0x0000763215007816 */ /* 0x008fe20000000000 */
[----:B------:R-:W-:Y:S04]  /*2c560*/  STG.E.U16 [R10.64], R21 ;  /* 0x000000150a007986 */ /* 0x000fe8000c101506 */
[----:B------:R0:W-:Y:S02]  /*2c570*/  STG.E.U16 [R12.64], R0 ;  /* 0x000000000c007986 */ /* 0x0001e4000c101506 */
[----:B0-----:R-:W-:-:S05]  /*2c580*/  MOV R13, c[0x0][0x1c8] ;  /* 0x00007200000d7a02 */ /* 0x001fca0000000f00 */
[C---:B------:R-:W-:Y:S02]  /*2c590*/  IMAD R22, R13.reuse, 0x32, RZ ;  /* 0x000000320d167824 */ /* 0x040fe400078e02ff */
[----:B------:R-:W-:-:S03]  /*2c5a0*/  IMAD R9, R13, 0x19, RZ ;  /* 0x000000190d097824 */ /* 0x000fc600078e02ff */
[----:B------:R-:W-:Y:S02]  /*2c5b0*/  IADD3 R8, P0, R22, R2, RZ ;  /* 0x0000000216087210 */ /* 0x000fe40007f1e0ff */
[----:B--2---:R-:W-:Y:S02]  /*2c5c0*/  PRMT R0, R29, 0x7632, R0 ;  /* 0x000076321d007816 */ /* 0x004fe40000000000 */
[----:B------:R-:W-:Y:S01]  /*2c5d0*/  LEA.HI.X.SX32 R9, R9, R3, 0x1, P0 ;  /* 0x0000000309097211 */ /* 0x000fe200000f0eff */
[----:B------:R-:W-:Y:S04]  /*2c5e0*/  STG.E.U16 [R14.64], R29 ;  /* 0x0000001d0e007986 */ /* 0x000fe8000c101506 */
[----:B------:R0:W-:Y:S04]  /*2c5f0*/  STG.E.U16 [R8.64], R0 ;  /* 0x0000000008007986 */ /* 0x0001e8000c101506 */
[----:B0-----:R-:W2:Y:S04]  /*2c600*/  LDL.LU R8, [R1+0x6c] ;  /* 0x00006c0001087983 */ /* 0x001ea80000300800 */
[----:B------:R-:W3:Y:S01]  /*2c610*/  LDL.LU R9, [R1+0x5c] ;  /* 0x00005c0001097983 */ /* 0x000ee20000300800 */
[----:B------:R-:W-:-:S02]  /*2c620*/  IMAD R21, R13, 0x34, RZ ;  /* 0x000000340d157824 */ /* 0x000fc400078e02ff */
[C---:B------:R-:W-:Y:S02]  /*2c630*/  IMAD R29, R13.reuse, 0x36, RZ ;  /* 0x000000360d1d7824 */ /* 0x040fe400078e02ff */
[----:B------:R-:W-:Y:S01]  /*2c640*/  IMAD R15, R13, 0x38, RZ ;  /* 0x000000380d0f7824 */ /* 0x000fe200078e02ff */
[-C--:B------:R-:W-:Y:S01]  /*2c650*/  IADD3 R10, P4, R21, R2.reuse, RZ ;  /* 0x00000002150a7210 */ /* 0x080fe20007f9e0ff */
[----:B------:R-:W-:Y:S01]  /*2c660*/  IMAD R13, R13, 0x1b, RZ ;  /* 0x0000001b0d0d7824 */ /* 0x000fe200078e02ff */
[-C--:B------:R-:W-:Y:S02]  /*2c670*/  IADD3 R12, P0, R29, R2.reuse, RZ ;  /* 0x000000021d0c7210 */ /* 0x080fe40007f1e0ff */
[----:B------:R-:W-:Y:S02]  /*2c680*/  IADD3 R14, P5, R15, R2, RZ ;  /* 0x000000020f0e7210 */ /* 0x000fe40007fbe0ff */
[-C--:B------:R-:W-:Y:S02]  /*2c690*/  LEA.HI.X.SX32 R11, R17, R3.reuse, 0x1, P4 ;  /* 0x00000003110b7211 */ /* 0x080fe400020f0eff */
[----:B------:R-:W-:-:S02]  /*2c6a0*/  LEA.HI.X.SX32 R13, R13, R3, 0x1, P0 ;  /* 0x000000030d0d7211 */ /* 0x000fc400000f0eff */
[----:B------:R-:W-:Y:S02]  /*2c6b0*/  LEA.HI.X.SX32 R15, R16, R3, 0x1, P5 ;  /* 0x00000003100f7211 */ /* 0x000fe400028f0eff */
[----:B------:R-:W-:-:S05]  /*2c6c0*/  MOV R17, c[0x0][0x1c8] ;  /* 0x0000720000117a02 */ /* 0x000fca0000000f00 */
[----:B------:R-:W-:Y:S01]  /*2c6d0*/  IMAD R17, R17, 0x3a, RZ ;  /* 0x0000003a11117824 */ /* 0x000fe200078e02ff */
[----:B--2---:R-:W-:Y:S01]  /*2c6e0*/  PRMT R0, R8, 0x7632, R0 ;  /* 0x0000763208007816 */ /* 0x004fe20000000000 */
[----:B------:R0:W-:Y:S04]  /*2c6f0*/  STG.E.U16 [R10.64], R8 ;  /* 0x000000080a007986 */ /* 0x0001e8000c101506 */
[----:B------:R1:W-:Y:S04]  /*2c700*/  STG.E.U16 [R12.64], R0 ;  /* 0x000000000c007986 */ /* 0x0003e8000c101506 */
[----:B---3--:R2:W-:Y:S01]  /*2c710*/  STG.E.U16 [R14.64], R9 ;  /* 0x000000090e007986 */ /* 0x0085e2000c101506 */
[----:B0-----:R-:W-:-:S02]  /*2c720*/  IADD3 R8, P0, R17, R2, RZ ;  /* 0x0000000211087210 */ /* 0x001fc40007f1e0ff */
[----:B-1----:R-:W-:Y:S02]  /*2c730*/  PRMT R0, R9, 0x7632, R0 ;  /* 0x0000763209007816 */ /* 0x002fe40000000000 */
[----:B--2---:R-:W-:-:S05]  /*2c740*/  MOV R14, c[0x0][0x1c8] ;  /* 0x00007200000e7a02 */ /* 0x004fca0000000f00 */
[C---:B------:R-:W-:Y:S02]  /*2c750*/  IMAD R16, R14.reuse, 0x3c, RZ ;  /* 0x0000003c0e107824 */ /* 0x040fe400078e02ff */
[----:B------:R-:W-:-:S03]  /*2c760*/  IMAD R9, R14, 0x1d, RZ ;  /* 0x0000001d0e097824 */ /* 0x000fc600078e02ff */
[----:B------:R-:W-:Y:S02]  /*2c770*/  IADD3 R10, P4, R16, R2, RZ ;  /* 0x00000002100a7210 */ /* 0x000fe40007f9e0ff */
[-C--:B------:R-:W-:Y:S02]  /*2c780*/  LEA.HI.X.SX32 R9, R9, R3.reuse, 0x1, P0 ;  /* 0x0000000309097211 */ /* 0x080fe400000f0eff */
[----:B------:R-:W-:Y:S02]  /*2c790*/  LEA.HI.X.SX32 R11, R24, R3, 0x1, P4 ;  /* 0x00000003180b7211 */ /* 0x000fe400020f0eff */
[----:B------:R-:W2:Y:S04]  /*2c7a0*/  LDL.LU R24, [R1+0x90] ;  /* 0x0000900001187983 */ /* 0x000ea80000300800 */
[----:B------:R0:W-:Y:S04]  /*2c7b0*/  STG.E.U16 [R8.64], R0 ;  /* 0x0000000008007986 */ /* 0x0001e8000c101506 */
[----:B0-----:R-:W3:Y:S01]  /*2c7c0*/  LDL.LU R9, [R1+0x3c] ;  /* 0x00003c0001097983 */ /* 0x001ee20000300800 */
[----:B------:R-:W-:-:S02]  /*2c7d0*/  IMAD R12, R14, 0x3e, RZ ;  /* 0x0000003e0e0c7824 */ /* 0x000fc400078e02ff */
[----:B------:R-:W-:-:S03]  /*2c7e0*/  IMAD R13, R14, 0x1f, RZ ;  /* 0x0000001f0e0d7824 */ /* 0x000fc600078e02ff */
[-C--:B------:R-:W-:Y:S01]  /*2c7f0*/  IADD3 R12, P0, R12, R2.reuse, RZ ;  /* 0x000000020c0c7210 */ /* 0x080fe20007f1e0ff */
[C---:B------:R-:W-:Y:S01]  /*2c800*/  IMAD.SHL.U32 R15, R14.reuse, 0x20, RZ ;  /* 0x000000200e0f7824 */ /* 0x040fe200078e00ff */
[----:B------:R-:W-:Y:S02]  /*2c810*/  LEA R14, P5, R14, R2, 0x6 ;  /* 0x000000020e0e7211 */ /* 0x000fe400078a30ff */
[-C--:B------:R-:W-:Y:S02]  /*2c820*/  LEA.HI.X.SX32 R13, R13, R3.reuse, 0x1, P0 ;  /* 0x000000030d0d7211 */ /* 0x080fe400000f0eff */
[----:B------:R-:W-:Y:S02]  /*2c830*/  LEA.HI.X.SX32 R15, R15, R3, 0x1, P5 ;  /* 0x000000030f0f7211 */ /* 0x000fe400028f0eff */
[----:B---3--:R-:W-:Y:S01]  /*2c840*/  PRMT R0, R9, 0x7632, R0 ;  /* 0x0000763209007816 */ /* 0x008fe20000000000 */
[----:B------:R-:W-:Y:S04]  /*2c850*/  STG.E.U16 [R10.64], R9 ;  /* 0x000000090a007986 */ /* 0x000fe8000c101506 */
[----:B------:R0:W-:Y:S04]  /*2c860*/  STG.E.U16 [R12.64], R0 ;  /* 0x000000000c007986 */ /* 0x0001e8000c101506 */
[----:B--2---:R1:W-:Y:S01]  /*2c870*/  STG.E.U16 [R14.64], R24 ;  /* 0x000000180e007986 */ /* 0x0043e2000c101506 */
[----:B0-----:R-:W-:-:S02]  /*2c880*/  MOV R13, c[0x0][0x1c8] ;  /* 0x00007200000d7a02 */ /* 0x001fc40000000f00 */
[----:B------:R-:W-:-:S03]  /*2c890*/  PRMT R0, R24, 0x7632, R0 ;  /* 0x0000763218007816 */ /* 0x000fc60000000000 */
[C---:B-1----:R-:W-:Y:S02]  /*2c8a0*/  IMAD R24, R13.reuse, 0x44, RZ ;  /* 0x000000440d187824 */ /* 0x042fe400078e02ff */
[C---:B------:R-:W-:Y:S02]  /*2c8b0*/  IMAD R8, R13.reuse, 0x42, RZ ;  /* 0x000000420d087824 */ /* 0x040fe400078e02ff */
[----:B------:R-:W-:Y:S01]  /*2c8c0*/  IMAD R9, R13, 0x21, RZ ;  /* 0x000000210d097824 */ /* 0x000fe200078e02ff */
[-C--:B------:R-:W-:Y:S02]  /*2c8d0*/  IADD3 R10, P4, R24, R2.reuse, RZ ;  /* 0x00000002180a7210 */ /* 0x080fe40007f9e0ff */
[----:B------:R-:W-:Y:S02]  /*2c8e0*/  IADD3 R8, P0, R8, R2, RZ ;  /* 0x0000000208087210 */ /* 0x000fe40007f1e0ff */
[-C--:B------:R-:W-:Y:S02]  /*2c8f0*/  LEA.HI.X.SX32 R11, R23, R3.reuse, 0x1, P4 ;  /* 0x00000003170b7211 */ /* 0x080fe400020f0eff */
[----:B------:R-:W-:Y:S01]  /*2c900*/  LEA.HI.X.SX32 R9, R9, R3, 0x1, P0 ;  /* 0x0000000309097211 */ /* 0x000fe200000f0eff */
[----:B------:R-:W2:Y:S04]  /*2c910*/  LDL.LU R23, [R1+0xb0] ;  /* 0x0000b00001177983 */ /* 0x000ea80000300800 */
[----:B------:R0:W-:Y:S04]  /*2c920*/  STG.E.U16 [R8.64], R0 ;  /* 0x0000000008007986 */ /* 0x0001e8000c101506 */
[----:B0-----:R-:W3:Y:S01]  /*2c930*/  LDL.LU R8, [R1+0xa0] ;  /* 0x0000a00001087983 */ /* 0x001ee20000300800 */
[----:B------:R-:W-:-:S02]  /*2c940*/  IMAD R12, R13, 0x46, RZ ;  /* 0x000000460d0c7824 */ /* 0x000fc400078e02ff */
[C---:B------:R-:W-:Y:S02]  /*2c950*/  IMAD R14, R13.reuse, 0x48, RZ ;  /* 0x000000480d0e7824 */ /* 0x040fe400078e02ff */
[----:B------:R-:W-:Y:S01]  /*2c960*/  IMAD R13, R13, 0x23, RZ ;  /* 0x000000230d0d7824 */ /* 0x000fe200078e02ff */
[-C--:B------:R-:W-:Y:S02]  /*2c970*/  IADD3 R12, P0, R12, R2.reuse, RZ ;  /* 0x000000020c0c7210 */ /* 0x080fe40007f1e0ff */
[----:B------:R-:W-:Y:S02]  /*2c980*/  IADD3 R14, P5, R14, R2, RZ ;  /* 0x000000020e0e7210 */ /* 0x000fe40007fbe0ff */
[----:B------:R-:W-:Y:S02]  /*2c990*/  MOV R9, c[0x0][0x1c8] ;  /* 0x0000720000097a02 */ /* 0x000fe40000000f00 */
[-C--:B------:R-:W-:Y:S02]  /*2c9a0*/  LEA.HI.X.SX32 R13, R13, R3.reuse, 0x1, P0 ;  /* 0x000000030d0d7211 */ /* 0x080fe400000f0eff */
[----:B------:R-:W-:Y:S01]  /*2c9b0*/  LEA.HI.X.SX32 R15, R20, R3, 0x1, P5 ;  /* 0x00000003140f7211 */ /* 0x000fe200028f0eff */
[----:B------:R-:W-:Y:S01]  /*2c9c0*/  IMAD R20, R9, 0x4c, RZ ;  /* 0x0000004c09147824 */ /* 0x000fe200078e02ff */
[----:B--2---:R-:W-:Y:S01]  /*2c9d0*/  PRMT R0, R23, 0x7632, R0 ;  /* 0x0000763217007816 */ /* 0x004fe20000000000 */
[----:B------:R0:W-:Y:S04]  /*2c9e0*/  STG.E.U16 [R10.64], R23 ;  /* 0x000000170a007986 */ /* 0x0001e8000c101506 */
[----:B------:R1:W-:Y:S01]  /*2c9f0*/  STG.E.U16 [R12.64], R0 ;  /* 0x000000000c007986 */ /* 0x0003e2000c101506 */
[----:B0-----:R-:W-:-:S02]  /*2ca00*/  IMAD R23, R9, 0x4a, RZ ;  /* 0x0000004a09177824 */ /* 0x001fc400078e02ff */
[----:B------:R-:W-:Y:S01]  /*2ca10*/  IMAD R9, R9, 0x25, RZ ;  /* 0x0000002509097824 */ /* 0x000fe200078e02ff */
[----:B---3--:R0:W-:Y:S01]  /*2ca20*/  STG.E.U16 [R14.64], R8 ;  /* 0x000000080e007986 */ /* 0x0081e2000c101506 */
[----:B-1----:R-:W-:Y:S02]  /*2ca30*/  PRMT R0, R8, 0x7632, R0 ;  /* 0x0000763208007816 */ /* 0x002fe40000000000 */
[-C--:B------:R-:W-:Y:S02]  /*2ca40*/  IADD3 R10, P4, R20, R2.reuse, RZ ;  /* 0x00000002140a7210 */ /* 0x080fe40007f9e0ff */
[----:B0-----:R-:W-:-:S04]  /*2ca50*/  IADD3 R8, P0, R23, R2, RZ ;  /* 0x0000000217087210 */ /* 0x001fc80007f1e0ff */
[-C--:B------:R-:W-:Y:S02]  /*2ca60*/  LEA.HI.X.SX32 R9, R9, R3.reuse, 0x1, P0 ;  /* 0x0000000309097211 */ /* 0x080fe400000f0eff */
[----:B------:R-:W-:Y:S02]  /*2ca70*/  LEA.HI.X.SX32 R11, R25, R3, 0x1, P4 ;  /* 0x00000003190b7211 */ /* 0x000fe400020f0eff */
[----:B------:R-:W2:Y:S04]  /*2ca80*/  LDL.LU R25, [R1+0x94] ;  /* 0x0000940001197983 */ /* 0x000ea80000300800 */
[----:B------:R0:W-:Y:S04]  /*2ca90*/  STG.E.U16 [R8.64], R0 ;  /* 0x0000000008007986 */ /* 0x0001e8000c101506 */
[----:B0-----:R-:W3:Y:S01]  /*2caa0*/  LDL.LU R9, [R1+0x70] ;  /* 0x0000700001097983 */ /* 0x001ee20000300800 */
[----:B------:R-:W-:-:S05]  /*2cab0*/  MOV R23, c[0x0][0x1c8] ;  /* 0x0000720000177a02 */ /* 0x000fca0000000f00 */
[C---:B------:R-:W-:Y:S02]  /*2cac0*/  IMAD R12, R23.reuse, 0x4e, RZ ;  /* 0x0000004e170c7824 */ /* 0x040fe400078e02ff */
[C---:B------:R-:W-:Y:S02]  /*2cad0*/  IMAD R14, R23.reuse, 0x50, RZ ;  /* 0x00000050170e7824 */ /* 0x040fe400078e02ff */
[----:B------:R-:W-:Y:S01]  /*2cae0*/  IMAD R13, R23, 0x27, RZ ;  /* 0x00000027170d7824 */ /* 0x000fe200078e02ff */
[-C--:B------:R-:W-:Y:S02]  /*2caf0*/  IADD3 R12, P0, R12, R2.reuse, RZ ;  /* 0x000000020c0c7210 */ /* 0x080fe40007f1e0ff */
[----:B------:R-:W-:Y:S02]  /*2cb00*/  IADD3 R14, P5, R14, R2, RZ ;  /* 0x000000020e0e7210 */ /* 0x000fe40007fbe0ff */
[-C--:B------:R-:W-:Y:S02]  /*2cb10*/  LEA.HI.X.SX32 R13, R13, R3.reuse, 0x1, P0 ;  /* 0x000000030d0d7211 */ /* 0x080fe400000f0eff */
[----:B------:R-:W-:Y:S01]  /*2cb20*/  LEA.HI.X.SX32 R15, R26, R3, 0x1, P5 ;  /* 0x000000031a0f7211 */ /* 0x000fe200028f0eff */
[----:B------:R-:W-:-:S05]  /*2cb30*/  IMAD R26, R23, 0x52, RZ ;  /* 0x00000052171a7824 */ /* 0x000fca00078e02ff */
[----:B------:R-:W-:Y:S02]  /*2cb40*/  IADD3 R8, P0, R26, R2, RZ ;  /* 0x000000021a087210 */ /* 0x000fe40007f1e0ff */
[----:B---3--:R-:W-:Y:S01]  /*2cb50*/  PRMT R0, R9, 0x7632, R0 ;  /* 0x0000763209007816 */ /* 0x008fe20000000000 */
[----:B------:R-:W-:Y:S04]  /*2cb60*/  STG.E.U16 [R10.64], R9 ;  /* 0x000000090a007986 */ /* 0x000fe8000c101506 */
[----:B------:R0:W-:Y:S04]  /*2cb70*/  STG.E.U16 [R12.64], R0 ;  /* 0x000000000c007986 */ /* 0x0001e8000c101506 */
[----:B--2---:R1:W-:Y:S01]  /*2cb80*/  STG.E.U16 [R14.64], R25 ;  /* 0x000000190e007986 */ /* 0x0043e2000c101506 */
[----:B0-----:R-:W-:Y:S01]  /*2cb90*/  PRMT R0, R25, 0x7632, R0 ;  /* 0x0000763219007816 */ /* 0x001fe20000000000 */
[----:B-1----:R-:W-:-:S02]  /*2cba0*/  IMAD R25, R23, 0x54, RZ ;  /* 0x0000005417197824 */ /* 0x002fc400078e02ff */
        /* <DEDUP_REMOVED lines=12> */
[-C--:B------:R-:W-:Y:S02]  /*2cc70*/  LEA.HI.X.SX32 R13, R13, R3.reuse, 0x1, P0 ;  /* 0x000000030d0d7211 */ /* 0x080fe400000f0eff */
[----:B------:R-:W-:Y:S01]  /*2cc80*/  LEA.HI.X.SX32 R15, R18, R3, 0x1, P5 ;  /* 0x00000003120f7211 */ /* 0x000fe200028f0eff */
[----:B------:R-:W-:Y:S01]  /*2cc90*/  IMAD R18, R23, 0x5c, RZ ;  /* 0x0000005c17127824 */ /* 0x000fe200078e02ff */
[----:B--2---:R-:W-:Y:S01]  /*2cca0*/  PRMT R0, R19, 0x7632, R0 ;  /* 0x0000763213007816 */ /* 0x004fe20000000000 */
[----:B------:R0:W-:Y:S04]  /*2ccb0*/  STG.E.U16 [R10.64], R19 ;  /* 0x000000130a007986 */ /* 0x0001e8000c101506 */
[----:B------:R1:W-:Y:S01]  /*2ccc0*/  STG.E.U16 [R12.64], R0 ;  /* 0x000000000c007986 */ /* 0x0003e2000c101506 */
[----:B0-----:R-:W-:-:S03]  /*2ccd0*/  IMAD R19, R23, 0x5a, RZ ;  /* 0x0000005a17137824 */ /* 0x001fc600078e02ff */
[----:B---3--:R0:W-:Y:S01]  /*2cce0*/  STG.E.U16 [R14.64], R9 ;  /* 0x000000090e007986 */ /* 0x0081e2000c101506 */
[----:B-1----:R-:W-:Y:S02]  /*2ccf0*/  PRMT R0, R9, 0x7632, R0 ;  /* 0x0000763209007816 */ /* 0x002fe40000000000 */
[-C--:B------:R-:W-:Y:S02]  /*2cd00*/  IADD3 R8, P0, R19, R2.reuse, RZ ;  /* 0x0000000213087210 */ /* 0x080fe40007f1e0ff */
[----:B------:R-:W-:Y:S01]  /*2cd10*/  IADD3 R10, P4, R18, R2, RZ ;  /* 0x00000002120a7210 */ /* 0x000fe20007f9e0ff */
[----:B0-----:R-:W-:-:S03]  /*2cd20*/  IMAD R9, R23, 0x2d, RZ ;  /* 0x0000002d17097824 */ /* 0x001fc600078e02ff */
[-C--:B------:R-:W-:Y:S01]  /*2cd30*/  LEA.HI.X.SX32 R11, R27, R3.reuse, 0x1, P4 ;  /* 0x000000031b0b7211 */ /* 0x080fe200020f0eff */
[----:B------:R-:W-:Y:S01]  /*2cd40*/  IMAD R12, R23, 0x5e, RZ ;  /* 0x0000005e170c7824 */ /* 0x000fe200078e02ff */
[----:B------:R-:W-:Y:S01]  /*2cd50*/  LEA.HI.X.SX32 R9, R9, R3, 0x1, P0 ;  /* 0x0000000309097211 */ /* 0x000fe200000f0eff */
[C---:B------:R-:W-:Y:S02]  /*2cd60*/  IMAD R14, R23.reuse, 0x60, RZ ;  /* 0x00000060170e7824 */ /* 0x040fe400078e02ff */
[----:B------:R-:W-:Y:S02]  /*2cd70*/  IMAD R13, R23, 0x2f, RZ ;  /* 0x0000002f170d7824 */ /* 0x000fe400078e02ff */
[----:B------:R-:W2:Y:S04]  /*2cd80*/  LDL.LU R23, [R1+0xa8] ;  /* 0x0000a80001177983 */ /* 0x000ea80000300800 */
[----:B------:R-:W3:Y:S04]  /*2cd90*/  LDL.LU R27, [R1+0x98] ;  /* 0x00009800011b7983 */ /* 0x000ee80000300800 */
[----:B------:R0:W-:Y:S04]  /*2cda0*/  STG.E.U16 [R8.64], R0 ;  /* 0x0000000008007986 */ /* 0x0001e8000c101506 */
[----:B0-----:R-:W4:Y:S01]  /*2cdb0*/  LDL.LU R9, [R1+0x74] ;  /* 0x0000740001097983 */ /* 0x001f220000300800 */
[----:B------:R-:W-:-:S02]  /*2cdc0*/  IADD3 R12, P0, R12, R2, RZ ;  /* 0x000000020c0c7210 */ /* 0x000fc40007f1e0ff */
[----:B------:R-:W-:Y:S02]  /*2cdd0*/  IADD3 R14, P5, R14, R2, RZ ;  /* 0x000000020e0e7210 */ /* 0x000fe40007fbe0ff */
[-C--:B------:R-:W-:Y:S02]  /*2cde0*/  LEA.HI.X.SX32 R13, R13, R3.reuse, 0x1, P0 ;  /* 0x000000030d0d7211 */ /* 0x080fe400000f0eff */
[----:B------:R-:W-:Y:S02]  /*2cdf0*/  LEA.HI.X.SX32 R15, R28, R3, 0x1, P5 ;  /* 0x000000031c0f7211 */ /* 0x000fe400028f0eff */
[----:B----4-:R-:W-:Y:S01]  /*2ce00*/  PRMT R0, R9, 0x7632, R0 ;  /* 0x0000763209007816 */ /* 0x010fe20000000000 */
[----:B------:R-:W-:Y:S04]  /*2ce10*/  STG.E.U16 [R10.64], R9 ;  /* 0x000000090a007986 */ /* 0x000fe8000c101506 */
[----:B------:R0:W-:Y:S04]  /*2ce20*/  STG.E.U16 [R12.64], R0 ;  /* 0x000000000c007986 */ /* 0x0001e8000c101506 */
[----:B---3--:R1:W-:Y:S01]  /*2ce30*/  STG.E.U16 [R14.64], R27 ;  /* 0x0000001b0e007986 */ /* 0x0083e2000c101506 */
[----:B0-----:R-:W-:-:S02]  /*2ce40*/  MOV R13, c[0x0][0x1c8] ;  /* 0x00007200000d7a02 */ /* 0x001fc40000000f00 */
[----:B------:R-:W-:-:S03]  /*2ce50*/  PRMT R0, R27, 0x7632, R0 ;  /* 0x000076321b007816 */ /* 0x000fc60000000000 */
[----:B-1----:R-:W-:-:S05]  /*2ce60*/  IMAD R27, R13, 0x64, RZ ;  /* 0x000000640d1b7824 */ /* 0x002fca00078e02ff */
[----:B------:R-:W-:-:S04]  /*2ce70*/  IADD3 R10, P4, R27, R2, RZ ;  /* 0x000000021b0a7210 */ /* 0x000fc80007f9e0ff */
[-C--:B------:R-:W-:Y:S02]  /*2ce80*/  LEA.HI.X.SX32 R11, R22, R3.reuse, 0x1, P4 ;  /* 0x00000003160b7211 */ /* 0x080fe400020f0eff */
[----:B------:R-:W3:Y:S01]  /*2ce90*/  LDL.LU R22, [R1+0xb8] ;  /* 0x0000b80001167983 */ /* 0x000ee20000300800 */
[C---:B------:R-:W-:Y:S02]  /*2cea0*/  IMAD R28, R13.reuse, 0x62, RZ ;  /* 0x000000620d1c7824 */ /* 0x040fe400078e02ff */
[C---:B------:R-:W-:Y:S02]  /*2ceb0*/  IMAD R9, R13.reuse, 0x31, RZ ;  /* 0x000000310d097824 */ /* 0x040fe400078e02ff */
[C---:B------:R-:W-:Y:S01]  /*2cec0*/  IMAD R12, R13.reuse, 0x66, RZ ;  /* 0x000000660d0c7824 */ /* 0x040fe200078e02ff */
[-C--:B------:R-:W-:Y:S01]  /*2ced0*/  IADD3 R8, P0, R28, R2.reuse, RZ ;  /* 0x000000021c087210 */ /* 0x080fe20007f1e0ff */
[C---:B------:R-:W-:Y:S02]  /*2cee0*/  IMAD R14, R13.reuse, 0x68, RZ ;  /* 0x000000680d0e7824 */ /* 0x040fe400078e02ff */
[----:B------:R-:W-:Y:S01]  /*2cef0*/  IMAD R13, R13, 0x33, RZ ;  /* 0x000000330d0d7824 */ /* 0x000fe200078e02ff */
[----:B------:R-:W-:Y:S01]  /*2cf00*/  LEA.HI.X.SX32 R9, R9, R3, 0x1, P0 ;  /* 0x0000000309097211 */ /* 0x000fe200000f0eff */
[----:B------:R-:W-:-:S04]  /*2cf10*/  IADD3 R12, P0, R12, R2, RZ ;  /* 0x000000020c0c7210 */ /* 0x000fc80007f1e0ff */
[----:B------:R3:W-:Y:S01]  /*2cf20*/  STG.E.U16 [R8.64], R0 ;  /* 0x0000000008007986 */ /* 0x0007e2000c101506 */
[----:B------:R-:W-:Y:S02]  /*2cf30*/  LEA.HI.X.SX32 R13, R13, R3, 0x1, P0 ;  /* 0x000000030d0d7211 */ /* 0x000fe400000f0eff */
[----:B------:R-:W-:-:S04]  /*2cf40*/  IADD3 R14, P5, R14, R2, RZ ;  /* 0x000000020e0e7210 */ /* 0x000fc80007fbe0ff */
[----:B------:R-:W-:Y:S02]  /*2cf50*/  LEA.HI.X.SX32 R15, R21, R3, 0x1, P5 ;  /* 0x00000003150f7211 */ /* 0x000fe400028f0eff */
[----:B---3--:R-:W-:Y:S01]  /*2cf60*/  PRMT R0, R22, 0x7632, R0 ;  /* 0x0000763216007816 */ /* 0x008fe20000000000 */
[----:B------:R-:W-:Y:S04]  /*2cf70*/  STG.E.U16 [R10.64], R22 ;  /* 0x000000160a007986 */ /* 0x000fe8000c101506 */
[----:B------:R0:W-:Y:S02]  /*2cf80*/  STG.E.U16 [R12.64], R0 ;  /* 0x000000000c007986 */ /* 0x0001e4000c101506 */
[----:B0-----:R-:W-:-:S04]  /*2cf90*/  IMAD.MOV.U32 R13, RZ, RZ, c[0x0][0x1c8] ;  /* 0x00007200ff0d7624 */ /* 0x001fc800078e00ff */
[C---:B------:R-:W-:Y:S02]  /*2cfa0*/  IMAD R22, R13.reuse, 0x6a, RZ ;  /* 0x0000006a0d167824 */ /* 0x040fe400078e02ff */
[C---:B------:R-:W-:Y:S02]  /*2cfb0*/  IMAD R21, R13.reuse, 0x6c, RZ ;  /* 0x0000006c0d157824 */ /* 0x040fe400078e02ff */
[----:B------:R-:W-:Y:S01]  /*2cfc0*/  IMAD R9, R13, 0x35, RZ ;  /* 0x000000350d097824 */ /* 0x000fe200078e02ff */
[-C--:B------:R-:W-:Y:S02]  /*2cfd0*/  IADD3 R8, P0, R22, R2.reuse, RZ ;  /* 0x0000000216087210 */ /* 0x080fe40007f1e0ff */
[----:B--2---:R-:W-:Y:S02]  /*2cfe0*/  PRMT R0, R23, 0x7632, R0 ;  /* 0x0000763217007816 */ /* 0x004fe40000000000 */
[----:B------:R-:W-:Y:S02]  /*2cff0*/  IADD3 R10, P4, R21, R2, RZ ;  /* 0x00000002150a7210 */ /* 0x000fe40007f9e0ff */
[-C--:B------:R-:W-:Y:S01]  /*2d000*/  LEA.HI.X.SX32 R9, R9, R3.reuse, 0x1, P0 ;  /* 0x0000000309097211 */ /* 0x080fe200000f0eff */
[----:B------:R0:W-:Y:S01]  /*2d010*/  STG.E.U16 [R14.64], R23 ;  /* 0x000000170e007986 */ /* 0x0001e2000c101506 */
[----:B------:R-:W-:-:S03]  /*2d020*/  LEA.HI.X.SX32 R11, R29, R3, 0x1, P4 ;  /* 0x000000031d0b7211 */ /* 0x000fc600020f0eff */
[----:B------:R1:W-:Y:S04]  /*2d030*/  STG.E.U16 [R8.64], R0 ;  /* 0x0000000008007986 */ /* 0x0003e8000c101506 */
[----:B0-----:R-:W2:Y:S01]  /*2d040*/  LDL.LU R23, [R1+0xac] ;  /* 0x0000ac0001177983 */ /* 0x001ea20000300800 */
[----:B------:R-:W3:Y:S03]  /*2d050*/  LDL.LU R29, [R1+0x9c] ;  /* 0x00009c00011d7983 */ /* 0x000ee60000300800 */
[----:B-1----:R-:W4:Y:S01]  /*2d060*/  LDL.LU R9, [R1+0x78] ;  /* 0x0000780001097983 */ /* 0x002f220000300800 */
[C---:B------:R-:W-:Y:S02]  /*2d070*/  IMAD R12, R13.reuse, 0x6e, RZ ;  /* 0x0000006e0d0c7824 */ /* 0x040fe400078e02ff */
[----:B------:R-:W-:-:S02]  /*2d080*/  IMAD R14, R13, 0x70, RZ ;  /* 0x000000700d0e7824 */ /* 0x000fc400078e02ff */
[----:B------:R-:W-:Y:S01]  /*2d090*/  IMAD R13, R13, 0x37, RZ ;  /* 0x000000370d0d7824 */ /* 0x000fe200078e02ff */
[----:B------:R-:W-:-:S04]  /*2d0a0*/  IADD3 R12, P0, R12, R2, RZ ;  /* 0x000000020c0c7210 */ /* 0x000fc80007f1e0ff */
[----:B------:R-:W-:Y:S02]  /*2d0b0*/  LEA.HI.X.SX32 R13, R13, R3, 0x1, P0 ;  /* 0x000000030d0d7211 */ /* 0x000fe400000f0eff */
[----:B------:R-:W-:Y:S02]  /*2d0c0*/  MOV R15, c[0x0][0x1c8] ;  /* 0x00007200000f7a02 */ /* 0x000fe40000000f00 */
[----:B------:R-:W-:-:S03]  /*2d0d0*/  IADD3 R14, P5, R14, R2, RZ ;  /* 0x000000020e0e7210 */ /* 0x000fc60007fbe0ff */
[----:B------:R-:W-:-:S05]  /*2d0e0*/  IMAD R15, R15, 0x38, RZ ;  /* 0x000000380f0f7824 */ /* 0x000fca00078e02ff */
[----:B------:R-:W-:Y:S02]  /*2d0f0*/  LEA.HI.X.SX32 R15, R15, R3, 0x1, P5 ;  /* 0x000000030f0f7211 */ /* 0x000fe400028f0eff */
[----:B----4-:R-:W-:Y:S01]  /*2d100*/  PRMT R0, R9, 0x7632, R0 ;  /* 0x0000763209007816 */ /* 0x010fe20000000000 */
[----:B------:R-:W-:Y:S04]  /*2d110*/  STG.E.U16 [R10.64], R9 ;  /* 0x000000090a007986 */ /* 0x000fe8000c101506 */
[----:B------:R0:W-:Y:S02]  /*2d120*/  STG.E.U16 [R12.64], R0 ;  /* 0x000000000c007986 */ /* 0x0001e4000c101506 */
[----:B0-----:R-:W-:-:S05]  /*2d130*/  MOV R13, c[0x0][0x1c8] ;  /* 0x00007200000d7a02 */ /* 0x001fca0000000f00 */
[C---:B------:R-:W-:Y:S02]  /*2d140*/  IMAD R8, R13.reuse, 0x72, RZ ;  /* 0x000000720d087824 */ /* 0x040fe400078e02ff */
[----:B------:R-:W-:-:S03]  /*2d150*/  IMAD R9, R13, 0x39, RZ ;  /* 0x000000390d097824 */ /* 0x000fc600078e02ff */
[----:B------:R-:W-:Y:S02]  /*2d160*/  IADD3 R8, P0, R8, R2, RZ ;  /* 0x0000000208087210 */ /* 0x000fe40007f1e0ff */
[----:B---3--:R-:W-:Y:S02]  /*2d170*/  PRMT R0, R29, 0x7632, R0 ;  /* 0x000076321d007816 */ /* 0x008fe40000000000 */
[----:B------:R-:W-:Y:S01]  /*2d180*/  LEA.HI.X.SX32 R9, R9, R3, 0x1, P0 ;  /* 0x0000000309097211 */ /* 0x000fe200000f0eff */
[----:B------:R-:W-:Y:S04]  /*2d190*/  STG.E.U16 [R14.64], R29 ;  /* 0x0000001d0e007986 */ /* 0x000fe8000c101506 */
[----:B------:R0:W-:Y:S04]  /*2d1a0*/  STG.E.U16 [R8.64], R0 ;  /* 0x0000000008007986 */ /* 0x0001e8000c101506 */
[----:B0-----:R-:W3:Y:S01]  /*2d1b0*/  LDL.LU R9, [R1+0xbc] ;  /* 0x0000bc0001097983 */ /* 0x001ee20000300800 */
[----:B------:R-:W-:-:S02]  /*2d1c0*/  IMAD R29, R13, 0x74, RZ ;  /* 0x000000740d1d7824 */ /* 0x000fc400078e02ff */
[C---:B------:R-:W-:Y:S02]  /*2d1d0*/  IMAD R12, R13.reuse, 0x76, RZ ;  /* 0x000000760d0c7824 */ /* 0x040fe400078e02ff */
[C---:B------:R-:W-:Y:S02]  /*2d1e0*/  IMAD R14, R13.reuse, 0x78, RZ ;  /* 0x000000780d0e7824 */ /* 0x040fe400078e02ff */
[----:B------:R-:W-:Y:S01]  /*2d1f0*/  IMAD R13, R13, 0x3b, RZ ;  /* 0x0000003b0d0d7824 */ /* 0x000fe200078e02ff */
[-C--:B------:R-:W-:Y:S02]  /*2d200*/  IADD3 R10, P4, R29, R2.reuse, RZ ;  /* 0x000000021d0a7210 */ /* 0x080fe40007f9e0ff */
[-C--:B------:R-:W-:Y:S02]  /*2d210*/  IADD3 R12, P0, R12, R2.reuse, RZ ;  /* 0x000000020c0c7210 */ /* 0x080fe40007f1e0ff */
[----:B------:R-:W-:Y:S02]  /*2d220*/  IADD3 R14, P5, R14, R2, RZ ;  /* 0x000000020e0e7210 */ /* 0x000fe40007fbe0ff */
[----:B------:R-:W-:-:S02]  /*2d230*/  LEA.HI.X.SX32 R11, R17, R3, 0x1, P4 ;  /* 0x00000003110b7211 */ /* 0x000fc400020f0eff */
[-C--:B------:R-:W-:Y:S02]  /*2d240*/  LEA.HI.X.SX32 R13, R13, R3.reuse, 0x1, P0 ;  /* 0x000000030d0d7211 */ /* 0x080fe400000f0eff */
[----:B------:R-:W-:Y:S01]  /*2d250*/  LEA.HI.X.SX32 R15, R16, R3, 0x1, P5 ;  /* 0x00000003100f7211 */ /* 0x000fe200028f0eff */
[----:B------:R-:W-:-:S05]  /*2d260*/  MOV R17, c[0x0][0x1c8] ;  /* 0x0000720000117a02 */ /* 0x000fca0000000f00 */
[----:B------:R-:W-:-:S05]  /*2d270*/  IMAD R17, R17, 0x7a, RZ ;  /* 0x0000007a11117824 */ /* 0x000fca00078e02ff */
[----:B------:R-:W-:Y:S02]  /*2d280*/  IADD3 R8, P0, R17, R2, RZ ;  /* 0x0000000211087210 */ /* 0x000fe40007f1e0ff */
[----:B---3--:R-:W-:Y:S01]  /*2d290*/  PRMT R0, R9, 0x7632, R0 ;  /* 0x0000763209007816 */ /* 0x008fe20000000000 */
[----:B------:R-:W-:Y:S04]  /*2d2a0*/  STG.E.U16 [R10.64], R9 ;  /* 0x000000090a007986 */ /* 0x000fe8000c101506 */
[----:B------:R-:W-:Y:S01]  /*2d2b0*/  STG.E.U16 [R12.64], R0 ;  /* 0x000000000c007986 */ /* 0x000fe2000c101506 */
[----:B--2---:R0:W-:Y:S02]  /*2d2c0*/  STG.E.U16 [R14.64], R23 ;  /* 0x000000170e007986 */ /* 0x0041e4000c101506 */
[----:B0-----:R-:W-:-:S05]  /*2d2d0*/  MOV R14, c[0x0][0x1c8] ;  /* 0x00007200000e7a02 */ /* 0x001fca0000000f00 */
[----:B------:R-:W-:Y:S01]  /*2d2e0*/  IMAD R9, R14, 0x3d, RZ ;  /* 0x0000003d0e097824 */ /* 0x000fe200078e02ff */
[----:B------:R-:W-:Y:S02]  /*2d2f0*/  PRMT R0, R23, 0x7632, R0 ;  /* 0x0000763217007816 */ /* 0x000fe40000000000 */
[----:B------:R-:W2:Y:S02]  /*2d300*/  LDL.LU R23, [R1+0xe0] ;  /* 0x0000e00001177983 */ /* 0x000ea40000300800 */
[----:B------:R-:W-:-:S05]  /*2d310*/  LEA.HI.X.SX32 R9, R9, R3, 0x1, P0 ;  /* 0x0000000309097211 */ /* 0x000fca00000f0eff */
[----:B------:R0:W-:Y:S04]  /*2d320*/  STG.E.U16 [R8.64], R0 ;  /* 0x0000000008007986 */ /* 0x0001e8000c101506 */
[----:B0-----:R-:W3:Y:S01]  /*2d330*/  LDL.LU R8, [R1+0x7c] ;  /* 0x00007c0001087983 */ /* 0x001ee20000300800 */
[----:B------:R-:W4:Y:S02]  /*2d340*/  LDL.LU R9, [R1+0xc0] ;  /* 0x0000c00001097983 */ /* 0x000f240000300800 */
[C---:B------:R-:W-:Y:S02]  /*2d350*/  IMAD R16, R14.reuse, 0x7c, RZ ;  /* 0x0000007c0e107824 */ /* 0x040fe400078e02ff */
[C---:B------:R-:W-:Y:S02]  /*2d360*/  IMAD R12, R14.reuse, 0x7e, RZ ;  /* 0x0000007e0e0c7824 */ /* 0x040fe400078e02ff */
[----:B------:R-:W-:-:S02]  /*2d370*/  IMAD R11, R14, 0x3e, RZ ;  /* 0x0000003e0e0b7824 */ /* 0x000fc400078e02ff */
[----:B------:R-:W-:Y:S01]  /*2d380*/  IMAD R13, R14, 0x3f, RZ ;  /* 0x0000003f0e0d7824 */ /* 0x000fe200078e02ff */
[-C--:B------:R-:W-:Y:S02]  /*2d390*/  IADD3 R10, P4, R16, R2.reuse, RZ ;  /* 0x00000002100a7210 */ /* 0x080fe40007f9e0ff */
[-C--:B------:R-:W-:Y:S02]  /*2d3a0*/  IADD3 R12, P0, R12, R2.reuse, RZ ;  /* 0x000000020c0c7210 */ /* 0x080fe40007f1e0ff */
[-C--:B------:R-:W-:Y:S02]  /*2d3b0*/  LEA.HI.X.SX32 R11, R11, R3.reuse, 0x1, P4 ;  /* 0x000000030b0b7211 */ /* 0x080fe400020f0eff */
[----:B------:R-:W-:Y:S01]  /*2d3c0*/  LEA.HI.X.SX32 R13, R13, R3, 0x1, P0 ;  /* 0x000000030d0d7211 */ /* 0x000fe200000f0eff */
[C---:B------:R-:W-:Y:S01]  /*2d3d0*/  IMAD.SHL.U32 R15, R14.reuse, 0x40, RZ ;  /* 0x000000400e0f7824 */ /* 0x040fe200078e00ff */
[----:B------:R-:W-:-:S04]  /*2d3e0*/  LEA R14, P5, R14, R2, 0x7 ;  /* 0x000000020e0e7211 */ /* 0x000fc800078a38ff */
[----:B------:R-:W-:Y:S02]  /*2d3f0*/  LEA.HI.X.SX32 R15, R15, R3, 0x1, P5 ;  /* 0x000000030f0f7211 */ /* 0x000fe400028f0eff */
[----:B---3--:R-:W-:Y:S01]  /*2d400*/  PRMT R0, R8, 0x7632, R0 ;  /* 0x0000763208007816 */ /* 0x008fe20000000000 */
[----:B------:R-:W-:Y:S04]  /*2d410*/  STG.E.U16 [R10.64], R8 ;  /* 0x000000080a007986 */ /* 0x000fe8000c101506 */
[----:B------:R0:W-:Y:S01]  /*2d420*/  STG.E.U16 [R12.64], R0 ;  /* 0x000000000c007986 */ /* 0x0001e2000c101506 */
[----:B----4-:R1:W-:Y:S01]  /*2d430*/  STG.E.U16 [R14.64], R9 ;  /* 0x000000090e007986 */ /* 0x0103e2000c101506 */
[----:B0-----:R-:W-:Y:S02]  /*2d440*/  MOV R13, c[0x0][0x1c8] ;  /* 0x00007200000d7a02 */ /* 0x001fe40000000f00 */
[----:B------:R-:W-:-:S03]  /*2d450*/  PRMT R0, R9, 0x7632, R0 ;  /* 0x0000763209007816 */ /* 0x000fc60000000000 */
[C---:B------:R-:W-:Y:S02]  /*2d460*/  IMAD R8, R13.reuse, 0x82, RZ ;  /* 0x000000820d087824 */ /* 0x040fe400078e02ff */
[----:B-1----:R-:W-:-:S03]  /*2d470*/  IMAD R9, R13, 0x41, RZ ;  /* 0x000000410d097824 */ /* 0x002fc600078e02ff */
[----:B------:R-:W-:-:S04]  /*2d480*/  IADD3 R8, P0, R8, R2, RZ ;  /* 0x0000000208087210 */ /* 0x000fc80007f1e0ff */
[----:B------:R-:W-:-:S05]  /*2d490*/  LEA.HI.X.SX32 R9, R9, R3, 0x1, P0 ;  /* 0x0000000309097211 */ /* 0x000fca00000f0eff */
[----:B------:R0:W-:Y:S04]  /*2d4a0*/  STG.E.U16 [R8.64], R0 ;  /* 0x0000000008007986 */ /* 0x0001e8000c101506 */
[----:B0-----:R-:W3:Y:S01]  /*2d4b0*/  LDL.LU R9, [R1+0xd0] ;  /* 0x0000d00001097983 */ /* 0x001ee20000300800 */
[C---:B------:R-:W-:Y:S02]  /*2d4c0*/  IMAD R10, R13.reuse, 0x84, RZ ;  /* 0x000000840d0a7824 */ /* 0x040fe400078e02ff */
[C---:B------:R-:W-:Y:S02]  /*2d4d0*/  IMAD R12, R13.reuse, 0x86, RZ ;  /* 0x000000860d0c7824 */ /* 0x040fe400078e02ff */
[C---:B------:R-:W-:Y:S02]  /*2d4e0*/  IMAD R14, R13.reuse, 0x88, RZ ;  /* 0x000000880d0e7824 */ /* 0x040fe400078e02ff */
[----:B------:R-:W-:-:S02]  /*2d4f0*/  IMAD R11, R13, 0x42, RZ ;  /* 0x000000420d0b7824 */ /* 0x000fc400078e02ff */
[----:B------:R-:W-:Y:S01]  /*2d500*/  IMAD R13, R13, 0x43, RZ ;  /* 0x000000430d0d7824 */ /* 0x000fe200078e02ff */
[-C--:B------:R-:W-:Y:S02]  /*2d510*/  IADD3 R10, P4, R10, R2.reuse, RZ ;  /* 0x000000020a0a7210 */ /* 0x080fe40007f9e0ff */
[-C--:B------:R-:W-:Y:S02]  /*2d520*/  IADD3 R12, P0, R12, R2.reuse, RZ ;  /* 0x000000020c0c7210 */ /* 0x080fe40007f1e0ff */
[----:B------:R-:W-:Y:S02]  /*2d530*/  IADD3 R14, P5, R14, R2, RZ ;  /* 0x000000020e0e7210 */ /* 0x000fe40007fbe0ff */
[----:B--2---:R-:W-:Y:S02]  /*2d540*/  PRMT R0, R23, 0x7632, R0 ;  /* 0x0000763217007816 */ /* 0x004fe40000000000 */
[-C--:B------:R-:W-:Y:S02]  /*2d550*/  LEA.HI.X.SX32 R11, R11, R3.reuse, 0x1, P4 ;  /* 0x000000030b0b7211 */ /* 0x080fe400020f0eff */
[----:B------:R-:W-:-:S02]  /*2d560*/  LEA.HI.X.SX32 R13, R13, R3, 0x1, P0 ;  /* 0x000000030d0d7211 */ /* 0x000fc400000f0eff */
[----:B------:R-:W-:Y:S02]  /*2d570*/  LEA.HI.X.SX32 R15, R24, R3, 0x1, P5 ;  /* 0x00000003180f7211 */ /* 0x000fe400028f0eff */
[----:B------:R-:W-:Y:S01]  /*2d580*/  MOV R8, c[0x0][0x1c8] ;  /* 0x0000720000087a02 */ /* 0x000fe20000000f00 */
[----:B------:R-:W-:Y:S01]  /*2d590*/  STG.E.U16 [R10.64], R23 ;  /* 0x000000170a007986 */ /* 0x000fe2000c101506 */
[----:B------:R0:W-:Y:S03]  /*2d5a0*/  STG.E.U16 [R12.64], R0 ;  /* 0x000000000c007986 */ /* 0x0001e6000c101506 */
[----:B------:R-:W-:-:S05]  /*2d5b0*/  IMAD R8, R8, 0x8a, RZ ;  /* 0x0000008a08087824 */ /* 0x000fca00078e02ff */
[----:B------:R-:W-:Y:S01]  /*2d5c0*/  IADD3 R8, P0, R8, R2, RZ ;  /* 0x0000000208087210 */ /* 0x000fe20007f1e0ff */
[----:B---3--:R1:W-:Y:S01]  /*2d5d0*/  STG.E.U16 [R14.64], R9 ;  /* 0x000000090e007986 */ /* 0x0083e2000c101506 */
[----:B0-----:R-:W-:Y:S02]  /*2d5e0*/  PRMT R0, R9, 0x7632, R0 ;  /* 0x0000763209007816 */ /* 0x001fe40000000000 */
[----:B-1----:R-:W-:-:S05]  /*2d5f0*/  MOV R15, c[0x0][0x1c8] ;  /* 0x00007200000f7a02 */ /* 0x002fca0000000f00 */
[----:B------:R-:W-:-:S05]  /*2d600*/  IMAD R9, R15, 0x45, RZ ;  /* 0x000000450f097824 */ /* 0x000fca00078e02ff */
[----:B------:R-:W-:-:S05]  /*2d610*/  LEA.HI.X.SX32 R9, R9, R3, 0x1, P0 ;  /* 0x0000000309097211 */ /* 0x000fca00000f0eff */
[----:B------:R0:W-:Y:S04]  /*2d620*/  STG.E.U16 [R8.64], R0 ;  /* 0x0000000008007986 */ /* 0x0001e8000c101506 */
[----:B0-----:R-:W2:Y:S01]  /*2d630*/  LDL.LU R8, [R1+0xf0] ;  /* 0x0000f00001087983 */ /* 0x001ea20000300800 */
[----:B------:R-:W3:Y:S02]  /*2d640*/  LDL.LU R9, [R1+0xc4] ;  /* 0x0000c40001097983 */ /* 0x000ee40000300800 */
[C---:B------:R-:W-:Y:S02]  /*2d650*/  IMAD R24, R15.reuse, 0x8c, RZ ;  /* 0x0000008c0f187824 */ /* 0x040fe400078e02ff */
[C---:B------:R-:W-:Y:S02]  /*2d660*/  IMAD R12, R15.reuse, 0x8e, RZ ;  /* 0x0000008e0f0c7824 */ /* 0x040fe400078e02ff */
[----:B------:R-:W-:-:S02]  /*2d670*/  IMAD R11, R15, 0x46, RZ ;  /* 0x000000460f0b7824 */ /* 0x000fc400078e02ff */
[C---:B------:R-:W-:Y:S01]  /*2d680*/  IMAD R13, R15.reuse, 0x47, RZ ;  /* 0x000000470f0d7824 */ /* 0x040fe200078e02ff */
[-C--:B------:R-:W-:Y:S02]  /*2d690*/  IADD3 R10, P4, R24, R2.reuse, RZ ;  /* 0x00000002180a7210 */ /* 0x080fe40007f9e0ff */
[-C--:B------:R-:W-:Y:S01]  /*2d6a0*/  IADD3 R12, P0, R12, R2.reuse, RZ ;  /* 0x000000020c0c7210 */ /* 0x080fe20007f1e0ff */
[----:B------:R-:W-:Y:S01]  /*2d6b0*/  IMAD R14, R15, 0x90, RZ ;  /* 0x000000900f0e7824 */ /* 0x000fe200078e02ff */
[-C--:B------:R-:W-:Y:S02]  /*2d6c0*/  LEA.HI.X.SX32 R11, R11, R3.reuse, 0x1, P4 ;  /* 0x000000030b0b7211 */ /* 0x080fe400020f0eff */
[----:B------:R-:W-:Y:S01]  /*2d6d0*/  LEA.HI.X.SX32 R13, R13, R3, 0x1, P0 ;  /* 0x000000030d0d7211 */ /* 0x000fe200000f0eff */
[----:B------:R-:W-:Y:S01]  /*2d6e0*/  IMAD R15, R15, 0x48, RZ ;  /* 0x000000480f0f7824 */ /* 0x000fe200078e02ff */
[----:B------:R-:W-:-:S04]  /*2d6f0*/  IADD3 R14, P5, R14, R2, RZ ;  /* 0x000000020e0e7210 */ /* 0x000fc80007fbe0ff */
[----:B------:R-:W-:Y:S02]  /*2d700*/  LEA.HI.X.SX32 R15, R15, R3, 0x1, P5 ;  /* 0x000000030f0f7211 */ /* 0x000fe400028f0eff */
[----:B--2---:R-:W-:Y:S01]  /*2d710*/  PRMT R0, R8, 0x7632, R0 ;  /* 0x0000763208007816 */ /* 0x004fe20000000000 */
[----:B------:R-:W-:Y:S04]  /*2d720*/  STG.E.U16 [R10.64], R8 ;  /* 0x000000080a007986 */ /* 0x000fe8000c101506 */
[----:B------:R0:W-:Y:S01]  /*2d730*/  STG.E.U16 [R12.64], R0 ;  /* 0x000000000c007986 */ /* 0x0001e2000c101506 */
[----:B---3--:R1:W-:Y:S02]  /*2d740*/  STG.E.U16 [R14.64], R9 ;  /* 0x000000090e007986 */ /* 0x0083e4000c101506 */
[----:B0-----:R-:W-:Y:S01]  /*2d750*/  IMAD.MOV.U32 R13, RZ, RZ, c[0x0][0x1c8] ;  /* 0x00007200ff0d7624 */ /* 0x001fe200078e00ff */
[----:B------:R-:W-:-:S03]  /*2d760*/  PRMT R0, R9, 0x7632, R0 ;  /* 0x0000763209007816 */ /* 0x000fc60000000000 */
[C---:B------:R-:W-:Y:S02]  /*2d770*/  IMAD R8, R13.reuse, 0x92, RZ ;  /* 0x000000920d087824 */ /* 0x040fe400078e02ff */
[----:B-1----:R-:W-:-:S03]  /*2d780*/  IMAD R9, R13, 0x49, RZ ;  /* 0x000000490d097824 */ /* 0x002fc600078e02ff */
[----:B------:R-:W-:-:S04]  /*2d790*/  IADD3 R8, P0, R8, R2, RZ ;  /* 0x0000000208087210 */ /* 0x000fc80007f1e0ff */
[----:B------:R-:W-:-:S05]  /*2d7a0*/  LEA.HI.X.SX32 R9, R9, R3, 0x1, P0 ;  /* 0x0000000309097211 */ /* 0x000fca00000f0eff */
[----:B------:R0:W-:Y:S04]  /*2d7b0*/  STG.E.U16 [R8.64], R0 ;  /* 0x0000000008007986 */ /* 0x0001e8000c101506 */
[----:B0-----:R-:W2:Y:S01]  /*2d7c0*/  LDL.LU R8, [R1+0xe4] ;  /* 0x0000e40001087983 */ /* 0x001ea20000300800 */
[----:B------:R-:W3:Y:S01]  /*2d7d0*/  LDL.LU R9, [R1+0xd4] ;  /* 0x0000d40001097983 */ /* 0x000ee20000300800 */
[----:B------:R-:W-:Y:S01]  /*2d7e0*/  MOV R23, c[0x0][0x1c8] ;  /* 0x0000720000177a02 */ /* 0x000fe20000000f00 */
[C---:B------:R-:W-:Y:S02]  /*2d7f0*/  IMAD R10, R13.reuse, 0x94, RZ ;  /* 0x000000940d0a7824 */ /* 0x040fe400078e02ff */
[C---:B------:R-:W-:Y:S02]  /*2d800*/  IMAD R12, R13.reuse, 0x96, RZ ;  /* 0x000000960d0c7824 */ /* 0x040fe400078e02ff */
[----:B------:R-:W-:-:S02]  /*2d810*/  IMAD R14, R13, 0x98, RZ ;  /* 0x000000980d0e7824 */ /* 0x000fc400078e02ff */
[----:B------:R-:W-:Y:S01]  /*2d820*/  IMAD R23, R23, 0x4a, RZ ;  /* 0x0000004a17177824 */ /* 0x000fe200078e02ff */
[-C--:B------:R-:W-:Y:S01]  /*2d830*/  IADD3 R10, P4, R10, R2.reuse, RZ ;  /* 0x000000020a0a7210 */ /* 0x080fe20007f9e0ff */
[----:B------:R-:W-:Y:S01]  /*2d840*/  IMAD R13, R13, 0x4b, RZ ;  /* 0x0000004b0d0d7824 */ /* 0x000fe200078e02ff */
[-C--:B------:R-:W-:Y:S02]  /*2d850*/  IADD3 R12, P0, R12, R2.reuse, RZ ;  /* 0x000000020c0c7210 */ /* 0x080fe40007f1e0ff */
[----:B------:R-:W-:Y:S02]  /*2d860*/  IADD3 R14, P5, R14, R2, RZ ;  /* 0x000000020e0e7210 */ /* 0x000fe40007fbe0ff */
[-C--:B------:R-:W-:Y:S01]  /*2d870*/  LEA.HI.X.SX32 R11, R23, R3.reuse, 0x1, P4 ;  /* 0x00000003170b7211 */ /* 0x080fe200020f0eff */
[----:B------:R-:W-:Y:S01]  /*2d880*/  MOV R23, c[0x0][0x1c8] ;  /* 0x0000720000177a02 */ /* 0x000fe20000000f00 */
[-C--:B------:R-:W-:Y:S02]  /*2d890*/  LEA.HI.X.SX32 R13, R13, R3.reuse, 0x1, P0 ;  /* 0x000000030d0d7211 */ /* 0x080fe400000f0eff */
[----:B------:R-:W-:-:S02]  /*2d8a0*/  LEA.HI.X.SX32 R15, R20, R3, 0x1, P5 ;  /* 0x00000003140f7211 */ /* 0x000fc400028f0eff */
[----:B------:R-:W4:Y:S01]  /*2d8b0*/  LDL.LU R20, [R1+0xc8] ;  /* 0x0000c80001147983 */ /* 0x000f220000300800 */
[----:B--2---:R-:W-:-:S03]  /*2d8c0*/  PRMT R0, R8, 0x7632, R0 ;  /* 0x0000763208007816 */ /* 0x004fc60000000000 */
[----:B------:R0:W-:Y:S04]  /*2d8d0*/  STG.E.U16 [R10.64], R8 ;  /* 0x000000080a007986 */ /* 0x0001e8000c101506 */
[----:B------:R1:W-:Y:S01]  /*2d8e0*/  STG.E.U16 [R12.64], R0 ;  /* 0x000000000c007986 */ /* 0x0003e2000c101506 */
[----:B---3--:R2:W-:Y:S02]  /*2d8f0*/  STG.E.U16 [R14.64], R9 ;  /* 0x000000090e007986 */ /* 0x0085e4000c101506 */
[----:B0-----:R-:W-:Y:S01]  /*2d900*/  IMAD R8, R23, 0x9a, RZ ;  /* 0x0000009a17087824 */ /* 0x001fe200078e02ff */
[----:B-1----:R-:W-:Y:S01]  /*2d910*/  PRMT R0, R9, 0x7632, R0 ;  /* 0x0000763209007816 */ /* 0x002fe20000000000 */
[----:B--2---:R-:W-:-:S03]  /*2d920*/  IMAD R9, R23, 0x4d, RZ ;  /* 0x0000004d17097824 */ /* 0x004fc600078e02ff */
[----:B------:R-:W-:-:S04]  /*2d930*/  IADD3 R8, P0, R8, R2, RZ ;  /* 0x0000000208087210 */ /* 0x000fc80007f1e0ff */
[----:B------:R-:W-:-:S05]  /*2d940*/  LEA.HI.X.SX32 R9, R9, R3, 0x1, P0 ;  /* 0x0000000309097211 */ /* 0x000fca00000f0eff */
[----:B------:R0:W-:Y:S04]  /*2d950*/  STG.E.U16 [R8.64], R0 ;  /* 0x0000000008007986 */ /* 0x0001e8000c101506 */
[----:B0-----:R-:W2:Y:S01]  /*2d960*/  LDL.LU R9, [R1+0xf4] ;  /* 0x0000f40001097983 */ /* 0x001ea20000300800 */
[----:B------:R-:W-:Y:S01]  /*2d970*/  MOV R15, c[0x0][0x1c8] ;  /* 0x00007200000f7a02 */ /* 0x000fe20000000f00 */
[C---:B------:R-:W-:Y:S02]  /*2d980*/  IMAD R10, R23.reuse, 0x9c, RZ ;  /* 0x0000009c170a7824 */ /* 0x040fe400078e02ff */
[----:B------:R-:W-:Y:S02]  /*2d990*/  IMAD R12, R23, 0x9e, RZ ;  /* 0x0000009e170c7824 */ /* 0x000fe400078e02ff */
[----:B------:R-:W-:Y:S01]  /*2d9a0*/  IMAD R11, R15, 0x4e, RZ ;  /* 0x0000004e0f0b7824 */ /* 0x000fe200078e02ff */
[----:B------:R-:W-:Y:S01]  /*2d9b0*/  IADD3 R10, P4, R10, R2, RZ ;  /* 0x000000020a0a7210 */ /* 0x000fe20007f9e0ff */
[----:B------:R-:W-:-:S02]  /*2d9c0*/  IMAD R14, R23, 0xa0, RZ ;  /* 0x000000a0170e7824 */ /* 0x000fc400078e02ff */
[----:B------:R-:W-:Y:S01]  /*2d9d0*/  IMAD R13, R23, 0x4f, RZ ;  /* 0x0000004f170d7824 */ /* 0x000fe200078e02ff */
[-C--:B------:R-:W-:Y:S02]  /*2d9e0*/  IADD3 R12, P0, R12, R2.reuse, RZ ;  /* 0x000000020c0c7210 */ /* 0x080fe40007f1e0ff */
[-C--:B------:R-:W-:Y:S01]  /*2d9f0*/  LEA.HI.X.SX32 R11, R11, R3.reuse, 0x1, P4 ;  /* 0x000000030b0b7211 */ /* 0x080fe200020f0eff */
[----:B------:R-:W-:Y:S02]  /*2da00*/  IMAD R8, R23, 0xa2, RZ ;  /* 0x000000a217087824 */ /* 0x000fe400078e02ff */
[----:B------:R-:W-:Y:S01]  /*2da10*/  IMAD R15, R15, 0x50, RZ ;  /* 0x000000500f0f7824 */ /* 0x000fe200078e02ff */
[-C--:B------:R-:W-:Y:S02]  /*2da20*/  IADD3 R14, P5, R14, R2.reuse, RZ ;  /* 0x000000020e0e7210 */ /* 0x080fe40007fbe0ff */
[----:B------:R-:W-:Y:S02]  /*2da30*/  LEA.HI.X.SX32 R13, R13, R3, 0x1, P0 ;  /* 0x000000030d0d7211 */ /* 0x000fe400000f0eff */
[----:B------:R-:W-:-:S02]  /*2da40*/  IADD3 R8, P0, R8, R2, RZ ;  /* 0x0000000208087210 */ /* 0x000fc40007f1e0ff */
[----:B------:R-:W-:Y:S02]  /*2da50*/  LEA.HI.X.SX32 R15, R15, R3, 0x1, P5 ;  /* 0x000000030f0f7211 */ /* 0x000fe400028f0eff */
[----:B--2---:R-:W-:Y:S01]  /*2da60*/  PRMT R0, R9, 0x7632, R0 ;  /* 0x0000763209007816 */ /* 0x004fe20000000000 */
[----:B------:R0:W-:Y:S04]  /*2da70*/  STG.E.U16 [R10.64], R9 ;  /* 0x000000090a007986 */ /* 0x0001e8000c101506 */
[----:B------:R4:W-:Y:S01]  /*2da80*/  STG.E.U16 [R12.64], R0 ;  /* 0x000000000c007986 */ /* 0x0009e2000c101506 */
[C---:B0-----:R-:W-:Y:S02]  /*2da90*/  IMAD R10, R23.reuse, 0xa4, RZ ;  /* 0x000000a4170a7824 */ /* 0x041fe400078e02ff */
[----:B------:R-:W-:Y:S01]  /*2daa0*/  IMAD R9, R23, 0x51, RZ ;  /* 0x0000005117097824 */ /* 0x000fe200078e02ff */
[----:B----4-:R-:W-:-:S02]  /*2dab0*/  PRMT R0, R20, 0x7632, R0 ;  /* 0x0000763214007816 */ /* 0x010fc40000000000 */
        /* <DEDUP_REMOVED lines=11> */
[-C--:B------:R-:W-:Y:S02]  /*2db70*/  IADD3 R14, P5, R14, R2.reuse, RZ ;  /* 0x000000020e0e7210 */ /* 0x080fe40007fbe0ff */
[-C--:B------:R-:W-:Y:S02]  /*2db80*/  IADD3 R12, P0, R12, R2.reuse, RZ ;  /* 0x000000020c0c7210 */ /* 0x080fe40007f1e0ff */
[-C--:B------:R-:W-:Y:S01]  /*2db90*/  LEA.HI.X.SX32 R15, R25, R3.reuse, 0x1, P5 ;  /* 0x00000003190f7211 */ /* 0x080fe200028f0eff */
[----:B------:R-:W-:Y:S01]  /*2dba0*/  IMAD R25, R23, 0xaa, RZ ;  /* 0x000000aa17197824 */ /* 0x000fe200078e02ff */
[----:B------:R-:W-:Y:S01]  /*2dbb0*/  LEA.HI.X.SX32 R13, R13, R3, 0x1, P0 ;  /* 0x000000030d0d7211 */ /* 0x000fe200000f0eff */
[----:B------:R-:W-:Y:S01]  /*2dbc0*/  IMAD R8, R23, 0x55, RZ ;  /* 0x0000005517087824 */ /* 0x000fe200078e02ff */
[----:B----4-:R-:W-:Y:S01]  /*2dbd0*/  PRMT R0, R9, 0x7632, R0 ;  /* 0x0000763209007816 */ /* 0x010fe20000000000 */
[----:B------:R0:W-:Y:S04]  /*2dbe0*/  STG.E.U16 [R10.64], R9 ;  /* 0x000000090a007986 */ /* 0x0001e8000c101506 */
[----:B------:R1:W-:Y:S01]  /*2dbf0*/  STG.E.U16 [R12.64], R0 ;  /* 0x000000000c007986 */ /* 0x0003e2000c101506 */
[----:B---3--:R3:W-:Y:S01]  /*2dc00*/  STG.E.U16 [R14.64], R26 ;  /* 0x0000001a0e007986 */ /* 0x0087e2000c101506 */
[----:B0-----:R-:W-:-:S02]  /*2dc10*/  IADD3 R10, P0, R25, R2, RZ ;  /* 0x00000002190a7210 */ /* 0x001fc40007f1e0ff */
[----:B------:R-:W4:Y:S01]  /*2dc20*/  LDL.LU R25, [R1+0xec] ;  /* 0x0000ec0001197983 */ /* 0x000f220000300800 */
[----:B-1----:R-:W-:Y:S01]  /*2dc30*/  PRMT R0, R26, 0x7632, R0 ;  /* 0x000076321a007816 */ /* 0x002fe20000000000 */
[----:B---3--:R-:W-:Y:S01]  /*2dc40*/  IMAD R26, R23, 0xb0, RZ ;  /* 0x000000b0171a7824 */ /* 0x008fe200078e02ff */
[----:B------:R-:W-:-:S04]  /*2dc50*/  LEA.HI.X.SX32 R11, R8, R3, 0x1, P0 ;  /* 0x00000003080b7211 */ /* 0x000fc800000f0eff */
[----:B------:R-:W-:Y:S01]  /*2dc60*/  IADD3 R8, P5, R26, R2, RZ ;  /* 0x000000021a087210 */ /* 0x000fe20007fbe0ff */
[----:B------:R0:W-:Y:S04]  /*2dc70*/  STG.E.U16 [R10.64], R0 ;  /* 0x000000000a007986 */ /* 0x0001e8000c101506 */
[----:B------:R-:W3:Y:S04]  /*2dc80*/  LDL.LU R26, [R1+0xdc] ;  /* 0x0000dc00011a7983 */ /* 0x000ee80000300800 */
[----:B0-----:R-:W5:Y:S01]  /*2dc90*/  LDL.LU R11, [R1+0xf8] ;  /* 0x0000f800010b7983 */ /* 0x001f620000300800 */
[C---:B------:R-:W-:Y:S01]  /*2dca0*/  IMAD R9, R23.reuse, 0xac, RZ ;  /* 0x000000ac17097824 */ /* 0x040fe200078e02ff */
[----:B------:R-:W-:Y:S01]  /*2dcb0*/  MOV R13, c[0x0][0x1c8] ;  /* 0x00007200000d7a02 */ /* 0x000fe20000000f00 */
[----:B------:R-:W-:Y:S01]  /*2dcc0*/  IMAD R14, R23, 0xae, RZ ;  /* 0x000000ae170e7824 */ /* 0x000fe200078e02ff */
[----:B------:R-:W-:-:S02]  /*2dcd0*/  MOV R15, c[0x0][0x1c8] ;  /* 0x00007200000f7a02 */ /* 0x000fc40000000f00 */
[-C--:B------:R-:W-:Y:S01]  /*2dce0*/  IADD3 R12, P4, R9, R2.reuse, RZ ;  /* 0x00000002090c7210 */ /* 0x080fe20007f9e0ff */
[----:B------:R-:W-:Y:S02]  /*2dcf0*/  IMAD R13, R13, 0x56, RZ ;  /* 0x000000560d0d7824 */ /* 0x000fe400078e02ff */
[----:B------:R-:W-:Y:S01]  /*2dd00*/  IMAD R9, R23, 0x57, RZ ;  /* 0x0000005717097824 */ /* 0x000fe200078e02ff */
[----:B------:R-:W-:Y:S01]  /*2dd10*/  IADD3 R14, P0, R14, R2, RZ ;  /* 0x000000020e0e7210 */ /* 0x000fe20007f1e0ff */
[----:B------:R-:W-:Y:S01]  /*2dd20*/  IMAD R10, R15, 0x58, RZ ;  /* 0x000000580f0a7824 */ /* 0x000fe200078e02ff */
[-C--:B------:R-:W-:Y:S02]  /*2dd30*/  LEA.HI.X.SX32 R13, R13, R3.reuse, 0x1, P4 ;  /* 0x000000030d0d7211 */ /* 0x080fe400020f0eff */
[-C--:B------:R-:W-:Y:S02]  /*2dd40*/  LEA.HI.X.SX32 R15, R9, R3.reuse, 0x1, P0 ;  /* 0x00000003090f7211 */ /* 0x080fe400000f0eff */
[----:B------:R-:W-:Y:S01]  /*2dd50*/  LEA.HI.X.SX32 R9, R10, R3, 0x1, P5 ;  /* 0x000000030a097211 */ /* 0x000fe200028f0eff */
[----:B------:R-:W-:-:S05]  /*2dd60*/  IMAD R10, R23, 0xb4, RZ ;  /* 0x000000b4170a7824 */ /* 0x000fca00078e02ff */
[----:B------:R-:W-:Y:S02]  /*2dd70*/  IADD3 R10, P4, R10, R2, RZ ;  /* 0x000000020a0a7210 */ /* 0x000fe40007f9e0ff */
[----:B-----5:R-:W-:Y:S01]  /*2dd80*/  PRMT R0, R11, 0x7632, R0 ;  /* 0x000076320b007816 */ /* 0x020fe20000000000 */
[----:B------:R0:W-:Y:S04]  /*2dd90*/  STG.E.U16 [R12.64], R11 ;  /* 0x0000000b0c007986 */ /* 0x0001e8000c101506 */
[----:B------:R1:W-:Y:S01]  /*2dda0*/  STG.E.U16 [R14.64], R0 ;  /* 0x000000000e007986 */ /* 0x0003e2000c101506 */
[----:B--2---:R2:W-:Y:S02]  /*2ddb0*/  STG.E.U16 [R8.64], R20 ;  /* 0x0000001408007986 */ /* 0x0045e4000c101506 */
[----:B0-----:R-:W-:Y:S01]  /*2ddc0*/  IMAD R11, R23, 0xb2, RZ ;  /* 0x000000b2170b7824 */ /* 0x001fe200078e02ff */
[----:B-1----:R-:W-:-:S04]  /*2ddd0*/  PRMT R0, R20, 0x7632, R0 ;  /* 0x0000763214007816 */ /* 0x002fc80000000000 */
[----:B--2---:R-:W-:Y:S01]  /*2dde0*/  IADD3 R8, P0, R11, R2, RZ ;  /* 0x000000020b087210 */ /* 0x004fe20007f1e0ff */
[----:B------:R-:W2:Y:S01]  /*2ddf0*/  LDL.LU R20, [R1+0x20] ;  /* 0x0000200001147983 */ /* 0x000ea20000300800 */
[----:B------:R-:W-:Y:S02]  /*2de00*/  LEA.HI.X.SX32 R11, R19, R3, 0x1, P4 ;  /* 0x00000003130b7211 */ /* 0x000fe400020f0eff */
[----:B------:R-:W5:Y:S02]  /*2de10*/  LDL.LU R19, [R1+0xfc] ;  /* 0x0000fc0001137983 */ /* 0x000f640000300800 */
[C---:B------:R-:W-:Y:S02]  /*2de20*/  IMAD R9, R23.reuse, 0x59, RZ ;  /* 0x0000005917097824 */ /* 0x040fe400078e02ff */
[C---:B------:R-:W-:Y:S02]  /*2de30*/  IMAD R12, R23.reuse, 0xb6, RZ ;  /* 0x000000b6170c7824 */ /* 0x040fe400078e02ff */
[----:B------:R-:W-:-:S02]  /*2de40*/  IMAD R14, R23, 0xb8, RZ ;  /* 0x000000b8170e7824 */ /* 0x000fc400078e02ff */
[----:B------:R-:W-:Y:S01]  /*2de50*/  IMAD R13, R23, 0x5b, RZ ;  /* 0x0000005b170d7824 */ /* 0x000fe200078e02ff */
[----:B------:R-:W-:Y:S01]  /*2de60*/  LEA.HI.X.SX32 R9, R9, R3, 0x1, P0 ;  /* 0x0000000309097211 */ /* 0x000fe200000f0eff */
[-C--:B------:R-:W-:Y:S01]  /*2de70*/  IADD3 R12, P0, R12, R2.reuse, RZ ;  /* 0x000000020c0c7210 */ /* 0x080fe20007f1e0ff */
[----:B------:R-:W-:-:S03]  /*2de80*/  IADD3 R14, P5, R14, R2, RZ ;  /* 0x000000020e0e7210 */ /* 0x000fc60007fbe0ff */
[----:B------:R0:W-:Y:S01]  /*2de90*/  STG.E.U16 [R8.64], R0 ;  /* 0x0000000008007986 */ /* 0x0001e2000c101506 */
[-C--:B------:R-:W-:Y:S02]  /*2dea0*/  LEA.HI.X.SX32 R13, R13, R3.reuse, 0x1, P0 ;  /* 0x000000030d0d7211 */ /* 0x080fe400000f0eff */
[----:B------:R-:W-:Y:S01]  /*2deb0*/  LEA.HI.X.SX32 R15, R18, R3, 0x1, P5 ;  /* 0x00000003120f7211 */ /* 0x000fe200028f0eff */
[----:B----4-:R1:W-:Y:S01]  /*2dec0*/  STG.E.U16 [R10.64], R25 ;  /* 0x000000190a007986 */ /* 0x0103e2000c101506 */
[----:B0-----:R-:W-:Y:S02]  /*2ded0*/  PRMT R0, R25, 0x7632, R0 ;  /* 0x0000763219007816 */ /* 0x001fe40000000000 */
[----:B-1----:R-:W4:Y:S04]  /*2dee0*/  LDL.LU R25, [R1+0x10] ;  /* 0x0000100001197983 */ /* 0x002f280000300800 */
[----:B------:R0:W-:Y:S01]  /*2def0*/  STG.E.U16 [R12.64], R0 ;  /* 0x000000000c007986 */ /* 0x0001e2000c101506 */
[----:B---3--:R1:W-:Y:S01]  /*2df00*/  STG.E.U16 [R14.64], R26 ;  /* 0x0000001a0e007986 */ /* 0x0083e2000c101506 */
[----:B0-----:R-:W-:Y:S01]  /*2df10*/  PRMT R0, R26, 0x7632, R0 ;  /* 0x000076321a007816 */ /* 0x001fe20000000000 */
[----:B-1----:R-:W-:-:S04]  /*2df20*/  IMAD.MOV.U32 R26, RZ, RZ, c[0x0][0x1c8] ;  /* 0x00007200ff1a7624 */ /* 0x002fc800078e00ff */
[----:B------:R-:W-:Y:S02]  /*2df30*/  IMAD R11, R26, 0x5e, RZ ;  /* 0x0000005e1a0b7824 */ /* 0x000fe400078e02ff */
[----:B------:R-:W3:Y:S01]  /*2df40*/  LDL.LU R26, [R1] ;  /* 0x00000000011a7983 */ /* 0x000ee20000300800 */
[C---:B------:R-:W-:Y:S02]  /*2df50*/  IMAD R8, R23.reuse, 0xba, RZ ;  /* 0x000000ba17087824 */ /* 0x040fe400078e02ff */
[C---:B------:R-:W-:Y:S02]  /*2df60*/  IMAD R9, R23.reuse, 0x5d, RZ ;  /* 0x0000005d17097824 */ /* 0x040fe400078e02ff */
[C---:B------:R-:W-:Y:S02]  /*2df70*/  IMAD R10, R23.reuse, 0xbc, RZ ;  /* 0x000000bc170a7824 */ /* 0x040fe400078e02ff */
[----:B------:R-:W-:Y:S01]  /*2df80*/  IMAD R12, R23, 0xbe, RZ ;  /* 0x000000be170c7824 */ /* 0x000fe200078e02ff */
[----:B------:R-:W-:-:S02]  /*2df90*/  MOV R18, c[0x0][0x1c8] ;  /* 0x0000720000127a02 */ /* 0x000fc40000000f00 */
[-C--:B------:R-:W-:Y:S01]  /*2dfa0*/  IADD3 R8, P0, R8, R2.reuse, RZ ;  /* 0x0000000208087210 */ /* 0x080fe20007f1e0ff */
[C---:B------:R-:W-:Y:S01]  /*2dfb0*/  IMAD R14, R23.reuse, 0xc0, RZ ;  /* 0x000000c0170e7824 */ /* 0x040fe200078e02ff */
[-C--:B------:R-:W-:Y:S01]  /*2dfc0*/  IADD3 R10, P4, R10, R2.reuse, RZ ;  /* 0x000000020a0a7210 */ /* 0x080fe20007f9e0ff */
[----:B------:R-:W-:Y:S01]  /*2dfd0*/  IMAD R13, R23, 0x5f, RZ ;  /* 0x0000005f170d7824 */ /* 0x000fe200078e02ff */
[-C--:B------:R-:W-:Y:S01]  /*2dfe0*/  LEA.HI.X.SX32 R9, R9, R3.reuse, 0x1, P0 ;  /* 0x0000000309097211 */ /* 0x080fe200000f0eff */
[-C--:B------:R-:W-:Y:S02]  /*2dff0*/  IADD3 R12, P0, R12, R2.reuse, RZ ;  /* 0x000000020c0c7210 */ /* 0x080fe40007f1e0ff */
[----:B------:R-:W-:Y:S01]  /*2e000*/  IMAD R18, R18, 0x60, RZ ;  /* 0x0000006012127824 */ /* 0x000fe200078e02ff */
[----:B------:R-:W-:Y:S02]  /*2e010*/  IADD3 R14, P5, R14, R2, RZ ;  /* 0x000000020e0e7210 */ /* 0x000fe40007fbe0ff */
[-C--:B------:R-:W-:Y:S01]  /*2e020*/  LEA.HI.X.SX32 R11, R11, R3.reuse, 0x1, P4 ;  /* 0x000000030b0b7211 */ /* 0x080fe200020f0eff */
[----:B------:R5:W-:Y:S01]  /*2e030*/  STG.E.U16 [R8.64], R0 ;  /* 0x0000000008007986 */ /* 0x000be2000c101506 */
[----:B------:R-:W-:-:S02]  /*2e040*/  LEA.HI.X.SX32 R13, R13, R3, 0x1, P0 ;  /* 0x000000030d0d7211 */ /* 0x000fc400000f0eff */
[----:B------:R-:W-:Y:S02]  /*2e050*/  LEA.HI.X.SX32 R15, R18, R3, 0x1, P5 ;  /* 0x00000003120f7211 */ /* 0x000fe400028f0eff */
[----:B-----5:R-:W-:Y:S01]  /*2e060*/  PRMT R0, R19, 0x7632, R0 ;  /* 0x0000763213007816 */ /* 0x020fe20000000000 */
[----:B------:R-:W-:Y:S04]  /*2e070*/  STG.E.U16 [R10.64], R19 ;  /* 0x000000130a007986 */ /* 0x000fe8000c101506 */
[----:B------:R0:W-:Y:S01]  /*2e080*/  STG.E.U16 [R12.64], R0 ;  /* 0x000000000c007986 */ /* 0x0001e2000c101506 */
[----:B--2---:R1:W-:Y:S01]  /*2e090*/  STG.E.U16 [R14.64], R20 ;  /* 0x000000140e007986 */ /* 0x0043e2000c101506 */
[----:B0-----:R-:W-:Y:S02]  /*2e0a0*/  PRMT R0, R20, 0x7632, R0 ;  /* 0x0000763214007816 */ /* 0x001fe40000000000 */
[----:B-1----:R-:W2:Y:S01]  /*2e0b0*/  LDL.LU R20, [R1+0x24] ;  /* 0x0000240001147983 */ /* 0x002ea20000300800 */
[----:B------:R-:W-:-:S02]  /*2e0c0*/  IMAD R8, R23, 0xc2, RZ ;  /* 0x000000c217087824 */ /* 0x000fc400078e02ff */
[C---:B------:R-:W-:Y:S02]  /*2e0d0*/  IMAD R9, R23.reuse, 0x61, RZ ;  /* 0x0000006117097824 */ /* 0x040fe400078e02ff */
[C---:B------:R-:W-:Y:S02]  /*2e0e0*/  IMAD R10, R23.reuse, 0xc4, RZ ;  /* 0x000000c4170a7824 */ /* 0x040fe400078e02ff */
[C---:B------:R-:W-:Y:S01]  /*2e0f0*/  IMAD R12, R23.reuse, 0xc6, RZ ;  /* 0x000000c6170c7824 */ /* 0x040fe200078e02ff */
[-C--:B------:R-:W-:Y:S01]  /*2e100*/  IADD3 R8, P0, R8, R2.reuse, RZ ;  /* 0x0000000208087210 */ /* 0x080fe20007f1e0ff */
[C---:B------:R-:W-:Y:S01]  /*2e110*/  IMAD R14, R23.reuse, 0xc8, RZ ;  /* 0x000000c8170e7824 */ /* 0x040fe200078e02ff */
[-C--:B------:R-:W-:Y:S01]  /*2e120*/  IADD3 R10, P4, R10, R2.reuse, RZ ;  /* 0x000000020a0a7210 */ /* 0x080fe20007f9e0ff */
[----:B------:R-:W-:Y:S01]  /*2e130*/  IMAD R13, R23, 0x63, RZ ;  /* 0x00000063170d7824 */ /* 0x000fe200078e02ff */
[----:B------:R-:W-:Y:S01]  /*2e140*/  LEA.HI.X.SX32 R9, R9, R3, 0x1, P0 ;  /* 0x0000000309097211 */ /* 0x000fe200000f0eff */
[-C--:B------:R-:W-:Y:S01]  /*2e150*/  IADD3 R12, P0, R12, R2.reuse, RZ ;  /* 0x000000020c0c7210 */ /* 0x080fe20007f1e0ff */
[----:B------:R-:W-:-:S02]  /*2e160*/  IADD3 R14, P5, R14, R2, RZ ;  /* 0x000000020e0e7210 */ /* 0x000fc40007fbe0ff */
[-C--:B------:R-:W-:Y:S01]  /*2e170*/  LEA.HI.X.SX32 R11, R28, R3.reuse, 0x1, P4 ;  /* 0x000000031c0b7211 */ /* 0x080fe200020f0eff */
[----:B------:R0:W-:Y:S01]  /*2e180*/  STG.E.U16 [R8.64], R0 ;  /* 0x0000000008007986 */ /* 0x0001e2000c101506 */
[-C--:B------:R-:W-:Y:S02]  /*2e190*/  LEA.HI.X.SX32 R13, R13, R3.reuse, 0x1, P0 ;  /* 0x000000030d0d7211 */ /* 0x080fe400000f0eff */
[----:B------:R-:W-:Y:S01]  /*2e1a0*/  LEA.HI.X.SX32 R15, R27, R3, 0x1, P5 ;  /* 0x000000031b0f7211 */ /* 0x000fe200028f0eff */
[----:B----4-:R1:W-:Y:S01]  /*2e1b0*/  STG.E.U16 [R10.64], R25 ;  /* 0x000000190a007986 */ /* 0x0103e2000c101506 */
[----:B0-----:R-:W-:Y:S02]  /*2e1c0*/  PRMT R0, R25, 0x7632, R0 ;  /* 0x0000763219007816 */ /* 0x001fe40000000000 */
[----:B-1----:R-:W4:Y:S04]  /*2e1d0*/  LDL.LU R25, [R1+0x14] ;  /* 0x0000140001197983 */ /* 0x002f280000300800 */
[----:B------:R0:W-:Y:S01]  /*2e1e0*/  STG.E.U16 [R12.64], R0 ;  /* 0x000000000c007986 */ /* 0x0001e2000c101506 */
[----:B---3--:R1:W-:Y:S02]  /*2e1f0*/  STG.E.U16 [R14.64], R26 ;  /* 0x0000001a0e007986 */ /* 0x0083e4000c101506 */
[----:B------:R-:W-:Y:S01]  /*2e200*/  IMAD R8, R23, 0xca, RZ ;  /* 0x000000ca17087824 */ /* 0x000fe200078e02ff */
[----:B0-----:R-:W-:Y:S01]  /*2e210*/  PRMT R0, R26, 0x7632, R0 ;  /* 0x000076321a007816 */ /* 0x001fe20000000000 */
[----:B-1----:R-:W-:-:S05]  /*2e220*/  MOV R26, c[0x0][0x1c8] ;  /* 0x00007200001a7a02 */ /* 0x002fca0000000f00 */
[----:B------:R-:W-:Y:S02]  /*2e230*/  IMAD R18, R26, 0x66, RZ ;  /* 0x000000661a127824 */ /* 0x000fe400078e02ff */
[----:B------:R-:W3:Y:S01]  /*2e240*/  LDL.LU R26, [R1+0x4] ;  /* 0x00000400011a7983 */ /* 0x000ee20000300800 */
[C---:B------:R-:W-:Y:S02]  /*2e250*/  IMAD R9, R23.reuse, 0x65, RZ ;  /* 0x0000006517097824 */ /* 0x040fe400078e02ff */
[C---:B------:R-:W-:Y:S01]  /*2e260*/  IMAD R10, R23.reuse, 0xcc, RZ ;  /* 0x000000cc170a7824 */ /* 0x040fe200078e02ff */
[----:B------:R-:W-:Y:S01]  /*2e270*/  IADD3 R8, P0, R8, R2, RZ ;  /* 0x0000000208087210 */ /* 0x000fe20007f1e0ff */
[C---:B------:R-:W-:Y:S01]  /*2e280*/  IMAD R12, R23.reuse, 0xce, RZ ;  /* 0x000000ce170c7824 */ /* 0x040fe200078e02ff */
[----:B------:R-:W-:Y:S01]  /*2e290*/  MOV R19, c[0x0][0x1c8] ;  /* 0x0000720000137a02 */ /* 0x000fe20000000f00 */
[----:B------:R-:W-:Y:S01]  /*2e2a0*/  IMAD R14, R23, 0xd0, RZ ;  /* 0x000000d0170e7824 */ /* 0x000fe200078e02ff */
[----:B------:R-:W-:-:S02]  /*2e2b0*/  LEA.HI.X.SX32 R9, R9, R3, 0x1, P0 ;  /* 0x0000000309097211 */ /* 0x000fc400000f0eff */
[-C--:B------:R-:W-:Y:S01]  /*2e2c0*/  IADD3 R10, P4, R10, R2.reuse, RZ ;  /* 0x000000020a0a7210 */ /* 0x080fe20007f9e0ff */
[----:B------:R-:W-:Y:S01]  /*2e2d0*/  IMAD R13, R23, 0x67, RZ ;  /* 0x00000067170d7824 */ /* 0x000fe200078e02ff */
[-C--:B------:R-:W-:Y:S01]  /*2e2e0*/  IADD3 R12, P0, R12, R2.reuse, RZ ;  /* 0x000000020c0c7210 */ /* 0x080fe20007f1e0ff */
[----:B------:R-:W-:Y:S01]  /*2e2f0*/  IMAD R19, R19, 0x68, RZ ;  /* 0x0000006813137824 */ /* 0x000fe200078e02ff */
[----:B------:R-:W-:Y:S02]  /*2e300*/  IADD3 R14, P5, R14, R2, RZ ;  /* 0x000000020e0e7210 */ /* 0x000fe40007fbe0ff */
[-C--:B------:R-:W-:Y:S01]  /*2e310*/  LEA.HI.X.SX32 R11, R18, R3.reuse, 0x1, P4 ;  /* 0x00000003120b7211 */ /* 0x080fe200020f0eff */
[----:B------:R0:W-:Y:S01]  /*2e320*/  STG.E.U16 [R8.64], R0 ;  /* 0x0000000008007986 */ /* 0x0001e2000c101506 */
[-C--:B------:R-:W-:Y:S02]  /*2e330*/  LEA.HI.X.SX32 R13, R13, R3.reuse, 0x1, P0 ;  /* 0x000000030d0d7211 */ /* 0x080fe400000f0eff */
[----:B------:R-:W-:Y:S01]  /*2e340*/  LEA.HI.X.SX32 R15, R19, R3, 0x1, P5 ;  /* 0x00000003130f7211 */ /* 0x000fe200028f0eff */
[----:B------:R-:W-:Y:S01]  /*2e350*/  STG.E.U16 [R10.64], R4 ;  /* 0x000000040a007986 */ /* 0x000fe2000c101506 */
[----:B0-----:R-:W-:-:S05]  /*2e360*/  PRMT R0, R4, 0x7632, R0 ;  /* 0x0000763204007816 */ /* 0x001fca0000000000 */
[----:B------:R0:W-:Y:S04]  /*2e370*/  STG.E.U16 [R12.64], R0 ;  /* 0x000000000c007986 */ /* 0x0001e8000c101506 */
[----:B--2---:R1:W-:Y:S01]  /*2e380*/  STG.E.U16 [R14.64], R20 ;  /* 0x000000140e007986 */ /* 0x0043e2000c101506 */
[----:B0-----:R-:W-:-:S03]  /*2e390*/  PRMT R0, R20, 0x7632, R0 ;  /* 0x0000763214007816 */ /* 0x001fc60000000000 */
[----:B-1----:R-:W2:Y:S01]  /*2e3a0*/  LDL.LU R20, [R1+0x28] ;  /* 0x0000280001147983 */ /* 0x002ea20000300800 */
[C---:B------:R-:W-:Y:S02]  /*2e3b0*/  IMAD R8, R23.reuse, 0xd2, RZ ;  /* 0x000000d217087824 */ /* 0x040fe400078e02ff */
[C---:B------:R-:W-:Y:S02]  /*2e3c0*/  IMAD R4, R23.reuse, 0x69, RZ ;  /* 0x0000006917047824 */ /* 0x040fe400078e02ff */
[C---:B------:R-:W-:Y:S02]  /*2e3d0*/  IMAD R10, R23.reuse, 0xd4, RZ ;  /* 0x000000d4170a7824 */ /* 0x040fe400078e02ff */
[C---:B------:R-:W-:Y:S01]  /*2e3e0*/  IMAD R12, R23.reuse, 0xd6, RZ ;  /* 0x000000d6170c7824 */ /* 0x040fe200078e02ff */
[-C--:B------:R-:W-:Y:S01]  /*2e3f0*/  IADD3 R8, P0, R8, R2.reuse, RZ ;  /* 0x0000000208087210 */ /* 0x080fe20007f1e0ff */
[----:B------:R-:W-:Y:S01]  /*2e400*/  IMAD R14, R23, 0xd8, RZ ;  /* 0x000000d8170e7824 */ /* 0x000fe200078e02ff */
[----:B------:R-:W-:-:S02]  /*2e410*/  IADD3 R10, P4, R10, R2, RZ ;  /* 0x000000020a0a7210 */ /* 0x000fc40007f9e0ff */
[-C--:B------:R-:W-:Y:S01]  /*2e420*/  LEA.HI.X.SX32 R9, R4, R3.reuse, 0x1, P0 ;  /* 0x0000000304097211 */ /* 0x080fe200000f0eff */
[----:B------:R-:W-:Y:S01]  /*2e430*/  IMAD R4, R23, 0x6b, RZ ;  /* 0x0000006b17047824 */ /* 0x000fe200078e02ff */
[-C--:B------:R-:W-:Y:S02]  /*2e440*/  IADD3 R12, P0, R12, R2.reuse, RZ ;  /* 0x000000020c0c7210 */ /* 0x080fe40007f1e0ff */
[----:B------:R-:W-:Y:S02]  /*2e450*/  IADD3 R14, P5, R14, R2, RZ ;  /* 0x000000020e0e7210 */ /* 0x000fe40007fbe0ff */
[-C--:B------:R-:W-:Y:S01]  /*2e460*/  LEA.HI.X.SX32 R11, R22, R3.reuse, 0x1, P4 ;  /* 0x00000003160b7211 */ /* 0x080fe200020f0eff */
[----:B------:R0:W-:Y:S01]  /*2e470*/  STG.E.U16 [R8.64], R0 ;  /* 0x0000000008007986 */ /* 0x0001e2000c101506 */
[-C--:B------:R-:W-:Y:S02]  /*2e480*/  LEA.HI.X.SX32 R13, R4, R3.reuse, 0x1, P0 ;  /* 0x00000003040d7211 */ /* 0x080fe400000f0eff */
[----:B------:R-:W-:Y:S01]  /*2e490*/  LEA.HI.X.SX32 R15, R21, R3, 0x1, P5 ;  /* 0x00000003150f7211 */ /* 0x000fe200028f0eff */
[----:B----4-:R1:W-:Y:S01]  /*2e4a0*/  STG.E.U16 [R10.64], R25 ;  /* 0x000000190a007986 */ /* 0x0103e2000c101506 */
[----:B0-----:R-:W-:Y:S01]  /*2e4b0*/  PRMT R0, R25, 0x7632, R0 ;  /* 0x0000763219007816 */ /* 0x001fe20000000000 */
[----:B------:R-:W-:-:S02]  /*2e4c0*/  IMAD R8, R23, 0xda, RZ ;  /* 0x000000da17087824 */ /* 0x000fc400078e02ff */
[----:B-1----:R-:W4:Y:S04]  /*2e4d0*/  LDL.LU R25, [R1+0x18] ;  /* 0x0000180001197983 */ /* 0x002f280000300800 */
[----:B------:R0:W-:Y:S04]  /*2e4e0*/  STG.E.U16 [R12.64], R0 ;  /* 0x000000000c007986 */ /* 0x0001e8000c101506 */
[----:B---3--:R1:W-:Y:S01]  /*2e4f0*/  STG.E.U16 [R14.64], R26 ;  /* 0x0000001a0e007986 */ /* 0x0083e2000c101506 */
[----:B0-----:R-:W-:Y:S01]  /*2e500*/  PRMT R0, R26, 0x7632, R0 ;  /* 0x000076321a007816 */ /* 0x001fe20000000000 */
[C---:B------:R-:W-:Y:S01]  /*2e510*/  IMAD R4, R23.reuse, 0x6d, RZ ;  /* 0x0000006d17047824 */ /* 0x040fe200078e02ff */
[----:B-1----:R-:W-:Y:S01]  /*2e520*/  MOV R26, c[0x0][0x1c8] ;  /* 0x00007200001a7a02 */ /* 0x002fe20000000f00 */
[----:B------:R-:W-:Y:S01]  /*2e530*/  IMAD R10, R23, 0xdc, RZ ;  /* 0x000000dc170a7824 */ /* 0x000fe200078e02ff */
[----:B------:R-:W-:-:S03]  /*2e540*/  IADD3 R8, P0, R8, R2, RZ ;  /* 0x0000000208087210 */ /* 0x000fc60007f1e0ff */
[----:B------:R-:W-:Y:S02]  /*2e550*/  IMAD R18, R26, 0x6e, RZ ;  /* 0x0000006e1a127824 */ /* 0x000fe400078e02ff */
[----:B------:R-:W3:Y:S01]  /*2e560*/  LDL.LU R26, [R1+0x8] ;  /* 0x00000800011a7983 */ /* 0x000ee20000300800 */
[C---:B------:R-:W-:Y:S02]  /*2e570*/  IMAD R12, R23.reuse, 0xde, RZ ;  /* 0x000000de170c7824 */ /* 0x040fe400078e02ff */
[C---:B------:R-:W-:Y:S02]  /*2e580*/  IMAD R14, R23.reuse, 0xe0, RZ ;  /* 0x000000e0170e7824 */ /* 0x040fe400078e02ff */
[----:B------:R-:W-:Y:S01]  /*2e590*/  IMAD.MOV.U32 R19, RZ, RZ, c[0x0][0x1c8] ;  /* 0x00007200ff137624 */ /* 0x000fe200078e00ff */
[----:B------:R-:W-:Y:S02]  /*2e5a0*/  LEA.HI.X.SX32 R9, R4, R3, 0x1, P0 ;  /* 0x0000000304097211 */ /* 0x000fe400000f0eff */
[-C--:B------:R-:W-:Y:S01]  /*2e5b0*/  IADD3 R10, P4, R10, R2.reuse, RZ ;  /* 0x000000020a0a7210 */ /* 0x080fe20007f9e0ff */
[----:B------:R-:W-:Y:S01]  /*2e5c0*/  IMAD R4, R23, 0x6f, RZ ;  /* 0x0000006f17047824 */ /* 0x000fe200078e02ff */
[-C--:B------:R-:W-:Y:S01]  /*2e5d0*/  IADD3 R12, P0, R12, R2.reuse, RZ ;  /* 0x000000020c0c7210 */ /* 0x080fe20007f1e0ff */
[----:B------:R-:W-:Y:S01]  /*2e5e0*/  IMAD R19, R19, 0x70, RZ ;  /* 0x0000007013137824 */ /* 0x000fe200078e02ff */
[----:B------:R-:W-:-:S02]  /*2e5f0*/  IADD3 R14, P5, R14, R2, RZ ;  /* 0x000000020e0e7210 */ /* 0x000fc40007fbe0ff */
        /* <DEDUP_REMOVED lines=8> */
[----:B0-----:R-:W-:Y:S02]  /*2e680*/  PRMT R0, R20, 0x7632, R0 ;  /* 0x0000763214007816 */ /* 0x001fe40000000000 */
[----:B-1----:R-:W-:-:S05]  /*2e690*/  MOV R20, c[0x0][0x1c8] ;  /* 0x0000720000147a02 */ /* 0x002fca0000000f00 */
[----:B------:R-:W-:Y:S02]  /*2e6a0*/  IMAD R19, R20, 0x72, RZ ;  /* 0x0000007214137824 */ /* 0x000fe400078e02ff */
[----:B------:R-:W2:Y:S01]  /*2e6b0*/  LDL.LU R20, [R1+0x2c] ;  /* 0x00002c0001147983 */ /* 0x000ea20000300800 */
[C---:B------:R-:W-:Y:S02]  /*2e6c0*/  IMAD R4, R23.reuse, 0xe2, RZ ;  /* 0x000000e217047824 */ /* 0x040fe400078e02ff */
        /* <DEDUP_REMOVED lines=15> */
[----:B0-----:R-:W-:Y:S01]  /*2e7c0*/  PRMT R0, R25, 0x7632, R0 ;  /* 0x0000763219007816 */ /* 0x001fe20000000000 */
[C---:B------:R-:W-:Y:S01]  /*2e7d0*/  IMAD R14, R23.reuse, 0xea, RZ ;  /* 0x000000ea170e7824 */ /* 0x040fe200078e02ff */
[----:B-1----:R-:W4:Y:S04]  /*2e7e0*/  LDL.LU R25, [R1+0x1c] ;  /* 0x00001c0001197983 */ /* 0x002f280000300800 */
[----:B------:R0:W-:Y:S01]  /*2e7f0*/  STG.E.U16 [R10.64], R0 ;  /* 0x000000000a007986 */ /* 0x0001e2000c101506 */
[----:B------:R-:W-:-:S03]  /*2e800*/  IMAD R5, R23, 0xec, RZ ;  /* 0x000000ec17057824 */ /* 0x000fc600078e02ff */
[----:B---3--:R1:W-:Y:S01]  /*2e810*/  STG.E.U16 [R12.64], R26 ;  /* 0x0000001a0c007986 */ /* 0x0083e2000c101506 */
[----:B0-----:R-:W-:Y:S01]  /*2e820*/  PRMT R0, R26, 0x7632, R0 ;  /* 0x000076321a007816 */ /* 0x001fe20000000000 */
[C---:B------:R-:W-:Y:S01]  /*2e830*/  IMAD R4, R23.reuse, 0x75, RZ ;  /* 0x0000007517047824 */ /* 0x040fe200078e02ff */
[----:B-1----:R-:W-:Y:S02]  /*2e840*/  MOV R26, c[0x0][0x1c8] ;  /* 0x00007200001a7a02 */ /* 0x002fe40000000f00 */
[-C--:B------:R-:W-:Y:S01]  /*2e850*/  IADD3 R8, P0, R14, R2.reuse, RZ ;  /* 0x000000020e087210 */ /* 0x080fe20007f1e0ff */
[C---:B------:R-:W-:Y:S02]  /*2e860*/  IMAD R12, R23.reuse, 0xee, RZ ;  /* 0x000000ee170c7824 */ /* 0x040fe400078e02ff */
[----:B------:R-:W-:Y:S02]  /*2e870*/  IMAD R18, R26, 0x76, RZ ;  /* 0x000000761a127824 */ /* 0x000fe400078e02ff */
[----:B------:R-:W3:Y:S01]  /*2e880*/  LDL.LU R26, [R1+0xc] ;  /* 0x00000c00011a7983 */ /* 0x000ee20000300800 */
[----:B------:R-:W-:Y:S01]  /*2e890*/  MOV R19, c[0x0][0x1c8] ;  /* 0x0000720000137a02 */ /* 0x000fe20000000f00 */
[----:B------:R-:W-:Y:S01]  /*2e8a0*/  IMAD R14, R23, 0xf0, RZ ;  /* 0x000000f0170e7824 */ /* 0x000fe200078e02ff */
[----:B------:R-:W-:-:S02]  /*2e8b0*/  IADD3 R10, P4, R5, R2, RZ ;  /* 0x00000002050a7210 */ /* 0x000fc40007f9e0ff */
[-C--:B------:R-:W-:Y:S01]  /*2e8c0*/  LEA.HI.X.SX32 R9, R4, R3.reuse, 0x1, P0 ;  /* 0x0000000304097211 */ /* 0x080fe200000f0eff */
[----:B------:R-:W-:Y:S01]  /*2e8d0*/  IMAD R5, R23, 0x77, RZ ;  /* 0x0000007717057824 */ /* 0x000fe200078e02ff */
[-C--:B------:R-:W-:Y:S01]  /*2e8e0*/  IADD3 R12, P0, R12, R2.reuse, RZ ;  /* 0x000000020c0c7210 */ /* 0x080fe20007f1e0ff */
[----:B------:R-:W-:Y:S01]  /*2e8f0*/  IMAD R19, R19, 0x78, RZ ;  /* 0x0000007813137824 */ /* 0x000fe200078e02ff */
[----:B------:R-:W-:Y:S02]  /*2e900*/  IADD3 R4, P5, R14, R2, RZ ;  /* 0x000000020e047210 */ /* 0x000fe40007fbe0ff */
[-C--:B------:R-:W-:Y:S01]  /*2e910*/  LEA.HI.X.SX32 R11, R18, R3.reuse, 0x1, P4 ;  /* 0x00000003120b7211 */ /* 0x080fe200020f0eff */
[----:B------:R0:W-:Y:S01]  /*2e920*/  STG.E.U16 [R8.64], R0 ;  /* 0x0000000008007986 */ /* 0x0001e2000c101506 */
[-C--:B------:R-:W-:Y:S01]  /*2e930*/  LEA.HI.X.SX32 R13, R5, R3.reuse, 0x1, P0 ;  /* 0x00000003050d7211 */ /* 0x080fe200000f0eff */
[----:B------:R-:W-:Y:S02]  /*2e940*/  LEA.HI.X.SX32 R5, R19, R3, 0x1, P5 ;  /* 0x0000000313057211 */ /* 0x000fe400028f0eff */
[----:B------:R-:W-:Y:S01]  /*2e950*/  STG.E.U16 [R10.64], R6 ;  /* 0x000000060a007986 */ /* 0x000fe2000c101506 */
[----:B0-----:R-:W-:-:S05]  /*2e960*/  PRMT R0, R6, 0x7632, R0 ;  /* 0x0000763206007816 */ /* 0x001fca0000000000 */
[----:B------:R2:W-:Y:S02]  /*2e970*/  STG.E.U16 [R12.64], R0 ;  /* 0x000000000c007986 */ /* 0x0005e4000c101506 */
[----:B--2---:R-:W-:Y:S02]  /*2e980*/  PRMT R0, R20, 0x7632, R0 ;  /* 0x0000763214007816 */ /* 0x004fe40000000000 */
[----:B------:R0:W-:Y:S04]  /*2e990*/  STG.E.U16 [R4.64], R20 ;  /* 0x0000001404007986 */ /* 0x0001e8000c101506 */
[----:B0-----:R-:W2:Y:S01]  /*2e9a0*/  LDL.LU R20, [R1+0x370] ;  /* 0x0003700001147983 */ /* 0x001ea20000300800 */
[C---:B------:R-:W-:Y:S02]  /*2e9b0*/  IMAD R8, R23.reuse, 0xf2, RZ ;  /* 0x000000f217087824 */ /* 0x040fe400078e02ff */
[----:B------:R-:W-:-:S02]  /*2e9c0*/  IMAD R6, R23, 0xf4, RZ ;  /* 0x000000f417067824 */ /* 0x000fc400078e02ff */
[C---:B------:R-:W-:Y:S02]  /*2e9d0*/  IMAD R5, R23.reuse, 0x79, RZ ;  /* 0x0000007917057824 */ /* 0x040fe400078e02ff */
[C---:B------:R-:W-:Y:S02]  /*2e9e0*/  IMAD R10, R23.reuse, 0xf6, RZ ;  /* 0x000000f6170a7824 */ /* 0x040fe400078e02ff */
[C---:B------:R-:W-:Y:S01]  /*2e9f0*/  IMAD R12, R23.reuse, 0xf8, RZ ;  /* 0x000000f8170c7824 */ /* 0x040fe200078e02ff */
[-C--:B------:R-:W-:Y:S01]  /*2ea00*/  IADD3 R4, P0, R8, R2.reuse, RZ ;  /* 0x0000000208047210 */ /* 0x080fe20007f1e0ff */
[-C--:B------:R-:W-:Y:S02]  /*2ea10*/  IADD3 R8, P4, R6, R2.reuse, RZ ;  /* 0x0000000206087210 */ /* 0x080fe40007f9e0ff */
[----:B------:R-:W-:Y:S01]  /*2ea20*/  IMAD R6, R23, 0x7b, RZ ;  /* 0x0000007b17067824 */ /* 0x000fe200078e02ff */
[----:B------:R-:W5:Y:S01]  /*2ea30*/  LDL.LU R19, [R1+0x360] ;  /* 0x0003600001137983 */ /* 0x000f620000300800 */
[----:B------:R-:W-:Y:S01]  /*2ea40*/  LEA.HI.X.SX32 R5, R5, R3, 0x1, P0 ;  /* 0x0000000305057211 */ /* 0x000fe200000f0eff */
[-C--:B------:R-:W-:Y:S01]  /*2ea50*/  IADD3 R10, P0, R10, R2.reuse, RZ ;  /* 0x000000020a0a7210 */ /* 0x080fe20007f1e0ff */
[----:B------:R-:W-:-:S02]  /*2ea60*/  IADD3 R12, P5, R12, R2, RZ ;  /* 0x000000020c0c7210 */ /* 0x000fc40007fbe0ff */
[-C--:B------:R-:W-:Y:S01]  /*2ea70*/  LEA.HI.X.SX32 R9, R17, R3.reuse, 0x1, P4 ;  /* 0x0000000311097211 */ /* 0x080fe200020f0eff */
[----:B------:R0:W-:Y:S01]  /*2ea80*/  STG.E.U16 [R4.64], R0 ;  /* 0x0000000004007986 */ /* 0x0001e2000c101506 */
[-C--:B------:R-:W-:Y:S02]  /*2ea90*/  LEA.HI.X.SX32 R11, R6, R3.reuse, 0x1, P0 ;  /* 0x00000003060b7211 */ /* 0x080fe400000f0eff */
[----:B------:R-:W-:Y:S01]  /*2eaa0*/  LEA.HI.X.SX32 R13, R16, R3, 0x1, P5 ;  /* 0x00000003100d7211 */ /* 0x000fe200028f0eff */
[----:B----4-:R1:W-:Y:S02]  /*2eab0*/  STG.E.U16 [R8.64], R25 ;  /* 0x0000001908007986 */ /* 0x0103e4000c101506 */
[----:B------:R-:W-:Y:S01]  /*2eac0*/  IMAD R6, R23, 0xfc, RZ ;  /* 0x000000fc17067824 */ /* 0x000fe200078e02ff */
[----:B0-----:R-:W-:Y:S01]  /*2ead0*/  PRMT R0, R25, 0x7632, R0 ;  /* 0x0000763219007816 */ /* 0x001fe20000000000 */
[C---:B------:R-:W-:Y:S02]  /*2eae0*/  IMAD R4, R23.reuse, 0xfa, RZ ;  /* 0x000000fa17047824 */ /* 0x040fe400078e02ff */
[----:B------:R-:W-:Y:S01]  /*2eaf0*/  IMAD R5, R23, 0x7d, RZ ;  /* 0x0000007d17057824 */ /* 0x000fe200078e02ff */
[----:B-1----:R-:W4:Y:S04]  /*2eb00*/  LDL.LU R25, [R1+0x350] ;  /* 0x0003500001197983 */ /* 0x002f280000300800 */
[----:B------:R3:W-:Y:S01]  /*2eb10*/  STG.E.U16 [R10.64], R0 ;  /* 0x000000000a007986 */ /* 0x0007e2000c101506 */
[----:B------:R-:W-:-:S02]  /*2eb20*/  IADD3 R4, P0, R4, R2, RZ ;  /* 0x0000000204047210 */ /* 0x000fc40007f1e0ff */
[-C--:B------:R-:W-:Y:S01]  /*2eb30*/  IADD3 R8, P4, R6, R2.reuse, RZ ;  /* 0x0000000206087210 */ /* 0x080fe20007f9e0ff */
[----:B------:R-:W-:Y:S01]  /*2eb40*/  IMAD.SHL.U32 R6, R23, 0x80, RZ ;  /* 0x0000008017067824 */ /* 0x000fe200078e00ff */
[----:B------:R-:W-:Y:S02]  /*2eb50*/  LEA.HI.X.SX32 R5, R5, R3, 0x1, P0 ;  /* 0x0000000305057211 */ /* 0x000fe400000f0eff */
[----:B---3--:R-:W-:Y:S01]  /*2eb60*/  PRMT R0, R26, 0x7632, R0 ;  /* 0x000076321a007816 */ /* 0x008fe20000000000 */
[----:B------:R0:W-:Y:S01]  /*2eb70*/  STG.E.U16 [R12.64], R26 ;  /* 0x0000001a0c007986 */ /* 0x0001e2000c101506 */
[C---:B------:R-:W-:Y:S02]  /*2eb80*/  IMAD R10, R23.reuse, 0xfe, RZ ;  /* 0x000000fe170a7824 */ /* 0x040fe400078e02ff */
[----:B------:R-:W-:Y:S01]  /*2eb90*/  IMAD R11, R23, 0x7f, RZ ;  /* 0x0000007f170b7824 */ /* 0x000fe200078e02ff */
[----:B0-----:R-:W-:Y:S02]  /*2eba0*/  MOV R26, c[0x0][0x1c8] ;  /* 0x00007200001a7a02 */ /* 0x001fe40000000f00 */
[----:B------:R-:W-:-:S02]  /*2ebb0*/  IADD3 R10, P0, R10, R2, RZ ;  /* 0x000000020a0a7210 */ /* 0x000fc40007f1e0ff */
[----:B------:R-:W-:Y:S01]  /*2ebc0*/  LEA R12, P5, R23, R2, 0x8 ;  /* 0x00000002170c7211 */ /* 0x000fe200078a40ff */
[----:B------:R-:W-:Y:S01]  /*2ebd0*/  IMAD R26, R26, 0x7e, RZ ;  /* 0x0000007e1a1a7824 */ /* 0x000fe200078e02ff */
[----:B------:R0:W-:Y:S01]  /*2ebe0*/  STG.E.U16 [R4.64], R0 ;  /* 0x0000000004007986 */ /* 0x0001e2000c101506 */
[-C--:B------:R-:W-:Y:S02]  /*2ebf0*/  LEA.HI.X.SX32 R11, R11, R3.reuse, 0x1, P0 ;  /* 0x000000030b0b7211 */ /* 0x080fe400000f0eff */
[-C--:B------:R-:W-:Y:S02]  /*2ec00*/  LEA.HI.X.SX32 R13, R6, R3.reuse, 0x1, P5 ;  /* 0x00000003060d7211 */ /* 0x080fe400028f0eff */
[----:B------:R-:W-:Y:S02]  /*2ec10*/  LEA.HI.X.SX32 R9, R26, R3, 0x1, P4 ;  /* 0x000000031a097211 */ /* 0x000fe400020f0eff */
[----:B------:R-:W3:Y:S04]  /*2ec20*/  LDL.LU R26, [R1+0x2c0] ;  /* 0x0002c000011a7983 */ /* 0x000ee80000300800 */
[----:B------:R-:W-:Y:S01]  /*2ec30*/  STG.E.U16 [R8.64], R7 ;  /* 0x0000000708007986 */ /* 0x000fe2000c101506 */
[----:B0-----:R-:W-:-:S05]  /*2ec40*/  PRMT R0, R7, 0x7632, R0 ;  /* 0x0000763207007816 */ /* 0x001fca0000000000 */
[----:B------:R0:W-:Y:S04]  /*2ec50*/  STG.E.U16 [R10.64], R0 ;  /* 0x000000000a007986 */ /* 0x0001e8000c101506 */
[----:B--2---:R1:W-:Y:S01]  /*2ec60*/  STG.E.U16 [R12.64], R20 ;  /* 0x000000140c007986 */ /* 0x0043e2000c101506 */
[----:B0-----:R-:W-:-:S03]  /*2ec70*/  PRMT R0, R20, 0x7632, R0 ;  /* 0x0000763214007816 */ /* 0x001fc60000000000 */
[----:B-1----:R-:W2:Y:S01]  /*2ec80*/  LDL.LU R20, [R1+0x374] ;  /* 0x0003740001147983 */ /* 0x002ea20000300800 */
[C---:B------:R-:W-:Y:S01]  /*2ec90*/  IMAD R4, R23.reuse, 0x102, RZ ;  /* 0x0000010217047824 */ /* 0x040fe200078e02ff */
[----:B------:R-:W-:Y:S01]  /*2eca0*/  MOV R18, c[0x0][0x1c8] ;  /* 0x0000720000127a02 */ /* 0x000fe20000000f00 */
[C---:B------:R-:W-:Y:S02]  /*2ecb0*/  IMAD R6, R23.reuse, 0x104, RZ ;  /* 0x0000010417067824 */ /* 0x040fe400078e02ff */
[C---:B------:R-:W-:Y:S02]  /*2ecc0*/  IMAD R5, R23.reuse, 0x81, RZ ;  /* 0x0000008117057824 */ /* 0x040fe400078e02ff */
[C---:B------:R-:W-:Y:S01]  /*2ecd0*/  IMAD R8, R23.reuse, 0x106, RZ ;  /* 0x0000010617087824 */ /* 0x040fe200078e02ff */
[-C--:B------:R-:W-:Y:S01]  /*2ece0*/  IADD3 R4, P0, R4, R2.reuse, RZ ;  /* 0x0000000204047210 */ /* 0x080fe20007f1e0ff */
[----:B------:R-:W-:Y:S01]  /*2ecf0*/  IMAD R28, R18, 0x82, RZ ;  /* 0x00000082121c7824 */ /* 0x000fe200078e02ff */
[----:B------:R-:W-:Y:S01]  /*2ed00*/  IADD3 R6, P4, R6, R2, RZ ;  /* 0x0000000206067210 */ /* 0x000fe20007f9e0ff */
[----:B------:R-:W-:Y:S01]  /*2ed10*/  IMAD R10, R23, 0x108, RZ ;  /* 0x00000108170a7824 */ /* 0x000fe200078e02ff */
[-C--:B------:R-:W-:Y:S01]  /*2ed20*/  LEA.HI.X.SX32 R5, R5, R3.reuse, 0x1, P0 ;  /* 0x0000000305057211 */ /* 0x080fe200000f0eff */
[----:B------:R-:W-:Y:S01]  /*2ed30*/  IMAD R9, R23, 0x83, RZ ;  /* 0x0000008317097824 */ /* 0x000fe200078e02ff */
[----:B------:R-:W-:-:S02]  /*2ed40*/  LEA.HI.X.SX32 R7, R28, R3, 0x1, P4 ;  /* 0x000000031c077211 */ /* 0x000fc400020f0eff */
[-C--:B------:R-:W-:Y:S01]  /*2ed50*/  IADD3 R8, P0, R8, R2.reuse, RZ ;  /* 0x0000000208087210 */ /* 0x080fe20007f1e0ff */
[----:B------:R-:W-:Y:S01]  /*2ed60*/  IMAD R18, R18, 0x84, RZ ;  /* 0x0000008412127824 */ /* 0x000fe200078e02ff */
[----:B------:R-:W-:Y:S01]  /*2ed70*/  IADD3 R10, P5, R10, R2, RZ ;  /* 0x000000020a0a7210 */ /* 0x000fe20007fbe0ff */
[----:B------:R0:W-:Y:S01]  /*2ed80*/  STG.E.U16 [R4.64], R0 ;  /* 0x0000000004007986 */ /* 0x0001e2000c101506 */
[-C--:B------:R-:W-:Y:S01]  /*2ed90*/  LEA.HI.X.SX32 R9, R9, R3.reuse, 0x1, P0 ;  /* 0x0000000309097211 */ /* 0x080fe200000f0eff */
[----:B-----5:R1:W-:Y:S01]  /*2eda0*/  STG.E.U16 [R6.64], R19 ;  /* 0x0000001306007986 */ /* 0x0203e2000c101506 */
[----:B------:R-:W-:Y:S01]  /*2edb0*/  LEA.HI.X.SX32 R11, R18, R3, 0x1, P5 ;  /* 0x00000003120b7211 */ /* 0x000fe200028f0eff */
[----:B------:R-:W-:Y:S01]  /*2edc0*/  MOV R18, c[0x0][0x1c8] ;  /* 0x0000720000127a02 */ /* 0x000fe20000000f00 */
[----:B0-----:R-:W-:Y:S02]  /*2edd0*/  PRMT R0, R19, 0x7632, R0 ;  /* 0x0000763213007816 */ /* 0x001fe40000000000 */
[----:B-1----:R-:W5:Y:S01]  /*2ede0*/  LDL.LU R19, [R1+0x364] ;  /* 0x0003640001137983 */ /* 0x002f620000300800 */
[----:B------:R-:W-:-:S02]  /*2edf0*/  IMAD R4, R23, 0x10a, RZ ;  /* 0x0000010a17047824 */ /* 0x000fc400078e02ff */
[C---:B------:R-:W-:Y:S01]  /*2ee00*/  IMAD R6, R23.reuse, 0x10c, RZ ;  /* 0x0000010c17067824 */ /* 0x040fe200078e02ff */
[----:B------:R0:W-:Y:S01]  /*2ee10*/  STG.E.U16 [R8.64], R0 ;  /* 0x0000000008007986 */ /* 0x0001e2000c101506 */
[----:B----4-:R1:W-:Y:S02]  /*2ee20*/  STG.E.U16 [R10.64], R25 ;  /* 0x000000190a007986 */ /* 0x0103e4000c101506 */
[----:B------:R-:W-:Y:S01]  /*2ee30*/  IMAD R5, R23, 0x85, RZ ;  /* 0x0000008517057824 */ /* 0x000fe200078e02ff */
[-C--:B------:R-:W-:Y:S01]  /*2ee40*/  IADD3 R4, P0, R4, R2.reuse, RZ ;  /* 0x0000000204047210 */ /* 0x080fe20007f1e0ff */
[----:B------:R-:W-:Y:S01]  /*2ee50*/  IMAD R28, R18, 0x86, RZ ;  /* 0x00000086121c7824 */ /* 0x000fe200078e02ff */
[----:B------:R-:W-:Y:S02]  /*2ee60*/  IADD3 R6, P4, R6, R2, RZ ;  /* 0x0000000206067210 */ /* 0x000fe40007f9e0ff */
[----:B0-----:R-:W-:Y:S02]  /*2ee70*/  PRMT R0, R25, 0x7632, R0 ;  /* 0x0000763219007816 */ /* 0x001fe40000000000 */
[----:B-1----:R-:W4:Y:S01]  /*2ee80*/  LDL.LU R25, [R1+0x354] ;  /* 0x0003540001197983 */ /* 0x002f220000300800 */
[----:B------:R-:W-:-:S02]  /*2ee90*/  IMAD R8, R23, 0x10e, RZ ;  /* 0x0000010e17087824 */ /* 0x000fc400078e02ff */
[----:B------:R-:W-:Y:S01]  /*2eea0*/  IMAD R10, R23, 0x110, RZ ;  /* 0x00000110170a7824 */ /* 0x000fe200078e02ff */
[-C--:B------:R-:W-:Y:S01]  /*2eeb0*/  LEA.HI.X.SX32 R5, R5, R3.reuse, 0x1, P0 ;  /* 0x0000000305057211 */ /* 0x080fe200000f0eff */
[----:B------:R-:W-:Y:S01]  /*2eec0*/  IMAD R9, R23, 0x87, RZ ;  /* 0x0000008717097824 */ /* 0x000fe200078e02ff */
[-C--:B------:R-:W-:Y:S02]  /*2eed0*/  LEA.HI.X.SX32 R7, R28, R3.reuse, 0x1, P4 ;  /* 0x000000031c077211 */ /* 0x080fe400020f0eff */
[-C--:B------:R-:W-:Y:S01]  /*2eee0*/  IADD3 R8, P0, R8, R2.reuse, RZ ;  /* 0x0000000208087210 */ /* 0x080fe20007f1e0ff */
[----:B------:R-:W-:Y:S01]  /*2eef0*/  IMAD R18, R18, 0x88, RZ ;  /* 0x0000008812127824 */ /* 0x000fe200078e02ff */
[----:B------:R-:W-:Y:S01]  /*2ef00*/  IADD3 R10, P5, R10, R2, RZ ;  /* 0x000000020a0a7210 */ /* 0x000fe20007fbe0ff */
[----:B------:R0:W-:Y:S01]  /*2ef10*/  STG.E.U16 [R4.64], R0 ;  /* 0x0000000004007986 */ /* 0x0001e2000c101506 */
[-C--:B------:R-:W-:Y:S01]  /*2ef20*/  LEA.HI.X.SX32 R9, R9, R3.reuse, 0x1, P0 ;  /* 0x0000000309097211 */ /* 0x080fe200000f0eff */
[----:B---3--:R1:W-:Y:S01]  /*2ef30*/  STG.E.U16 [R6.64], R26 ;  /* 0x0000001a06007986 */ /* 0x0083e2000c101506 */
[----:B------:R-:W-:-:S02]  /*2ef40*/  LEA.HI.X.SX32 R11, R18, R3, 0x1, P5 ;  /* 0x00000003120b7211 */ /* 0x000fc400028f0eff */
[----:B0-----:R-:W-:Y:S02]  /*2ef50*/  PRMT R0, R26, 0x7632, R0 ;  /* 0x000076321a007816 */ /* 0x001fe40000000000 */
[----:B-1----:R-:W3:Y:S04]  /*2ef60*/  LDL.LU R26, [R1+0x2c4] ;  /* 0x0002c400011a7983 */ /* 0x002ee80000300800 */
        /* <DEDUP_REMOVED lines=16> */
[-C--:B------:R-:W-:Y:S02]  /*2f070*/  IADD3 R8, P0, R8, R2.reuse, RZ ;  /* 0x0000000208087210 */ /* 0x080fe40007f1e0ff */
[----:B------:R-:W-:Y:S01]  /*2f080*/  IADD3 R10, P5, R10, R2, RZ ;  /* 0x000000020a0a7210 */ /* 0x000fe20007fbe0ff */
[----:B------:R0:W-:Y:S01]  /*2f090*/  STG.E.U16 [R4.64], R0 ;  /* 0x0000000004007986 */ /* 0x0001e2000c101506 */
[----:B-----5:R1:W-:Y:S01]  /*2f0a0*/  STG.E.U16 [R6.64], R19 ;  /* 0x0000001306007986 */ /* 0x0203e2000c101506 */
[-C--:B------:R-:W-:Y:S02]  /*2f0b0*/  LEA.HI.X.SX32 R9, R9, R3.reuse, 0x1, P0 ;  /* 0x0000000309097211 */ /* 0x080fe400000f0eff */
[----:B------:R-:W-:Y:S02]  /*2f0c0*/  LEA.HI.X.SX32 R11, R24, R3, 0x1, P5 ;  /* 0x00000003180b7211 */ /* 0x000fe400028f0eff */
[----:B------:R-:W-:Y:S02]  /*2f0d0*/  MOV R18, c[0x0][0x1c8] ;  /* 0x0000720000127a02 */ /* 0x000fe40000000f00 */
[----:B0-----:R-:W-:-:S02]  /*2f0e0*/  PRMT R0, R19, 0x7632, R0 ;  /* 0x0000763213007816 */ /* 0x001fc40000000000 */
[----:B-1----:R-:W5:Y:S01]  /*2f0f0*/  LDL.LU R19, [R1+0x368] ;  /* 0x0003680001137983 */ /* 0x002f620000300800 */
[C---:B------:R-:W-:Y:S02]  /*2f100*/  IMAD R4, R23.reuse, 0x11a, RZ ;  /* 0x0000011a17047824 */ /* 0x040fe400078e02ff */
[C---:B------:R-:W-:Y:S01]  /*2f110*/  IMAD R6, R23.reuse, 0x11c, RZ ;  /* 0x0000011c17067824 */ /* 0x040fe200078e02ff */
[----:B------:R0:W-:Y:S01]  /*2f120*/  STG.E.U16 [R8.64], R0 ;  /* 0x0000000008007986 */ /* 0x0001e2000c101506 */
[----:B----4-:R1:W-:Y:S02]  /*2f130*/  STG.E.U16 [R10.64], R25 ;  /* 0x000000190a007986 */ /* 0x0103e4000c101506 */
[----:B------:R-:W-:Y:S01]  /*2f140*/  IMAD R5, R23, 0x8d, RZ ;  /* 0x0000008d17057824 */ /* 0x000fe200078e02ff */
[-C--:B------:R-:W-:Y:S01]  /*2f150*/  IADD3 R4, P0, R4, R2.reuse, RZ ;  /* 0x0000000204047210 */ /* 0x080fe20007f1e0ff */
[----:B------:R-:W-:Y:S01]  /*2f160*/  IMAD R28, R18, 0x8e, RZ ;  /* 0x0000008e121c7824 */ /* 0x000fe200078e02ff */
[----:B------:R-:W-:-:S02]  /*2f170*/  IADD3 R6, P4, R6, R2, RZ ;  /* 0x0000000206067210 */ /* 0x000fc40007f9e0ff */
[----:B0-----:R-:W-:Y:S02]  /*2f180*/  PRMT R0, R25, 0x7632, R0 ;  /* 0x0000763219007816 */ /* 0x001fe40000000000 */
[----:B-1----:R-:W4:Y:S01]  /*2f190*/  LDL.LU R25, [R1+0x358] ;  /* 0x0003580001197983 */ /* 0x002f220000300800 */
[C---:B------:R-:W-:Y:S02]  /*2f1a0*/  IMAD R8, R23.reuse, 0x11e, RZ ;  /* 0x0000011e17087824 */ /* 0x040fe400078e02ff */
        /* <DEDUP_REMOVED lines=16> */
[----:B-1----:R-:W2:Y:S01]  /*2f2b0*/  LDL R20, [R1+0x37c] ;  /* 0x00037c0001147983 */ /* 0x002ea20000100800 */
[C---:B------:R-:W-:Y:S02]  /*2f2c0*/  IMAD R4, R23.reuse, 0x122, RZ ;  /* 0x0000012217047824 */ /* 0x040fe400078e02ff */
[C---:B------:R-:W-:Y:S02]  /*2f2d0*/  IMAD R5, R23.reuse, 0x91, RZ ;  /* 0x0000009117057824 */ /* 0x040fe400078e02ff */
[C---:B------:R-:W-:Y:S02]  /*2f2e0*/  IMAD R6, R23.reuse, 0x124, RZ ;  /* 0x0000012417067824 */ /* 0x040fe400078e02ff */
[----:B------:R-:W-:Y:S02]  /*2f2f0*/  IMAD.MOV.U32 R18, RZ, RZ, c[0x0][0x1c8] ;  /* 0x00007200ff127624 */ /* 0x000fe400078e00ff */
[C---:B------:R-:W-:Y:S01]  /*2f300*/  IMAD R8, R23.reuse, 0x126, RZ ;  /* 0x0000012617087824 */ /* 0x040fe200078e02ff */
[----:B------:R-:W-:Y:S01]  /*2f310*/  IADD3 R4, P0, R4, R2, RZ ;  /* 0x0000000204047210 */ /* 0x000fe20007f1e0ff */
[----:B------:R-:W-:-:S02]  /*2f320*/  IMAD R10, R23, 0x128, RZ ;  /* 0x00000128170a7824 */ /* 0x000fc400078e02ff */
[----:B------:R-:W-:Y:S01]  /*2f330*/  IMAD R28, R18, 0x92, RZ ;  /* 0x00000092121c7824 */ /* 0x000fe200078e02ff */
[-C--:B------:R-:W-:Y:S02]  /*2f340*/  IADD3 R6, P4, R6, R2.reuse, RZ ;  /* 0x0000000206067210 */ /* 0x080fe40007f9e0ff */
[-C--:B------:R-:W-:Y:S01]  /*2f350*/  LEA.HI.X.SX32 R5, R5, R3.reuse, 0x1, P0 ;  /* 0x0000000305057211 */ /* 0x080fe200000f0eff */
[----:B------:R-:W-:Y:S01]  /*2f360*/  IMAD R9, R23, 0x93, RZ ;  /* 0x0000009317097824 */ /* 0x000fe200078e02ff */
[-C--:B------:R-:W-:Y:S01]  /*2f370*/  IADD3 R8, P0, R8, R2.reuse, RZ ;  /* 0x0000000208087210 */ /* 0x080fe20007f1e0ff */
[----:B------:R-:W-:Y:S01]  /*2f380*/  IMAD R18, R18, 0x94, RZ ;  /* 0x0000009412127824 */ /* 0x000fe200078e02ff */
[----:B------:R-:W-:Y:S02]  /*2f390*/  IADD3 R10, P5, R10, R2, RZ ;  /* 0x000000020a0a7210 */ /* 0x000fe40007fbe0ff */
[-C--:B------:R-:W-:Y:S01]  /*2f3a0*/  LEA.HI.X.SX32 R7, R28, R3.reuse, 0x1, P4 ;  /* 0x000000031c077211 */ /* 0x080fe200020f0eff */
[----:B------:R0:W-:Y:S01]  /*2f3b0*/  STG.E.U16 [R4.64], R0 ;  /* 0x0000000004007986 */ /* 0x0001e2000c101506 */
[----:B------:R-:W-:-:S02]  /*2f3c0*/  LEA.HI.X.SX32 R9, R9, R3, 0x1, P0 ;  /* 0x0000000309097211 */ /* 0x000fc400000f0eff */
[----:B------:R-:W-:Y:S01]  /*2f3d0*/  LEA.HI.X.SX32 R11, R18, R3, 0x1, P5 ;  /* 0x00000003120b7211 */ /* 0x000fe200028f0eff */
[----:B-----5:R1:W-:Y:S01]  /*2f3e0*/  STG.E.U16 [R6.64], R19 ;  /* 0x0000001306007986 */ /* 0x0203e2000c101506 */
[----:B0-----:R-:W-:Y:S01]  /*2f3f0*/  PRMT R0, R19, 0x7632, R0 ;  /* 0x0000763213007816 */ /* 0x001fe20000000000 */
[C---:B------:R-:W-:Y:S02]  /*2f400*/  IMAD R4, R23.reuse, 0x12a, RZ ;  /* 0x0000012a17047824 */ /* 0x040fe400078e02ff */
[C---:B------:R-:W-:Y:S02]  /*2f410*/  IMAD R5, R23.reuse, 0x95, RZ ;  /* 0x0000009517057824 */ /* 0x040fe400078e02ff */
[----:B------:R0:W-:Y:S01]  /*2f420*/  STG.E.U16 [R8.64], R0 ;  /* 0x0000000008007986 */ /* 0x0001e2000c101506 */
[----:B----4-:R4:W-:Y:S02]  /*2f430*/  STG.E.U16 [R10.64], R25 ;  /* 0x000000190a007986 */ /* 0x0109e4000c101506 */
[----:B-1----:R-:W-:Y:S01]  /*2f440*/  IMAD R6, R23, 0x12c, RZ ;  /* 0x0000012c17067824 */ /* 0x002fe200078e02ff */
[----:B------:R-:W-:-:S02]  /*2f450*/  IADD3 R4, P0, R4, R2, RZ ;  /* 0x0000000204047210 */ /* 0x000fc40007f1e0ff */
[----:B0-----:R-:W-:Y:S02]  /*2f460*/  PRMT R0, R25, 0x7632, R0 ;  /* 0x0000763219007816 */ /* 0x001fe40000000000 */
[----:B----4-:R-:W-:Y:S01]  /*2f470*/  MOV R25, c[0x0][0x1c8] ;  /* 0x0000720000197a02 */ /* 0x010fe20000000f00 */
[C---:B------:R-:W-:Y:S02]  /*2f480*/  IMAD R8, R23.reuse, 0x12e, RZ ;  /* 0x0000012e17087824 */ /* 0x040fe400078e02ff */
[----:B------:R-:W-:Y:S01]  /*2f490*/  IMAD R10, R23, 0x130, RZ ;  /* 0x00000130170a7824 */ /* 0x000fe200078e02ff */
[----:B------:R-:W-:Y:S02]  /*2f4a0*/  LEA.HI.X.SX32 R5, R5, R3, 0x1, P0 ;  /* 0x0000000305057211 */ /* 0x000fe400000f0eff */
[-C--:B------:R-:W-:Y:S01]  /*2f4b0*/  IADD3 R6, P4, R6, R2.reuse, RZ ;  /* 0x0000000206067210 */ /* 0x080fe20007f9e0ff */
[----:B------:R-:W-:Y:S02]  /*2f4c0*/  IMAD R19, R25, 0x96, RZ ;  /* 0x0000009619137824 */ /* 0x000fe400078e02ff */
        /* <DEDUP_REMOVED lines=8> */
[----:B---3--:R-:W-:Y:S01]  /*2f550*/  STG.E.U16 [R6.64], R26 ;  /* 0x0000001a06007986 */ /* 0x008fe2000c101506 */
[----:B0-----:R-:W-:Y:S01]  /*2f560*/  PRMT R0, R26, 0x7632, R0 ;  /* 0x000076321a007816 */ /* 0x001fe20000000000 */
[C---:B------:R-:W-:Y:S02]  /*2f570*/  IMAD R14, R23.reuse, 0x142, RZ ;  /* 0x00000142170e7824 */ /* 0x040fe400078e02ff */
[C---:B------:R-:W-:Y:S02]  /*2f580*/  IMAD R15, R23.reuse, 0x144, RZ ;  /* 0x00000144170f7824 */ /* 0x040fe400078e02ff */
[----:B------:R0:W-:Y:S02]  /*2f590*/  STG.E.U16 [R8.64], R0 ;  /* 0x0000000008007986 */ /* 0x0001e4000c101506 */
[----:B0-----:R-:W-:-:S02]  /*2f5a0*/  IMAD R8, R23, 0x13a, RZ ;  /* 0x0000013a17087824 */ /* 0x001fc400078e02ff */
[----:B------:R-:W-:-:S05]  /*2f5b0*/  IMAD R9, R23, 0x13c, RZ ;  /* 0x0000013c17097824 */ /* 0x000fca00078e02ff */
[----:B------:R-:W-:Y:S04]  /*2f5c0*/  STL.64 [R1+0xb98], R8 ;  /* 0x000b980801007387 */ /* 0x000fe80000100a00 */
[----:B--2---:R0:W-:Y:S02]  /*2f5d0*/  STG.E.U16 [R10.64], R20 ;  /* 0x000000140a007986 */ /* 0x0041e4000c101506 */
[C---:B0-----:R-:W-:Y:S02]  /*2f5e0*/  IMAD R10, R23.reuse, 0x9b, RZ ;  /* 0x0000009b170a7824 */ /* 0x041fe400078e02ff */
[----:B------:R-:W-:-:S05]  /*2f5f0*/  IMAD R11, R23, 0x13e, RZ ;  /* 0x0000013e170b7824 */ /* 0x000fca00078e02ff */
[----:B------:R-:W-:Y:S01]  /*2f600*/  STL.64 [R1+0xba0], R10 ;  /* 0x000ba00a01007387 */ /* 0x000fe20000100a00 */
[----:B------:R0:W-:Y:S02]  /*2f610*/  STL.64 [R1+0xb90], R14 ;  /* 0x000b900e01007387 */ /* 0x0001e40000100a00 */
[----:B------:R-:W2:Y:S02]  /*2f620*/  LDL R9, [R1+0x394] ;  /* 0x0003940001097983 */ /* 0x000ea40000100800 */
[C---:B------:R-:W-:Y:S02]  /*2f630*/  IMAD R0, R23.reuse, 0x132, RZ ;  /* 0x0000013217007824 */ /* 0x040fe400078e02ff */
[C---:B------:R-:W-:Y:S02]  /*2f640*/  IMAD R4, R23.reuse, 0x134, RZ ;  /* 0x0000013417047824 */ /* 0x040fe400078e02ff */
[C---:B------:R-:W-:Y:S02]  /*2f650*/  IMAD R7, R23.reuse, 0x99, RZ ;  /* 0x0000009917077824 */ /* 0x040fe400078e02ff */
[----:B------:R-:W-:-:S02]  /*2f660*/  IMAD R5, R23, 0x136, RZ ;  /* 0x0000013617057824 */ /* 0x000fc400078e02ff */
[C---:B------:R-:W-:Y:S02]  /*2f670*/  IMAD R6, R23.reuse, 0x138, RZ ;  /* 0x0000013817067824 */ /* 0x040fe400078e02ff */
[C---:B------:R-:W-:Y:S02]  /*2f680*/  IMAD R13, R23.reuse, 0x9d, RZ ;  /* 0x0000009d170d7824 */ /* 0x040fe400078e02ff */
[C---:B------:R-:W-:Y:S01]  /*2f690*/  IMAD R16, R23.reuse, 0x9f, RZ ;  /* 0x0000009f17107824 */ /* 0x040fe200078e02ff */
[----:B0-----:R-:W-:Y:S01]  /*2f6a0*/  MOV R14, c[0x0][0x1c8] ;  /* 0x00007200000e7a02 */ /* 0x001fe20000000f00 */
[C---:B------:R-:W-:Y:S02]  /*2f6b0*/  IMAD R12, R23.reuse, 0x140, RZ ;  /* 0x00000140170c7824 */ /* 0x040fe400078e02ff */
[----:B------:R-:W-:Y:S01]  /*2f6c0*/  IMAD R19, R23, 0xa1, RZ ;  /* 0x000000a117137824 */ /* 0x000fe200078e02ff */
[----:B------:R-:W-:Y:S01]  /*2f6d0*/  IADD3 R10, P5, R0, R2, RZ ;  /* 0x00000002000a7210 */ /* 0x000fe20007fbe0ff */
[----:B------:R-:W-:-:S02]  /*2f6e0*/  IMAD R22, R14, 0xa3, RZ ;  /* 0x000000a30e167824 */ /* 0x000fc400078e02ff */
[C---:B------:R-:W-:Y:S02]  /*2f6f0*/  IMAD R17, R14.reuse, 0x146, RZ ;  /* 0x000001460e117824 */ /* 0x040fe400078e02ff */
[C---:B------:R-:W-:Y:S02]  /*2f700*/  IMAD R18, R14.reuse, 0x148, RZ ;  /* 0x000001480e127824 */ /* 0x040fe400078e02ff */
[C---:B------:R-:W-:Y:S02]  /*2f710*/  IMAD R25, R14.reuse, 0xa5, RZ ;  /* 0x000000a50e197824 */ /* 0x040fe400078e02ff */
[C---:B------:R-:W-:Y:S02]  /*2f720*/  IMAD R20, R14.reuse, 0x14a, RZ ;  /* 0x0000014a0e147824 */ /* 0x040fe400078e02ff */
[C---:B------:R-:W-:Y:S02]  /*2f730*/  IMAD R21, R14.reuse, 0x14c, RZ ;  /* 0x0000014c0e157824 */ /* 0x040fe400078e02ff */
[----:B------:R-:W-:-:S02]  /*2f740*/  IMAD R28, R14, 0xa7, RZ ;  /* 0x000000a70e1c7824 */ /* 0x000fc400078e02ff */
[C---:B------:R-:W-:Y:S02]  /*2f750*/  IMAD R23, R14.reuse, 0x14e, RZ ;  /* 0x0000014e0e177824 */ /* 0x040fe400078e02ff */
[C---:B------:R-:W-:Y:S02]  /*2f760*/  IMAD R24, R14.reuse, 0x150, RZ ;  /* 0x000001500e187824 */ /* 0x040fe400078e02ff */
[C---:B------:R-:W-:Y:S02]  /*2f770*/  IMAD R26, R14.reuse, 0x152, RZ ;  /* 0x000001520e1a7824 */ /* 0x040fe400078e02ff */
[C---:B------:R-:W-:Y:S02]  /*2f780*/  IMAD R27, R14.reuse, 0x154, RZ ;  /* 0x000001540e1b7824 */ /* 0x040fe400078e02ff */
[C---:B------:R-:W-:Y:S02]  /*2f790*/  IMAD R29, R14.reuse, 0x156, RZ ;  /* 0x000001560e1d7824 */ /* 0x040fe400078e02ff */
[----:B------:R-:W-:Y:S01]  /*2f7a0*/  IMAD R14, R14, 0x9a, RZ ;  /* 0x0000009a0e0e7824 */ /* 0x000fe200078e02ff */
[----:B------:R-:W-:-:S02]  /*2f7b0*/  IADD3 R8, P6, R4, R2, RZ ;  /* 0x0000000204087210 */ /* 0x000fc40007fde0ff */
[----:B------:R-:W-:-:S05]  /*2f7c0*/  LEA.HI.X.SX32 R11, R7, R3, 0x1, P5 ;  /* 0x00000003070b7211 */ /* 0x000fca00028f0eff */
[----:B------:R0:W-:Y:S04]  /*2f7d0*/  STL.64 [R1+0x170], R10 ;  /* 0x0001700a01007387 */ /* 0x0001e80000100a00 */
[----:B0-----:R-:W3:Y:S01]  /*2f7e0*/  LDL.LU.64 R10, [R1+0xba0] ;  /* 0x000ba000010a7983 */ /* 0x001ee20000300a00 */
[----:B--2---:R-:W-:Y:S01]  /*2f7f0*/  ISETP.GE.U32.AND P0, PT, R9, 0x7f800000, PT ;  /* 0x7f8000000900780c */ /* 0x004fe20003f06070 */
[----:B------:R-:W-:-:S05]  /*2f800*/  LEA.HI.X.SX32 R9, R14, R3, 0x1, P6 ;  /* 0x000000030e097211 */ /* 0x000fca00030f0eff */
[----:B------:R0:W-:Y:S04]  /*2f810*/  STL.64 [R1+0x168], R8 ;  /* 0x0001680801007387 */ /* 0x0001e80000100a00 */
[----:B0-----:R-:W2:Y:S01]  /*2f820*/  LDL.LU.64 R8, [R1+0xb98] ;  /* 0x000b980001087983 */ /* 0x001ea20000300a00 */
[----:B------:R-:W-:-:S04]  /*2f830*/  IADD3 R4, P4, R5, R2, RZ ;  /* 0x0000000205047210 */ /* 0x000fc80007f9e0ff */
[----:B---3--:R-:W-:-:S05]  /*2f840*/  LEA.HI.X.SX32 R5, R10, R3, 0x1, P4 ;  /* 0x000000030a057211 */ /* 0x008fca00020f0eff */
[----:B------:R0:W-:Y:S01]  /*2f850*/  STL.64 [R1+0x160], R4 ;  /* 0x0001600401007387 */ /* 0x0001e20000100a00 */
[-C--:B--2---:R-:W-:Y:S02]  /*2f860*/  IADD3 R14, P6, R8, R2.reuse, RZ ;  /* 0x00000002080e7210 */ /* 0x084fe40007fde0ff */
[----:B0-----:R-:W-:Y:S01]  /*2f870*/  IADD3 R4, P4, R9, R2, RZ ;  /* 0x0000000209047210 */ /* 0x001fe20007f9e0ff */
[----:B------:R-:W-:Y:S01]  /*2f880*/  IMAD.MOV.U32 R9, RZ, RZ, R15 ;  /* 0x000000ffff097224 */ /* 0x000fe200078e000f */
[----:B------:R-:W-:Y:S01]  /*2f890*/  MOV R8, R14 ;  /* 0x0000000e00087202 */ /* 0x000fe20000000f00 */
[----:B------:R0:W-:Y:S04]  /*2f8a0*/  STL [R1+0x150], R14 ;  /* 0x0001500e01007387 */ /* 0x0001e80000100800 */
[----:B0-----:R-:W2:Y:S01]  /*2f8b0*/  LDL.LU.64 R14, [R1+0xb90] ;  /* 0x000b9000010e7983 */ /* 0x001ea20000300a00 */
[----:B------:R-:W-:-:S02]  /*2f8c0*/  MOV R0, c[0x0][0x1c8] ;  /* 0x0000720000007a02 */ /* 0x000fc40000000f00 */
[----:B------:R-:W-:-:S03]  /*2f8d0*/  IADD3 R6, P5, R6, R2, RZ ;  /* 0x0000000206067210 */ /* 0x000fc60007fbe0ff */
[C---:B------:R-:W-:Y:S02]  /*2f8e0*/  IMAD R7, R0.reuse, 0x9c, RZ ;  /* 0x0000009c00077824 */ /* 0x040fe400078e02ff */
[----:B------:R-:W-:-:S03]  /*2f8f0*/  IMAD R10, R0, 0x9e, RZ ;  /* 0x0000009e000a7824 */ /* 0x000fc600078e02ff */
[-C--:B------:R-:W-:Y:S02]  /*2f900*/  LEA.HI.X.SX32 R7, R7, R3.reuse, 0x1, P5 ;  /* 0x0000000307077211 */ /* 0x080fe400028f0eff */
[-C--:B------:R-:W-:Y:S02]  /*2f910*/  LEA.HI.X.SX32 R9, R13, R3.reuse, 0x1, P6 ;  /* 0x000000030d097211 */ /* 0x080fe400030f0eff */
[----:B------:R-:W-:Y:S01]  /*2f920*/  LEA.HI.X.SX32 R5, R10, R3, 0x1, P4 ;  /* 0x000000030a057211 */ /* 0x000fe200020f0eff */
[----:B------:R-:W-:Y:S01]  /*2f930*/  IMAD R10, R0, 0xa0, RZ ;  /* 0x000000a0000a7824 */ /* 0x000fe200078e02ff */
[----:B------:R0:W-:Y:S01]  /*2f940*/  STL.64 [R1+0x158], R6 ;  /* 0x0001580601007387 */ /* 0x0001e20000100a00 */
[-C--:B------:R-:W-:Y:S01]  /*2f950*/  IADD3 R8, P6, R12, R2.reuse, RZ ;  /* 0x000000020c087210 */ /* 0x080fe20007fde0ff */
[----:B------:R1:W-:Y:S02]  /*2f960*/  STL [R1+0x154], R9 ;  /* 0x0001540901007387 */ /* 0x0003e40000100800 */
[----:B------:R-:W-:Y:S01]  /*2f970*/  STL.64 [R1+0x148], R4 ;  /* 0x0001480401007387 */ /* 0x000fe20000100a00 */
[----:B0-----:R-:W-:-:S02]  /*2f980*/  IADD3 R6, P5, R11, R2, RZ ;  /* 0x000000020b067210 */ /* 0x001fc40007fbe0ff */
[-C--:B-1----:R-:W-:Y:S02]  /*2f990*/  LEA.HI.X.SX32 R9, R10, R3.reuse, 0x1, P6 ;  /* 0x000000030a097211 */ /* 0x082fe400030f0eff */
[----:B------:R-:W-:Y:S01]  /*2f9a0*/  LEA.HI.X.SX32 R7, R16, R3, 0x1, P5 ;  /* 0x0000000310077211 */ /* 0x000fe200028f0eff */
[----:B------:R-:W-:-:S04]  /*2f9b0*/  IMAD R10, R0, 0xa2, RZ ;  /* 0x000000a2000a7824 */ /* 0x000fc800078e02ff */
[----:B------:R-:W-:Y:S01]  /*2f9c0*/  STL.64 [R1+0x140], R6 ;  /* 0x0001400601007387 */ /* 0x000fe20000100a00 */
[----:B------:R0:W-:Y:S02]  /*2f9d0*/  STL.64 [R1+0x138], R8 ;  /* 0x0001380801007387 */ /* 0x0001e40000100a00 */
[----:B0-----:R-:W-:-:S04]  /*2f9e0*/  IADD3 R8, P6, R17, R2, RZ ;  /* 0x0000000211087210 */ /* 0x001fc80007fde0ff */
[-C--:B------:R-:W-:Y:S01]  /*2f9f0*/  LEA.HI.X.SX32 R9, R22, R3.reuse, 0x1, P6 ;  /* 0x0000000316097211 */ /* 0x080fe200030f0eff */
[----:B------:R-:W-:Y:S01]  /*2fa00*/  IMAD R13, R0, 0xa9, RZ ;  /* 0x000000a9000d7824 */ /* 0x000fe200078e02ff */
[-C--:B--2---:R-:W-:Y:S02]  /*2fa10*/  IADD3 R4, P4, R14, R2.reuse, RZ ;  /* 0x000000020e047210 */ /* 0x084fe40007f9e0ff */
[-C--:B------:R-:W-:Y:S02]  /*2fa20*/  IADD3 R6, P5, R15, R2.reuse, RZ ;  /* 0x000000020f067210 */ /* 0x080fe40007fbe0ff */
[-C--:B------:R-:W-:Y:S02]  /*2fa30*/  LEA.HI.X.SX32 R5, R19, R3.reuse, 0x1, P4 ;  /* 0x0000000313057211 */ /* 0x080fe400020f0eff */
[----:B------:R-:W-:Y:S01]  /*2fa40*/  LEA.HI.X.SX32 R7, R10, R3, 0x1, P5 ;  /* 0x000000030a077211 */ /* 0x000fe200028f0eff */
[----:B------:R-:W-:Y:S02]  /*2fa50*/  IMAD R10, R0, 0xa4, RZ ;  /* 0x000000a4000a7824 */ /* 0x000fe400078e02ff */
[----:B------:R0:W-:Y:S02]  /*2fa60*/  STL.64 [R1+0x130], R4 ;  /* 0x0001300401007387 */ /* 0x0001e40000100a00 */
[----:B------:R1:W-:Y:S02]  /*2fa70*/  STL.64 [R1+0x128], R6 ;  /* 0x0001280601007387 */ /* 0x0003e40000100a00 */
[----:B------:R2:W-:Y:S01]  /*2fa80*/  STL.64 [R1+0x120], R8 ;  /* 0x0001200801007387 */ /* 0x0005e20000100a00 */
[----:B0-----:R-:W-:-:S02]  /*2fa90*/  IADD3 R4, P4, R18, R2, RZ ;  /* 0x0000000212047210 */ /* 0x001fc40007f9e0ff */
[-C--:B-1----:R-:W-:Y:S02]  /*2faa0*/  IADD3 R6, P5, R20, R2.reuse, RZ ;  /* 0x0000000214067210 */ /* 0x082fe40007fbe0ff */
[----:B--2---:R-:W-:Y:S02]  /*2fab0*/  IADD3 R8, P6, R21, R2, RZ ;  /* 0x0000000215087210 */ /* 0x004fe40007fde0ff */
[-C--:B------:R-:W-:Y:S01]  /*2fac0*/  LEA.HI.X.SX32 R5, R10, R3.reuse, 0x1, P4 ;  /* 0x000000030a057211 */ /* 0x080fe200020f0eff */
[----:B------:R-:W-:Y:S01]  /*2fad0*/  IMAD R10, R0, 0xa6, RZ ;  /* 0x000000a6000a7824 */ /* 0x000fe200078e02ff */
[----:B------:R-:W-:-:S04]  /*2fae0*/  LEA.HI.X.SX32 R7, R25, R3, 0x1, P5 ;  /* 0x0000000319077211 */ /* 0x000fc800028f0eff */
[-C--:B------:R-:W-:Y:S01]  /*2faf0*/  LEA.HI.X.SX32 R9, R10, R3.reuse, 0x1, P6 ;  /* 0x000000030a097211 */ /* 0x080fe200030f0eff */
[----:B------:R0:W-:Y:S01]  /*2fb00*/  STL.64 [R1+0x118], R4 ;  /* 0x0001180401007387 */ /* 0x0001e20000100a00 */
[----:B------:R1:W-:Y:S03]  /*2fb10*/  STL.64 [R1+0x110], R6 ;  /* 0x0001100601007387 */ /* 0x0003e60000100a00 */
[----:B------:R2:W-:Y:S01]  /*2fb20*/  STL.64 [R1+0x108], R8 ;  /* 0x0001080801007387 */ /* 0x0005e20000100a00 */
[-C--:B------:R-:W-:Y:S02]  /*2fb30*/  IADD3 R10, P6, R26, R2.reuse, RZ ;  /* 0x000000021a0a7210 */ /* 0x080fe40007fde0ff */
[-C--:B0-----:R-:W-:Y:S02]  /*2fb40*/  IADD3 R4, P4, R23, R2.reuse, RZ ;  /* 0x0000000217047210 */ /* 0x081fe40007f9e0ff */
[----:B-1----:R-:W-:Y:S01]  /*2fb50*/  IADD3 R6, P5, R24, R2, RZ ;  /* 0x0000000218067210 */ /* 0x002fe20007fbe0ff */
[----:B--2---:R-:W-:Y:S01]  /*2fb60*/  IMAD R8, R0, 0xa8, RZ ;  /* 0x000000a800087824 */ /* 0x004fe200078e02ff */
[----:B------:R-:W-:-:S04]  /*2fb70*/  LEA.HI.X.SX32 R5, R28, R3, 0x1, P4 ;  /* 0x000000031c057211 */ /* 0x000fc800020f0eff */
[-C--:B------:R-:W-:Y:S01]  /*2fb80*/  LEA.HI.X.SX32 R7, R8, R3.reuse, 0x1, P5 ;  /* 0x0000000308077211 */ /* 0x080fe200028f0eff */
[----:B------:R0:W-:Y:S01]  /*2fb90*/  STL.64 [R1+0x100], R4 ;  /* 0x0001000401007387 */ /* 0x0001e20000100a00 */
[----:B------:R-:W-:-:S03]  /*2fba0*/  LEA.HI.X.SX32 R11, R13, R3, 0x1, P6 ;  /* 0x000000030d0b7211 */ /* 0x000fc600030f0eff */
[----:B------:R1:W-:Y:S02]  /*2fbb0*/  STL.64 [R1+0xf8], R6 ;  /* 0x0000f80601007387 */ /* 0x0003e40000100a00 */
[----:B------:R2:W-:Y:S01]  /*2fbc0*/  STL.64 [R1+0xf0], R10 ;  /* 0x0000f00a01007387 */ /* 0x0005e20000100a00 */
[-C--:B------:R-:W-:Y:S01]  /*2fbd0*/  IADD3 R8, P5, R29, R2.reuse, RZ ;  /* 0x000000021d087210 */ /* 0x080fe20007fbe0ff */
[C---:B------:R-:W-:Y:S01]  /*2fbe0*/  IMAD R13, R0.reuse, 0xac, RZ ;  /* 0x000000ac000d7824 */ /* 0x040fe200078e02ff */
[----:B0-----:R-:W-:Y:S01]  /*2fbf0*/  IADD3 R4, P4, R27, R2, RZ ;  /* 0x000000021b047210 */ /* 0x001fe20007f9e0ff */
[C---:B-1----:R-:W-:Y:S02]  /*2fc00*/  IMAD R6, R0.reuse, 0x158, RZ ;  /* 0x0000015800067824 */ /* 0x042fe400078e02ff */
[----:B------:R-:W-:-:S03]  /*2fc10*/  IMAD R7, R0, 0xaa, RZ ;  /* 0x000000aa00077824 */ /* 0x000fc600078e02ff */
[----:B--2---:R-:W-:Y:S01]  /*2fc20*/  IADD3 R10, P6, R6, R2, RZ ;  /* 0x00000002060a7210 */ /* 0x004fe20007fde0ff */
[C---:B------:R-:W-:Y:S01]  /*2fc30*/  IMAD R6, R0.reuse, 0xab, RZ ;  /* 0x000000ab00067824 */ /* 0x040fe200078e02ff */
[----:B------:R-:W-:Y:S01]  /*2fc40*/  LEA.HI.X.SX32 R5, R7, R3, 0x1, P4 ;  /* 0x0000000307057211 */ /* 0x000fe200020f0eff */
[----:B------:R-:W-:-:S03]  /*2fc50*/  IMAD R7, R0, 0x15c, RZ ;  /* 0x0000015c00077824 */ /* 0x000fc600078e02ff */
[-C--:B------:R-:W-:Y:S01]  /*2fc60*/  LEA.HI.X.SX32 R9, R6, R3.reuse, 0x1, P5 ;  /* 0x0000000306097211 */ /* 0x080fe200028f0eff */
[----:B------:R0:W-:Y:S01]  /*2fc70*/  STL.64 [R1+0xe8], R4 ;  /* 0x0000e80401007387 */ /* 0x0001e20000100a00 */
[----:B------:R-:W-:Y:S01]  /*2fc80*/  LEA.HI.X.SX32 R11, R13, R3, 0x1, P6 ;  /* 0x000000030d0b7211 */ /* 0x000fe200030f0eff */
[C---:B------:R-:W-:Y:S02]  /*2fc90*/  IMAD R6, R0.reuse, 0x15e, RZ ;  /* 0x0000015e00067824 */ /* 0x040fe400078e02ff */
[----:B------:R1:W-:Y:S02]  /*2fca0*/  STL.64 [R1+0xe0], R8 ;  /* 0x0000e00801007387 */ /* 0x0003e40000100a00 */
[----:B------:R2:W-:Y:S02]  /*2fcb0*/  STL.64 [R1+0xd8], R10 ;  /* 0x0000d80a01007387 */ /* 0x0005e40000100a00 */
[C---:B0-----:R-:W-:Y:S01]  /*2fcc0*/  IMAD R4, R0.reuse, 0x15a, RZ ;  /* 0x0000015a00047824 */ /* 0x041fe200078e02ff */
[----:B-1----:R-:W-:Y:S01]  /*2fcd0*/  IADD3 R8, P5, R7, R2, RZ ;  /* 0x0000000207087210 */ /* 0x002fe20007fbe0ff */
[----:B------:R-:W-:-:S03]  /*2fce0*/  IMAD R7, R0, 0xad, RZ ;  /* 0x000000ad00077824 */ /* 0x000fc600078e02ff */
[-C--:B------:R-:W-:Y:S02]  /*2fcf0*/  IADD3 R4, P4, R4, R2.reuse, RZ ;  /* 0x0000000204047210 */ /* 0x080fe40007f9e0ff */
[----:B--2---:R-:W-:Y:S01]  /*2fd00*/  IADD3 R10, P6, R6, R2, RZ ;  /* 0x00000002060a7210 */ /* 0x004fe20007fde0ff */
[C---:B------:R-:W-:Y:S02]  /*2fd10*/  IMAD R6, R0.reuse, 0xae, RZ ;  /* 0x000000ae00067824 */ /* 0x040fe400078e02ff */
[C---:B------:R-:W-:Y:S01]  /*2fd20*/  IMAD R13, R0.reuse, 0xaf, RZ ;  /* 0x000000af000d7824 */ /* 0x040fe200078e02ff */
[-C--:B------:R-:W-:Y:S01]  /*2fd30*/  LEA.HI.X.SX32 R5, R7, R3.reuse, 0x1, P4 ;  /* 0x0000000307057211 */ /* 0x080fe200020f0eff */
[----:B------:R-:W-:Y:S01]  /*2fd40*/  IMAD R7, R0, 0x162, RZ ;  /* 0x0000016200077824 */ /* 0x000fe200078e02ff */
[-C--:B------:R-:W-:Y:S02]  /*2fd50*/  LEA.HI.X.SX32 R9, R6, R3.reuse, 0x1, P5 ;  /* 0x0000000306097211 */ /* 0x080fe400028f0eff */
[----:B------:R-:W-:Y:S01]  /*2fd60*/  LEA.HI.X.SX32 R11, R13, R3, 0x1, P6 ;  /* 0x000000030d0b7211 */ /* 0x000fe200030f0eff */
[----:B------:R0:W-:Y:S01]  /*2fd70*/  STL.64 [R1+0xd0], R4 ;  /* 0x0000d00401007387 */ /* 0x0001e20000100a00 */
[----:B------:R-:W-:-:S02]  /*2fd80*/  IMAD R6, R0, 0x164, RZ ;  /* 0x0000016400067824 */ /* 0x000fc400078e02ff */
[----:B------:R1:W-:Y:S01]  /*2fd90*/  STL.64 [R1+0xc8], R8 ;  /* 0x0000c80801007387 */ /* 0x0003e20000100a00 */
[----:B------:R2:W-:Y:S01]  /*2fda0*/  STL.64 [R1+0xc0], R10 ;  /* 0x0000c00a01007387 */ /* 0x0005e20000100a00 */
[C---:B0-----:R-:W-:Y:S01]  /*2fdb0*/  IMAD R4, R0.reuse, 0x160, RZ ;  /* 0x0000016000047824 */ /* 0x041fe200078e02ff */
[-C--:B-1----:R-:W-:Y:S01]  /*2fdc0*/  IADD3 R8, P5, R7, R2.reuse, RZ ;  /* 0x0000000207087210 */ /* 0x082fe20007fbe0ff */
[----:B------:R-:W-:Y:S01]  /*2fdd0*/  IMAD R7, R0, 0xb0, RZ ;  /* 0x000000b000077824 */ /* 0x000fe200078e02ff */
[-C--:B--2---:R-:W-:Y:S02]  /*2fde0*/  IADD3 R10, P6, R6, R2.reuse, RZ ;  /* 0x00000002060a7210 */ /* 0x084fe40007fde0ff */
[----:B------:R-:W-:Y:S01]  /*2fdf0*/  IADD3 R4, P4, R4, R2, RZ ;  /* 0x0000000204047210 */ /* 0x000fe20007f9e0ff */
[C---:B------:R-:W-:Y:S02]  /*2fe00*/  IMAD R6, R0.reuse, 0xb1, RZ ;  /* 0x000000b100067824 */ /* 0x040fe400078e02ff */
[C---:B------:R-:W-:Y:S01]  /*2fe10*/  IMAD R13, R0.reuse, 0xb2, RZ ;  /* 0x000000b2000d7824 */ /* 0x040fe200078e02ff */
[-C--:B------:R-:W-:Y:S01]  /*2fe20*/  LEA.HI.X.SX32 R5, R7, R3.reuse, 0x1, P4 ;  /* 0x0000000307057211 */ /* 0x080fe200020f0eff */
[----:B------:R-:W-:Y:S01]  /*2fe30*/  IMAD R7, R0, 0x168, RZ ;  /* 0x0000016800077824 */ /* 0x000fe200078e02ff */
[----:B------:R-:W-:-:S02]  /*2fe40*/  LEA.HI.X.SX32 R9, R6, R3, 0x1, P5 ;  /* 0x0000000306097211 */ /* 0x000fc400028f0eff */
[----:B------:R-:W-:Y:S01]  /*2fe50*/  LEA.HI.X.SX32 R11, R13, R3, 0x1, P6 ;  /* 0x000000030d0b7211 */ /* 0x000fe200030f0eff */
[----:B------:R0:W-:Y:S01]  /*2fe60*/  STL.64 [R1+0xb8], R4 ;  /* 0x0000b80401007387 */ /* 0x0001e20000100a00 */
[C---:B------:R-:W-:Y:S02]  /*2fe70*/  IMAD R6, R0.reuse, 0x16a, RZ ;  /* 0x0000016a00067824 */ /* 0x040fe400078e02ff */
[----:B------:R1:W-:Y:S02]  /*2fe80*/  STL.64 [R1+0xb0], R8 ;  /* 0x0000b00801007387 */ /* 0x0003e40000100a00 */
[----:B------:R2:W-:Y:S02]  /*2fe90*/  STL.64 [R1+0xa8], R10 ;  /* 0x0000a80a01007387 */ /* 0x0005e40000100a00 */
[C---:B0-----:R-:W-:Y:S01]  /*2fea0*/  IMAD R4, R0.reuse, 0x166, RZ ;  /* 0x0000016600047824 */ /* 0x041fe200078e02ff */
[-C--:B-1----:R-:W-:Y:S01]  /*2feb0*/  IADD3 R8, P5, R7, R2.reuse, RZ ;  /* 0x0000000207087210 */ /* 0x082fe20007fbe0ff */
[----:B------:R-:W-:Y:S01]  /*2fec0*/  IMAD R7, R0, 0xb3, RZ ;  /* 0x000000b300077824 */ /* 0x000fe200078e02ff */
[----:B--2---:R-:W-:-:S02]  /*2fed0*/  IADD3 R10, P6, R6, R2, RZ ;  /* 0x00000002060a7210 */ /* 0x004fc40007fde0ff */
[----:B------:R-:W-:Y:S01]  /*2fee0*/  IADD3 R4, P4, R4, R2, RZ ;  /* 0x0000000204047210 */ /* 0x000fe20007f9e0ff */
        /* <DEDUP_REMOVED lines=8> */
[----:B------:R1:W-:Y:S02]  /*2ff70*/  STL.64 [R1+0x98], R8 ;  /* 0x0000980801007387 */ /* 0x0003e40000100a00 */
[----:B------:R2:W-:Y:S02]  /*2ff80*/  STL.64 [R1+0x90], R10 ;  /* 0x0000900a01007387 */ /* 0x0005e40000100a00 */
[C---:B0-----:R-:W-:Y:S01]  /*2ff90*/  IMAD R4, R0.reuse, 0x16c, RZ ;  /* 0x0000016c00047824 */ /* 0x041fe200078e02ff */
[-C--:B-1----:R-:W-:Y:S01]  /*2ffa0*/  IADD3 R8, P5, R7, R2.reuse, RZ ;  /* 0x0000000207087210 */ /* 0x082fe20007fbe0ff */
[----:B------:R-:W-:Y:S01]  /*2ffb0*/  IMAD R7, R0, 0xb6, RZ ;  /* 0x000000b600077824 */ /* 0x000fe200078e02ff */
[-C--:B--2---:R-:W-:Y:S02]  /*2ffc0*/  IADD3 R10, P6, R6, R2.reuse, RZ ;  /* 0x00000002060a7210 */ /* 0x084fe40007fde0ff */
[----:B------:R-:W-:Y:S01]  /*2ffd0*/  IADD3 R4, P4, R4, R2, RZ ;  /* 0x0000000204047210 */ /* 0x000fe20007f9e0ff */
[----:B------:R-:W-:-:S02]  /*2ffe0*/  IMAD R6, R0, 0xb7, RZ ;  /* 0x000000b700067824 */ /* 0x000fc400078e02ff */
[C---:B------:R-:W-:Y:S01]  /*2fff0*/  IMAD R13, R0.reuse, 0xb8, RZ ;  /* 0x000000b8000d7824 */ /* 0x040fe200078e02ff */
[-C--:B------:R-:W-:Y:S01]  /*30000*/  LEA.HI.X.SX32 R5, R7, R3.reuse, 0x1, P4 ;  /* 0x0000000307057211 */ /* 0x080fe200020f0eff */
[----:B------:R-:W-:Y:S01]  /*30010*/  IMAD R7, R0, 0x174, RZ ;  /* 0x0000017400077824 */ /* 0x000fe200078e02ff */
[-C--:B------:R-:W-:Y:S02]  /*30020*/  LEA.HI.X.SX32 R9, R6, R3.reuse, 0x1, P5 ;  /* 0x0000000306097211 */ /* 0x080fe400028f0eff */
        /* <DEDUP_REMOVED lines=25> */
[----:B------:R-:W-:-:S03]  /*301c0*/  IMAD R6, R0, 0xbd, RZ ;  /* 0x000000bd00067824 */ /* 0x000fc600078e02ff */
[-C--:B------:R-:W-:Y:S01]  /*301d0*/  LEA.HI.X.SX32 R5, R7, R3.reuse, 0x1, P4 ;  /* 0x0000000307057211 */ /* 0x080fe200020f0eff */
[----:B------:R-:W-:Y:S01]  /*301e0*/  IMAD R7, R0, 0x180, RZ ;  /* 0x0000018000077824 */ /* 0x000fe200078e02ff */
[----:B------:R-:W-:-:S03]  /*301f0*/  LEA.HI.X.SX32 R9, R6, R3, 0x1, P5 ;  /* 0x0000000306097211 */ /* 0x000fc600028f0eff */
[----:B------:R0:W-:Y:S02]  /*30200*/  STL.64 [R1+0x58], R4 ;  /* 0x0000580401007387 */ /* 0x0001e40000100a00 */
[----:B------:R1:W-:Y:S02]  /*30210*/  STL.64 [R1+0x50], R8 ;  /* 0x0000500801007387 */ /* 0x0003e40000100a00 */
[C---:B------:R-:W-:Y:S02]  /*30220*/  IMAD R13, R0.reuse, 0xbe, RZ ;  /* 0x000000be000d7824 */ /* 0x040fe400078e02ff */
[C---:B------:R-:W-:Y:S02]  /*30230*/  IMAD R6, R0.reuse, 0x182, RZ ;  /* 0x0000018200067824 */ /* 0x040fe400078e02ff */
[C---:B0-----:R-:W-:Y:S01]  /*30240*/  IMAD R4, R0.reuse, 0x17e, RZ ;  /* 0x0000017e00047824 */ /* 0x041fe200078e02ff */
[----:B-1----:R-:W-:Y:S01]  /*30250*/  IADD3 R8, P5, R7, R2, RZ ;  /* 0x0000000207087210 */ /* 0x002fe20007fbe0ff */
[----:B------:R-:W-:-:S03]  /*30260*/  IMAD R7, R0, 0xbf, RZ ;  /* 0x000000bf00077824 */ /* 0x000fc600078e02ff */
[-C--:B------:R-:W-:Y:S02]  /*30270*/  IADD3 R4, P4, R4, R2.reuse, RZ ;  /* 0x0000000204047210 */ /* 0x080fe40007f9e0ff */
[-C--:B------:R-:W-:Y:S01]  /*30280*/  LEA.HI.X.SX32 R11, R13, R3.reuse, 0x1, P6 ;  /* 0x000000030d0b7211 */ /* 0x080fe200030f0eff */
[----:B------:R-:W-:Y:S01]  /*30290*/  IADD3 R12, P6, R6, R2, RZ ;  /* 0x00000002060c7210 */ /* 0x000fe20007fde0ff */
[----:B------:R-:W-:Y:S01]  /*302a0*/  LEA.HI.X.SX32 R5, R7, R3, 0x1, P4 ;  /* 0x0000000307057211 */ /* 0x000fe200020f0eff */
[----:B------:R-:W-:-:S04]  /*302b0*/  IMAD R6, R0, 0xc0, RZ ;  /* 0x000000c000067824 */ /* 0x000fc800078e02ff */
[----:B------:R0:W-:Y:S01]  /*302c0*/  STL.64 [R1+0x40], R4 ;  /* 0x0000400401007387 */ /* 0x0001e20000100a00 */
[----:B------:R-:W-:Y:S01]  /*302d0*/  LEA.HI.X.SX32 R9, R6, R3, 0x1, P5 ;  /* 0x0000000306097211 */ /* 0x000fe200028f0eff */
[----:B------:R1:W-:Y:S02]  /*302e0*/  STL.64 [R1+0x48], R10 ;  /* 0x0000480a01007387 */ /* 0x0003e40000100a00 */
[C---:B------:R-:W-:Y:S02]  /*302f0*/  IMAD R6, R0.reuse, 0xc1, RZ ;  /* 0x000000c100067824 */ /* 0x040fe400078e02ff */
[C---:B0-----:R-:W-:Y:S02]  /*30300*/  IMAD R4, R0.reuse, 0x184, RZ ;  /* 0x0000018400047824 */ /* 0x041fe400078e02ff */
[----:B-1----:R-:W-:-:S03]  /*30310*/  IMAD R10, R0, 0xc2, RZ ;  /* 0x000000c2000a7824 */ /* 0x002fc600078e02ff */
[-C--:B------:R-:W-:Y:S02]  /*30320*/  IADD3 R4, P4, R4, R2.reuse, RZ ;  /* 0x0000000204047210 */ /* 0x080fe40007f9e0ff */
[-C--:B------:R-:W-:Y:S01]  /*30330*/  LEA.HI.X.SX32 R13, R6, R3.reuse, 0x1, P6 ;  /* 0x00000003060d7211 */ /* 0x080fe200030f0eff */
[----:B------:R-:W-:Y:S01]  /*30340*/  IMAD R7, R0, 0x186, RZ ;  /* 0x0000018600077824 */ /* 0x000fe200078e02ff */
[----:B------:R-:W-:Y:S01]  /*30350*/  LEA.HI.X.SX32 R5, R10, R3, 0x1, P4 ;  /* 0x000000030a057211 */ /* 0x000fe200020f0eff */
[----:B------:R0:W-:Y:S02]  /*30360*/  STL.64 [R1+0x38], R8 ;  /* 0x0000380801007387 */ /* 0x0001e40000100a00 */
[----:B------:R-:W-:Y:S02]  /*30370*/  STL.64 [R1+0x30], R12 ;  /* 0x0000300c01007387 */ /* 0x000fe40000100a00 */
[----:B------:R1:W-:Y:S01]  /*30380*/  STL.64 [R1+0x28], R4 ;  /* 0x0000280401007387 */ /* 0x0003e20000100a00 */
[----:B0-----:R-:W-:Y:S01]  /*30390*/  IADD3 R8, P5, R7, R2, RZ ;  /* 0x0000000207087210 */ /* 0x001fe20007fbe0ff */
[----:B-1----:R-:W-:-:S02]  /*303a0*/  IMAD R5, R0, 0xc3, RZ ;  /* 0x000000c300057824 */ /* 0x002fc400078e02ff */
[----:B------:R-:W-:-:S03]  /*303b0*/  IMAD R7, R0, 0x188, RZ ;  /* 0x0000018800077824 */ /* 0x000fc600078e02ff */
[----:B------:R-:W-:Y:S01]  /*303c0*/  LEA.HI.X.SX32 R9, R5, R3, 0x1, P5 ;  /* 0x0000000305097211 */ /* 0x000fe200028f0eff */
[C---:B------:R-:W-:Y:S02]  /*303d0*/  IMAD R10, R0.reuse, 0x18a, RZ ;  /* 0x0000018a000a7824 */ /* 0x040fe400078e02ff */
[----:B------:R-:W-:Y:S01]  /*303e0*/  IMAD R4, R0, 0x18c, RZ ;  /* 0x0000018c00047824 */ /* 0x000fe200078e02ff */
[-C--:B------:R-:W-:Y:S01]  /*303f0*/  IADD3 R6, P6, R7, R2.reuse, RZ ;  /* 0x0000000207067210 */ /* 0x080fe20007fde0ff */
[----:B------:R0:W-:Y:S01]  /*30400*/  STL.64 [R1+0x20], R8 ;  /* 0x0000200801007387 */ /* 0x0001e20000100a00 */
[-C--:B------:R-:W-:Y:S02]  /*30410*/  IADD3 R12, P4, R10, R2.reuse, RZ ;  /* 0x000000020a0c7210 */ /* 0x080fe40007f9e0ff */
[----:B------:R-:W-:Y:S02]  /*30420*/  IADD3 R10, P5, R4, R2, RZ ;  /* 0x00000002040a7210 */ /* 0x000fe40007fbe0ff */
[C---:B------:R-:W-:Y:S01]  /*30430*/  IMAD R4, R0.reuse, 0x18e, RZ ;  /* 0x0000018e00047824 */ /* 0x040fe200078e02ff */
[----:B------:R-:W-:Y:S01]  /*30440*/  MOV R5, c[0x0][0x1c8] ;  /* 0x0000720000057a02 */ /* 0x000fe20000000f00 */
[----:B0-----:R-:W-:-:S02]  /*30450*/  IMAD R8, R0, 0xc4, RZ ;  /* 0x000000c400087824 */ /* 0x001fc400078e02ff */
[----:B------:R-:W-:-:S03]  /*30460*/  IMAD R9, R0, 0xc5, RZ ;  /* 0x000000c500097824 */ /* 0x000fc600078e02ff */
[-C--:B------:R-:W-:Y:S01]  /*30470*/  LEA.HI.X.SX32 R7, R8, R3.reuse, 0x1, P6 ;  /* 0x0000000308077211 */ /* 0x080fe200030f0eff */
[----:B------:R-:W-:Y:S02]  /*30480*/  IMAD R8, R0, 0x190, RZ ;  /* 0x0000019000087824 */ /* 0x000fe400078e02ff */
[----:B------:R-:W-:Y:S02]  /*30490*/  IMAD R0, R5, 0xc6, RZ ;  /* 0x000000c605007824 */ /* 0x000fe400078e02ff */
[----:B------:R0:W-:Y:S01]  /*304a0*/  STL.64 [R1+0x18], R6 ;  /* 0x0000180601007387 */ /* 0x0001e20000100a00 */
[-C--:B------:R-:W-:Y:S01]  /*304b0*/  LEA.HI.X.SX32 R13, R9, R3.reuse, 0x1, P4 ;  /* 0x00000003090d7211 */ /* 0x080fe200020f0eff */
[----:B------:R-:W-:Y:S02]  /*304c0*/  IADD3 R28, P4, R8, R2, RZ ;  /* 0x00000002081c7210 */ /* 0x000fe40007f9e0ff */
[----:B------:R-:W-:Y:S01]  /*304d0*/  IMAD R8, R5, 0x192, RZ ;  /* 0x0000019205087824 */ /* 0x000fe200078e02ff */
[----:B------:R-:W-:-:S02]  /*304e0*/  LEA.HI.X.SX32 R11, R0, R3, 0x1, P5 ;  /* 0x00000003000b7211 */ /* 0x000fc400028f0eff */
[----:B0-----:R-:W-:Y:S01]  /*304f0*/  IADD3 R6, P6, R4, R2, RZ ;  /* 0x0000000204067210 */ /* 0x001fe20007fde0ff */
[----:B------:R-:W-:-:S05]  /*30500*/  MOV R4, c[0x0][0x1c8] ;  /* 0x0000720000047a02 */ /* 0x000fca0000000f00 */
[C---:B------:R-:W-:Y:S02]  /*30510*/  IMAD R5, R4.reuse, 0xc7, RZ ;  /* 0x000000c704057824 */ /* 0x040fe400078e02ff */
[C---:B------:R-:W-:Y:S02]  /*30520*/  IMAD R0, R4.reuse, 0x194, RZ ;  /* 0x0000019404007824 */ /* 0x040fe400078e02ff */
[----:B------:R-:W-:Y:S01]  /*30530*/  IMAD R4, R4, 0xc8, RZ ;  /* 0x000000c804047824 */ /* 0x000fe200078e02ff */
[-C--:B------:R-:W-:Y:S02]  /*30540*/  LEA.HI.X.SX32 R7, R5, R3.reuse, 0x1, P6 ;  /* 0x0000000305077211 */ /* 0x080fe400030f0eff */
[----:B------:R-:W-:Y:S01]  /*30550*/  IADD3 R26, P6, R0, R2, RZ ;  /* 0x00000002001a7210 */ /* 0x000fe20007fde0ff */
[----:B------:R-:W-:Y:S02]  /*30560*/  MOV R0, c[0x0][0x1c8] ;  /* 0x0000720000007a02 */ /* 0x000fe40000000f00 */
[----:B------:R-:W-:-:S02]  /*30570*/  LEA.HI.X.SX32 R29, R4, R3, 0x1, P4 ;  /* 0x00000003041d7211 */ /* 0x000fc400020f0eff */
[----:B------:R-:W-:Y:S01]  /*30580*/  IADD3 R22, P5, R8, R2, RZ ;  /* 0x0000000208167210 */ /* 0x000fe20007fbe0ff */
[C---:B------:R-:W-:Y:S02]  /*30590*/  IMAD R4, R0.reuse, 0x196, RZ ;  /* 0x0000019600047824 */ /* 0x040fe400078e02ff */
[----:B------:R-:W-:-:S05]  /*305a0*/  IMAD R0, R0, 0xc9, RZ ;  /* 0x000000c900007824 */ /* 0x000fca00078e02ff */
[----:B------:R-:W-:Y:S01]  /*305b0*/  LEA.HI.X.SX32 R23, R0, R3, 0x1, P5 ;  /* 0x0000000300177211 */ /* 0x000fe200028f0eff */
[----:B------:R-:W-:Y:S01]  /*305c0*/  MOV R0, c[0x0][0x1c8] ;  /* 0x0000720000007a02 */ /* 0x000fe20000000f00 */
[----:B------:R-:W-:-:S04]  /*305d0*/  IADD3 R24, P4, R4, R2, RZ ;  /* 0x0000000204187210 */ /* 0x000fc80007f9e0ff */
[C---:B------:R-:W-:Y:S02]  /*305e0*/  IMAD R4, R0.reuse, 0xca, RZ ;  /* 0x000000ca00047824 */ /* 0x040fe400078e02ff */
[----:B------:R-:W-:-:S03]  /*305f0*/  IMAD R5, R0, 0x198, RZ ;  /* 0x0000019800057824 */ /* 0x000fc600078e02ff */
[----:B------:R-:W-:Y:S01]  /*30600*/  LEA.HI.X.SX32 R27, R4, R3, 0x1, P6 ;  /* 0x00000003041b7211 */ /* 0x000fe200030f0eff */
[C---:B------:R-:W-:Y:S01]  /*30610*/  IMAD R4, R0.reuse, 0xcb, RZ ;  /* 0x000000cb00047824 */ /* 0x040fe200078e02ff */
[----:B------:R-:W-:Y:S01]  /*30620*/  IADD3 R20, P5, R5, R2, RZ ;  /* 0x0000000205147210 */ /* 0x000fe20007fbe0ff */
[----:B------:R-:W-:-:S03]  /*30630*/  IMAD R5, R0, 0x19a, RZ ;  /* 0x0000019a00057824 */ /* 0x000fc600078e02ff */
[----:B------:R-:W-:Y:S01]  /*30640*/  LEA.HI.X.SX32 R25, R4, R3, 0x1, P4 ;  /* 0x0000000304197211 */ /* 0x000fe200020f0eff */
[C---:B------:R-:W-:Y:S01]  /*30650*/  IMAD R4, R0.reuse, 0xcc, RZ ;  /* 0x000000cc00047824 */ /* 0x040fe200078e02ff */
[----:B------:R-:W-:Y:S01]  /*30660*/  IADD3 R14, P6, R5, R2, RZ ;  /* 0x00000002050e7210 */ /* 0x000fe20007fde0ff */
[----:B------:R-:W-:-:S03]  /*30670*/  IMAD R5, R0, 0x19c, RZ ;  /* 0x0000019c00057824 */ /* 0x000fc600078e02ff */
[-C--:B------:R-:W-:Y:S01]  /*30680*/  LEA.HI.X.SX32 R21, R4, R3.reuse, 0x1, P5 ;  /* 0x0000000304157211 */ /* 0x080fe200028f0eff */
[C---:B------:R-:W-:Y:S01]  /*30690*/  IMAD R4, R0.reuse, 0xcd, RZ ;  /* 0x000000cd00047824 */ /* 0x040fe200078e02ff */
[----:B------:R-:W-:Y:S01]  /*306a0*/  IADD3 R18, P4, R5, R2, RZ ;  /* 0x0000000205127210 */ /* 0x000fe20007f9e0ff */
[----:B------:R-:W-:Y:S01]  /*306b0*/  IMAD R5, R0, 0x19e, RZ ;  /* 0x0000019e00057824 */ /* 0x000fe200078e02ff */
[----:B------:R-:W-:Y:S01]  /*306c0*/  STL.64 [R1+0x10], R12 ;  /* 0x0000100c01007387 */ /* 0x000fe20000100a00 */
[----:B------:R0:W-:Y:S02]  /*306d0*/  STL.64 [R1+0x8], R10 ;  /* 0x0000080a01007387 */ /* 0x0001e40000100a00 */
[----:B------:R1:W-:Y:S01]  /*306e0*/  STL.64 [R1], R6 ;  /* 0x0000000601007387 */ /* 0x0003e20000100a00 */
[----:B------:R-:W-:Y:S01]  /*306f0*/  LEA.HI.X.SX32 R15, R4, R3, 0x1, P6 ;  /* 0x00000003040f7211 */ /* 0x000fe200030f0eff */
[----:B------:R-:W-:Y:S01]  /*30700*/  STL [R1+0xa28], R28 ;  /* 0x000a281c01007387 */ /* 0x000fe20000100800 */
[----:B------:R-:W-:-:S02]  /*30710*/  IMAD R4, R0, 0xce, RZ ;  /* 0x000000ce00047824 */ /* 0x000fc400078e02ff */
[----:B------:R-:W-:Y:S01]  /*30720*/  STL [R1+0xa58], R28 ;  /* 0x000a581c01007387 */ /* 0x000fe20000100800 */
[-C--:B------:R-:W-:Y:S01]  /*30730*/  IADD3 R16, P5, R5, R2.reuse, RZ ;  /* 0x0000000205107210 */ /* 0x080fe20007fbe0ff */
[----:B------:R-:W-:Y:S01]  /*30740*/  STL [R1+0xa80], R28 ;  /* 0x000a801c01007387 */ /* 0x000fe20000100800 */
[----:B------:R-:W-:Y:S02]  /*30750*/  IMAD R5, R0, 0x1a0, RZ ;  /* 0x000001a000057824 */ /* 0x000fe400078e02ff */
[----:B------:R-:W-:Y:S02]  /*30760*/  STL [R1+0xa1c], R29 ;  /* 0x000a1c1d01007387 */ /* 0x000fe40000100800 */
[----:B------:R-:W-:Y:S01]  /*30770*/  STL [R1+0xa38], R22 ;  /* 0x000a381601007387 */ /* 0x000fe20000100800 */
[----:B------:R-:W-:Y:S01]  /*30780*/  STL [R1+0xa18], R23 ;  /* 0x000a181701007387 */ /* 0x000fe20000100800 */
[----:B------:R-:W-:Y:S01]  /*30790*/  LEA.HI.X.SX32 R19, R4, R3, 0x1, P4 ;  /* 0x0000000304137211 */ /* 0x000fe200020f0eff */
[----:B------:R-:W-:Y:S02]  /*307a0*/  STL [R1+0xaf8], R23 ;  /* 0x000af81701007387 */ /* 0x000fe40000100800 */
[C---:B------:R-:W-:Y:S01]  /*307b0*/  IMAD R4, R0.reuse, 0xcf, RZ ;  /* 0x000000cf00047824 */ /* 0x040fe200078e02ff */
[----:B------:R-:W-:Y:S01]  /*307c0*/  STL [R1+0xb20], R23 ;  /* 0x000b201701007387 */ /* 0x000fe20000100800 */
[----:B0-----:R-:W-:Y:S01]  /*307d0*/  IADD3 R10, P6, R5, R2, RZ ;  /* 0x00000002050a7210 */ /* 0x001fe20007fde0ff */
[----:B------:R-:W-:Y:S02]  /*307e0*/  STL [R1+0xa14], R27 ;  /* 0x000a141b01007387 */ /* 0x000fe40000100800 */
[C---:B------:R-:W-:Y:S01]  /*307f0*/  IMAD R5, R0.reuse, 0x1a2, RZ ;  /* 0x000001a200057824 */ /* 0x040fe200078e02ff */
[----:B------:R-:W-:Y:S01]  /*30800*/  STL.64 [R1+0xa20], R26 ;  /* 0x000a201a01007387 */ /* 0x000fe20000100a00 */
[----:B------:R-:W-:Y:S02]  /*30810*/  STL [R1+0xa68], R24 ;  /* 0x000a681801007387 */ /* 0x000fe40000100800 */
[----:B-1----:R-:W-:-:S02]  /*30820*/  IMAD R7, R0, 0x1a4, RZ ;  /* 0x000001a400077824 */ /* 0x002fc400078e02ff */
[----:B------:R-:W-:Y:S01]  /*30830*/  STL [R1+0xa10], R25 ;  /* 0x000a101901007387 */ /* 0x000fe20000100800 */
[----:B------:R-:W-:Y:S01]  /*30840*/  LEA.HI.X.SX32 R17, R4, R3, 0x1, P5 ;  /* 0x0000000304117211 */ /* 0x000fe200028f0eff */
[----:B------:R0:W-:Y:S01]  /*30850*/  STL.64 [R1+0xa30], R20 ;  /* 0x000a301401007387 */ /* 0x0001e20000100a00 */
[C---:B------:R-:W-:Y:S01]  /*30860*/  IMAD R4, R0.reuse, 0xd0, RZ ;  /* 0x000000d000047824 */ /* 0x040fe200078e02ff */
[----:B------:R-:W-:Y:S01]  /*30870*/  IADD3 R8, P5, R7, R2, RZ ;  /* 0x0000000207087210 */ /* 0x000fe20007fbe0ff */
[----:B------:R-:W-:-:S03]  /*30880*/  IMAD R7, R0, 0x1a6, RZ ;  /* 0x000001a600077824 */ /* 0x000fc600078e02ff */
[----:B------:R-:W-:Y:S01]  /*30890*/  LEA.HI.X.SX32 R11, R4, R3, 0x1, P6 ;  /* 0x00000003040b7211 */ /* 0x000fe200030f0eff */
[----:B------:R-:W-:Y:S01]  /*308a0*/  MOV R4, c[0x0][0x1c8] ;  /* 0x0000720000047a02 */ /* 0x000fe20000000f00 */
[-C--:B0-----:R-:W-:Y:S01]  /*308b0*/  IADD3 R20, P4, R5, R2.reuse, RZ ;  /* 0x0000000205147210 */ /* 0x081fe20007f9e0ff */
[----:B------:R-:W-:Y:S01]  /*308c0*/  IMAD.MOV.U32 R5, RZ, RZ, c[0x0][0x1c8] ;  /* 0x00007200ff057624 */ /* 0x000fe200078e00ff */
[----:B------:R-:W-:-:S03]  /*308d0*/  IADD3 R12, P6, R7, R2, RZ ;  /* 0x00000002070c7210 */ /* 0x000fc60007fde0ff */
[C---:B------:R-:W-:Y:S02]  /*308e0*/  IMAD R0, R5.reuse, 0xd1, RZ ;  /* 0x000000d105007824 */ /* 0x040fe400078e02ff */
[----:B------:R-:W-:Y:S02]  /*308f0*/  IMAD R7, R5, 0x1a8, RZ ;  /* 0x000001a805077824 */ /* 0x000fe400078e02ff */
[----:B------:R-:W-:Y:S01]  /*30900*/  IMAD R5, R4, 0xd2, RZ ;  /* 0x000000d204057824 */ /* 0x000fe200078e02ff */
[-C--:B------:R-:W-:Y:S01]  /*30910*/  LEA.HI.X.SX32 R21, R0, R3.reuse, 0x1, P4 ;  /* 0x0000000300157211 */ /* 0x080fe200020f0eff */
[----:B------:R-:W-:Y:S01]  /*30920*/  MOV R0, c[0x0][0x1c8] ;  /* 0x0000720000007a02 */ /* 0x000fe20000000f00 */
[----:B------:R-:W-:Y:S01]  /*30930*/  STL.64 [R1+0xa40], R14 ;  /* 0x000a400e01007387 */ /* 0x000fe20000100a00 */
[----:B------:R-:W-:Y:S01]  /*30940*/  STL.64 [R1+0xa48], R18 ;  /* 0x000a481201007387 */ /* 0x000fe20000100a00 */
[----:B------:R-:W-:Y:S01]  /*30950*/  LEA.HI.X.SX32 R9, R5, R3, 0x1, P5 ;  /* 0x0000000305097211 */ /* 0x000fe200028f0eff */
[----:B------:R-:W-:Y:S02]  /*30960*/  STL.64 [R1+0xa50], R16 ;  /* 0x000a501001007387 */ /* 0x000fe40000100a00 */
[C---:B------:R-:W-:Y:S01]  /*30970*/  IMAD R5, R0.reuse, 0xd3, RZ ;  /* 0x000000d300057824 */ /* 0x040fe200078e02ff */
[----:B------:R0:W-:Y:S01]  /*30980*/  STL.64 [R1+0xa60], R10 ;  /* 0x000a600a01007387 */ /* 0x0001e20000100a00 */
[----:B------:R-:W-:-:S02]  /*30990*/  IMAD R22, R0, 0xd4, RZ ;  /* 0x000000d400167824 */ /* 0x000fc400078e02ff */
[----:B------:R-:W-:Y:S01]  /*309a0*/  IMAD R4, R4, 0x1aa, RZ ;  /* 0x000001aa04047824 */ /* 0x000fe200078e02ff */
[----:B------:R-:W-:Y:S01]  /*309b0*/  LEA.HI.X.SX32 R13, R5, R3, 0x1, P6 ;  /* 0x00000003050d7211 */ /* 0x000fe200030f0eff */
[C---:B------:R-:W-:Y:S01]  /*309c0*/  IMAD R29, R0.reuse, 0x1ae, RZ ;  /* 0x000001ae001d7824 */ /* 0x040fe200078e02ff */
[----:B------:R-:W-:Y:S01]  /*309d0*/  STL.64 [R1+0x178], R20 ;  /* 0x0001781401007387 */ /* 0x000fe20000100a00 */
[----:B0-----:R-:W-:Y:S01]  /*309e0*/  IADD3 R10, P4, R7, R2, RZ ;  /* 0x00000002070a7210 */ /* 0x001fe20007f9e0ff */
[----:B------:R-:W-:-:S03]  /*309f0*/  IMAD R28, R0, 0xd5, RZ ;  /* 0x000000d5001c7824 */ /* 0x000fc600078e02ff */
[-C--:B------:R-:W-:Y:S01]  /*30a00*/  LEA.HI.X.SX32 R11, R22, R3.reuse, 0x1, P4 ;  /* 0x00000003160b7211 */ /* 0x080fe200020f0eff */
[----:B------:R-:W-:Y:S01]  /*30a10*/  STL.64 [R1+0xa70], R8 ;  /* 0x000a700801007387 */ /* 0x000fe20000100a00 */
[-C--:B------:R-:W-:Y:S01]  /*30a20*/  IADD3 R6, P5, R4, R2.reuse, RZ ;  /* 0x0000000204067210 */ /* 0x080fe20007fbe0ff */
[----:B------:R-:W-:Y:S02]  /*30a30*/  IMAD R4, R0, 0x1ac, RZ ;  /* 0x000001ac00047824 */ /* 0x000fe400078e02ff */
[----:B------:R-:W-:Y:S01]  /*30a40*/  STL.64 [R1+0xa78], R12 ;  /* 0x000a780c01007387 */ /* 0x000fe20000100a00 */
[----:B------:R0:W-:Y:S01]  /*30a50*/  STL.64 [R1+0x180], R10 ;  /* 0x0001800a01007387 */ /* 0x0001e20000100a00 */
[-C--:B------:R-:W-:Y:S01]  /*30a60*/  LEA.HI.X.SX32 R7, R28, R3.reuse, 0x1, P5 ;  /* 0x000000031c077211 */ /* 0x080fe200028f0eff */
[----:B------:R-:W-:Y:S01]  /*30a70*/  IMAD R28, R0, 0xd6, RZ ;  /* 0x000000d6001c7824 */ /* 0x000fe200078e02ff */
[-C--:B------:R-:W-:Y:S01]  /*30a80*/  IADD3 R4, P6, R4, R2.reuse, RZ ;  /* 0x0000000204047210 */ /* 0x080fe20007fde0ff */
[C---:B------:R-:W-:Y:S01]  /*30a90*/  IMAD R22, R0.reuse, 0xd8, RZ ;  /* 0x000000d800167824 */ /* 0x040fe200078e02ff */
[----:B0-----:R-:W-:Y:S01]  /*30aa0*/  IADD3 R10, P4, R29, R2, RZ ;  /* 0x000000021d0a7210 */ /* 0x001fe20007f9e0ff */
[----:B------:R-:W-:Y:S01]  /*30ab0*/  IMAD R29, R0, 0x1b0, RZ ;  /* 0x000001b0001d7824 */ /* 0x000fe200078e02ff */
[----:B------:R-:W-:-:S04]  /*30ac0*/  LEA.HI.X.SX32 R5, R28, R3, 0x1, P6 ;  /* 0x000000031c057211 */ /* 0x000fc800030f0eff */
[----:B------:R-:W-:Y:S01]  /*30ad0*/  IADD3 R8, P5, R29, R2, RZ ;  /* 0x000000021d087210 */ /* 0x000fe20007fbe0ff */
[C---:B------:R-:W-:Y:S01]  /*30ae0*/  IMAD R29, R0.reuse, 0xd7, RZ ;  /* 0x000000d7001d7824 */ /* 0x040fe200078e02ff */
[----:B------:R-:W-:Y:S01]  /*30af0*/  STL.64 [R1+0xa88], R6 ;  /* 0x000a880601007387 */ /* 0x000fe20000100a00 */
[----:B------:R-:W-:Y:S02]  /*30b00*/  IMAD R28, R0, 0x1b4, RZ ;  /* 0x000001b4001c7824 */ /* 0x000fe400078e02ff */
[----:B------:R0:W-:Y:S01]  /*30b10*/  STL.64 [R1+0x250], R4 ;  /* 0x0002500401007387 */ /* 0x0001e20000100a00 */
[-C--:B------:R-:W-:Y:S02]  /*30b20*/  LEA.HI.X.SX32 R9, R22, R3.reuse, 0x1, P5 ;  /* 0x0000000316097211 */ /* 0x080fe400028f0eff */
[----:B------:R-:W-:Y:S01]  /*30b30*/  LEA.HI.X.SX32 R11, R29, R3, 0x1, P4 ;  /* 0x000000031d0b7211 */ /* 0x000fe200020f0eff */
[----:B------:R-:W-:-:S04]  /*30b40*/  IMAD R29, R0, 0x1b6, RZ ;  /* 0x000001b6001d7824 */ /* 0x000fc800078e02ff */
[----:B------:R-:W-:Y:S01]  /*30b50*/  STL.64 [R1+0x248], R10 ;  /* 0x0002480a01007387 */ /* 0x000fe20000100a00 */
[----:B0-----:R-:W-:Y:S01]  /*30b60*/  IMAD R4, R0, 0x1b2, RZ ;  /* 0x000001b200047824 */ /* 0x001fe200078e02ff */
[-C--:B------:R-:W-:Y:S01]  /*30b70*/  IADD3 R6, P4, R28, R2.reuse, RZ ;  /* 0x000000021c067210 */ /* 0x080fe20007f9e0ff */
[----:B------:R-:W-:Y:S01]  /*30b80*/  IMAD R28, R0, 0xd9, RZ ;  /* 0x000000d9001c7824 */ /* 0x000fe200078e02ff */
[----:B------:R0:W-:Y:S02]  /*30b90*/  STL.64 [R1+0x240], R8 ;  /* 0x0002400801007387 */ /* 0x0001e40000100a00 */
[----:B------:R-:W-:Y:S01]  /*30ba0*/  IADD3 R4, P6, R4, R2, RZ ;  /* 0x0000000204047210 */ /* 0x000fe20007fde0ff */
[----:B------:R-:W-:-:S03]  /*30bb0*/  IMAD R22, R0, 0xdb, RZ ;  /* 0x000000db00167824 */ /* 0x000fc600078e02ff */
[-C--:B------:R-:W-:Y:S02]  /*30bc0*/  LEA.HI.X.SX32 R5, R28, R3.reuse, 0x1, P6 ;  /* 0x000000031c057211 */ /* 0x080fe400030f0eff */
[----:B0-----:R-:W-:Y:S01]  /*30bd0*/  IADD3 R8, P5, R29, R2, RZ ;  /* 0x000000021d087210 */ /* 0x001fe20007fbe0ff */
[C---:B------:R-:W-:Y:S02]  /*30be0*/  IMAD R29, R0.reuse, 0xda, RZ ;  /* 0x000000da001d7824 */ /* 0x040fe400078e02ff */
[----:B------:R-:W-:Y:S01]  /*30bf0*/  IMAD R28, R0, 0x1ba, RZ ;  /* 0x000001ba001c7824 */ /* 0x000fe200078e02ff */
[----:B------:R0:W-:Y:S02]  /*30c00*/  STL.64 [R1+0x238], R4 ;  /* 0x0002380401007387 */ /* 0x0001e40000100a00 */
[-C--:B------:R-:W-:Y:S02]  /*30c10*/  LEA.HI.X.SX32 R7, R29, R3.reuse, 0x1, P4 ;  /* 0x000000031d077211 */ /* 0x080fe400020f0eff */
[----:B------:R-:W-:Y:S01]  /*30c20*/  LEA.HI.X.SX32 R9, R22, R3, 0x1, P5 ;  /* 0x0000000316097211 */ /* 0x000fe200028f0eff */
[----:B------:R-:W-:-:S02]  /*30c30*/  IMAD R29, R0, 0x1bc, RZ ;  /* 0x000001bc001d7824 */ /* 0x000fc400078e02ff */
[----:B------:R1:W-:Y:S01]  /*30c40*/  STL.64 [R1+0x230], R6 ;  /* 0x0002300601007387 */ /* 0x0003e20000100a00 */
[----:B0-----:R-:W-:-:S03]  /*30c50*/  IMAD R4, R0, 0x1b8, RZ ;  /* 0x000001b800047824 */ /* 0x001fc600078e02ff */
[----:B------:R0:W-:Y:S02]  /*30c60*/  STL.64 [R1+0x228], R8 ;  /* 0x0002280801007387 */ /* 0x0001e40000100a00 */
[-C--:B------:R-:W-:Y:S02]  /*30c70*/  IADD3 R4, P6, R4, R2.reuse, RZ ;  /* 0x0000000204047210 */ /* 0x080fe40007fde0ff */
[-C--:B-1----:R-:W-:Y:S01]  /*30c80*/  IADD3 R6, P4, R28, R2.reuse, RZ ;  /* 0x000000021c067210 */ /* 0x082fe20007f9e0ff */
[C---:B------:R-:W-:Y:S01]  /*30c90*/  IMAD R28, R0.reuse, 0xdc, RZ ;  /* 0x000000dc001c7824 */ /* 0x040fe200078e02ff */
[----:B0-----:R-:W-:Y:S01]  /*30ca0*/  IADD3 R8, P5, R29, R2, RZ ;  /* 0x000000021d087210 */ /* 0x001fe20007fbe0ff */
[----:B------:R-:W-:-:S03]  /*30cb0*/  IMAD R29, R0, 0xdd, RZ ;  /* 0x000000dd001d7824 */ /* 0x000fc600078e02ff */
[-C--:B------:R-:W-:Y:S01]  /*30cc0*/  LEA.HI.X.SX32 R5, R28, R3.reuse, 0x1, P6 ;  /* 0x000000031c057211 */ /* 0x080fe200030f0eff */
[C---:B------:R-:W-:Y:S02]  /*30cd0*/  IMAD R22, R0.reuse, 0xde, RZ ;  /* 0x000000de00167824 */ /* 0x040fe400078e02ff */
[----:B------:R-:W-:Y:S01]  /*30ce0*/  IMAD R28, R0, 0x1c0, RZ ;  /* 0x000001c0001c7824 */ /* 0x000fe200078e02ff */
[-C--:B------:R-:W-:Y:S01]  /*30cf0*/  LEA.HI.X.SX32 R7, R29, R3.reuse, 0x1, P4 ;  /* 0x000000031d077211 */ /* 0x080fe200020f0eff */
[----:B------:R0:W-:Y:S01]  /*30d00*/  STL.64 [R1+0x220], R4 ;  /* 0x0002200401007387 */ /* 0x0001e20000100a00 */
[----:B------:R-:W-:Y:S01]  /*30d10*/  LEA.HI.X.SX32 R9, R22, R3, 0x1, P5 ;  /* 0x0000000316097211 */ /* 0x000fe200028f0eff */
[C---:B------:R-:W-:Y:S02]  /*30d20*/  IMAD R29, R0.reuse, 0x1c2, RZ ;  /* 0x000001c2001d7824 */ /* 0x040fe400078e02ff */
[----:B------:R1:W-:Y:S02]  /*30d30*/  STL.64 [R1+0x218], R6 ;  /* 0x0002180601007387 */ /* 0x0003e40000100a00 */
[----:B------:R2:W-:Y:S02]  /*30d40*/  STL.64 [R1+0x210], R8 ;  /* 0x0002100801007387 */ /* 0x0005e40000100a00 */
[----:B0-----:R-:W-:Y:S01]  /*30d50*/  IMAD R4, R0, 0x1be, RZ ;  /* 0x000001be00047824 */ /* 0x001fe200078e02ff */
[----:B-1----:R-:W-:Y:S01]  /*30d60*/  IADD3 R6, P4, R28, R2, RZ ;  /* 0x000000021c067210 */ /* 0x002fe20007f9e0ff */
[----:B------:R-:W-:-:S03]  /*30d70*/  IMAD R28, R0, 0xdf, RZ ;  /* 0x000000df001c7824 */ /* 0x000fc600078e02ff */
[-C--:B------:R-:W-:Y:S02]  /*30d80*/  IADD3 R4, P6, R4, R2.reuse, RZ ;  /* 0x0000000204047210 */ /* 0x080fe40007fde0ff */
[----:B--2---:R-:W-:Y:S01]  /*30d90*/  IADD3 R8, P5, R29, R2, RZ ;  /* 0x000000021d087210 */ /* 0x004fe20007fbe0ff */
[C---:B------:R-:W-:Y:S02]  /*30da0*/  IMAD R29, R0.reuse, 0xe0, RZ ;  /* 0x000000e0001d7824 */ /* 0x040fe400078e02ff */
[----:B------:R-:W-:Y:S01]  /*30db0*/  IMAD R22, R0, 0xe1, RZ ;  /* 0x000000e100167824 */ /* 0x000fe200078e02ff */
        /* <DEDUP_REMOVED lines=8> */
[----:B0-----:R-:W-:Y:S01]  /*30e40*/  IMAD R4, R0, 0x1c4, RZ ;  /* 0x000001c400047824 */ /* 0x001fe200078e02ff */
[-C--:B-1----:R-:W-:Y:S01]  /*30e50*/  IADD3 R6, P4, R28, R2.reuse, RZ ;  /* 0x000000021c067210 */ /* 0x082fe20007f9e0ff */
[----:B------:R-:W-:Y:S01]  /*30e60*/  IMAD R28, R0, 0xe2, RZ ;  /* 0x000000e2001c7824 */ /* 0x000fe200078e02ff */
[-C--:B--2---:R-:W-:Y:S02]  /*30e70*/  IADD3 R8, P5, R29, R2.reuse, RZ ;  /* 0x000000021d087210 */ /* 0x084fe40007fbe0ff */
[----:B------:R-:W-:Y:S01]  /*30e80*/  IADD3 R4, P6, R4, R2, RZ ;  /* 0x0000000204047210 */ /* 0x000fe20007fde0ff */
[C---:B------:R-:W-:Y:S02]  /*30e90*/  IMAD R29, R0.reuse, 0xe3, RZ ;  /* 0x000000e3001d7824 */ /* 0x040fe400078e02ff */
[----:B------:R-:W-:Y:S01]  /*30ea0*/  IMAD R22, R0, 0xe4, RZ ;  /* 0x000000e400167824 */ /* 0x000fe200078e02ff */
        /* <DEDUP_REMOVED lines=8> */
[----:B0-----:R-:W-:Y:S01]  /*30f30*/  IMAD R4, R0, 0x1ca, RZ ;  /* 0x000001ca00047824 */ /* 0x001fe200078e02ff */
[-C--:B-1----:R-:W-:Y:S01]  /*30f40*/  IADD3 R6, P4, R28, R2.reuse, RZ ;  /* 0x000000021c067210 */ /* 0x082fe20007f9e0ff */
[----:B------:R-:W-:Y:S01]  /*30f50*/  IMAD R28, R0, 0xe5, RZ ;  /* 0x000000e5001c7824 */ /* 0x000fe200078e02ff */
[----:B--2---:R-:W-:-:S02]  /*30f60*/  IADD3 R8, P5, R29, R2, RZ ;  /* 0x000000021d087210 */ /* 0x004fc40007fbe0ff */
[----:B------:R-:W-:Y:S01]  /*30f70*/  IADD3 R4, P6, R4, R2, RZ ;  /* 0x0000000204047210 */ /* 0x000fe20007fde0ff */
        /* <DEDUP_REMOVED lines=10> */
[----:B0-----:R-:W-:Y:S01]  /*31020*/  IMAD R4, R0, 0x1d0, RZ ;  /* 0x000001d000047824 */ /* 0x001fe200078e02ff */
[-C--:B-1----:R-:W-:Y:S01]  /*31030*/  IADD3 R6, P4, R28, R2.reuse, RZ ;  /* 0x000000021c067210 */ /* 0x082fe20007f9e0ff */
[----:B------:R-:W-:Y:S01]  /*31040*/  IMAD R28, R0, 0xe8, RZ ;  /* 0x000000e8001c7824 */ /* 0x000fe200078e02ff */
[-C--:B--2---:R-:W-:Y:S02]  /*31050*/  IADD3 R8, P5, R29, R2.reuse, RZ ;  /* 0x000000021d087210 */ /* 0x084fe40007fbe0ff */
[----:B------:R-:W-:Y:S01]  /*31060*/  IADD3 R4, P6, R4, R2, RZ ;  /* 0x0000000204047210 */ /* 0x000fe20007fde0ff */
[----:B------:R-:W-:-:S02]  /*31070*/  IMAD R29, R0, 0xe9, RZ ;  /* 0x000000e9001d7824 */ /* 0x000fc400078e02ff */
[----:B------:R-:W-:Y:S01]  /*31080*/  IMAD R22, R0, 0xea, RZ ;  /* 0x000000ea00167824 */ /* 0x000fe200078e02ff */
        /* <DEDUP_REMOVED lines=35> */
[----:B0-----:R-:W-:Y:S01]  /*312c0*/  IMAD R4, R0, 0x1e2, RZ ;  /* 0x000001e200047824 */ /* 0x001fe200078e02ff */
[----:B-1----:R-:W-:Y:S01]  /*312d0*/  IADD3 R6, P4, R28, R2, RZ ;  /* 0x000000021c067210 */ /* 0x002fe20007f9e0ff */
[----:B------:R-:W-:-:S03]  /*312e0*/  IMAD R28, R0, 0xf1, RZ ;  /* 0x000000f1001c7824 */ /* 0x000fc600078e02ff */
[----:B------:R-:W-:Y:S02]  /*312f0*/  IADD3 R4, P6, R4, R2, RZ ;  /* 0x0000000204047210 */ /* 0x000fe40007fde0ff */
[-C--:B------:R-:W-:Y:S02]  /*31300*/  LEA.HI.X.SX32 R9, R22, R3.reuse, 0x1, P5 ;  /* 0x0000000316097211 */ /* 0x080fe400028f0eff */
[----:B------:R-:W-:Y:S01]  /*31310*/  LEA.HI.X.SX32 R5, R28, R3, 0x1, P6 ;  /* 0x000000031c057211 */ /* 0x000fe200030f0eff */
[C---:B------:R-:W-:Y:S02]  /*31320*/  IMAD R28, R0.reuse, 0x1e8, RZ ;  /* 0x000001e8001c7824 */ /* 0x040fe400078e02ff */
[----:B------:R-:W-:Y:S02]  /*31330*/  STL.64 [R1+0x298], R8 ;  /* 0x0002980801007387 */ /* 0x000fe40000100a00 */
[----:B------:R0:W-:Y:S02]  /*31340*/  STL.64 [R1+0x290], R4 ;  /* 0x0002900401007387 */ /* 0x0001e40000100a00 */
[----:B------:R-:W-:-:S05]  /*31350*/  IMAD R29, R0, 0x1e6, RZ ;  /* 0x000001e6001d7824 */ /* 0x000fca00078e02ff */
[-C--:B------:R-:W-:Y:S01]  /*31360*/  IADD3 R10, P5, R29, R2.reuse, RZ ;  /* 0x000000021d0a7210 */ /* 0x080fe20007fbe0ff */
[----:B0-----:R-:W-:Y:S01]  /*31370*/  IMAD R4, R0, 0xf2, RZ ;  /* 0x000000f200047824 */ /* 0x001fe200078e02ff */
[----:B------:R-:W-:Y:S02]  /*31380*/  MOV R5, c[0x0][0x1c8] ;  /* 0x0000720000057a02 */ /* 0x000fe40000000f00 */
[----:B------:R-:W-:Y:S01]  /*31390*/  IADD3 R8, P6, R28, R2, RZ ;  /* 0x000000021c087210 */ /* 0x000fe20007fde0ff */
[C---:B------:R-:W-:Y:S02]  /*313a0*/  IMAD R28, R0.reuse, 0xf3, RZ ;  /* 0x000000f3001c7824 */ /* 0x040fe400078e02ff */
[----:B------:R-:W-:Y:S01]  /*313b0*/  IMAD R29, R0, 0x1ea, RZ ;  /* 0x000001ea001d7824 */ /* 0x000fe200078e02ff */
[-C--:B------:R-:W-:Y:S01]  /*313c0*/  LEA.HI.X.SX32 R7, R4, R3.reuse, 0x1, P4 ;  /* 0x0000000304077211 */ /* 0x080fe200020f0eff */
[----:B------:R-:W-:Y:S01]  /*313d0*/  IMAD R22, R5, 0xf4, RZ ;  /* 0x000000f405167824 */ /* 0x000fe200078e02ff */
[----:B------:R-:W-:Y:S01]  /*313e0*/  LEA.HI.X.SX32 R11, R28, R3, 0x1, P5 ;  /* 0x000000031c0b7211 */ /* 0x000fe200028f0eff */
[----:B------:R-:W-:-:S02]  /*313f0*/  IMAD R28, R0, 0xf5, RZ ;  /* 0x000000f5001c7824 */ /* 0x000fc400078e02ff */
[----:B------:R0:W-:Y:S01]  /*31400*/  STL.64 [R1+0x2a8], R6 ;  /* 0x0002a80601007387 */ /* 0x0001e20000100a00 */
[-C--:B------:R-:W-:Y:S01]  /*31410*/  LEA.HI.X.SX32 R9, R22, R3.reuse, 0x1, P6 ;  /* 0x0000000316097211 */ /* 0x080fe200030f0eff */
[----:B------:R-:W-:Y:S02]  /*31420*/  STL.64 [R1+0x2c0], R10 ;  /* 0x0002c00a01007387 */ /* 0x000fe40000100a00 */
[----:B------:R-:W-:Y:S02]  /*31430*/  IMAD R4, R5, 0x1ec, RZ ;  /* 0x000001ec05047824 */ /* 0x000fe400078e02ff */
[----:B------:R1:W-:Y:S01]  /*31440*/  STL.64 [R1+0x2b8], R8 ;  /* 0x0002b80801007387 */ /* 0x0003e20000100a00 */
[----:B0-----:R-:W-:Y:S01]  /*31450*/  IADD3 R6, P4, R29, R2, RZ ;  /* 0x000000021d067210 */ /* 0x001fe20007f9e0ff */
[C---:B------:R-:W-:Y:S02]  /*31460*/  IMAD R29, R0.reuse, 0x1ee, RZ ;  /* 0x000001ee001d7824 */ /* 0x040fe400078e02ff */
[----:B------:R-:W-:Y:S01]  /*31470*/  IMAD R0, R0, 0x1f0, RZ ;  /* 0x000001f000007824 */ /* 0x000fe200078e02ff */
[----:B------:R-:W-:-:S02]  /*31480*/  LEA.HI.X.SX32 R7, R28, R3, 0x1, P4 ;  /* 0x000000031c077211 */ /* 0x000fc400020f0eff */
[-C--:B-1----:R-:W-:Y:S02]  /*31490*/  IADD3 R8, P6, R29, R2.reuse, RZ ;  /* 0x000000021d087210 */ /* 0x082fe40007fde0ff */
[-C--:B------:R-:W-:Y:S01]  /*314a0*/  IADD3 R10, P4, R0, R2.reuse, RZ ;  /* 0x00000002000a7210 */ /* 0x080fe20007f9e0ff */
[----:B------:R-:W2:Y:S01]  /*314b0*/  LDL.LU R29, [R1+0x36c] ;  /* 0x00036c00011d7983 */ /* 0x000ea20000300800 */
[----:B------:R-:W-:Y:S01]  /*314c0*/  MOV R0, c[0x0][0x1c8] ;  /* 0x0000720000007a02 */ /* 0x000fe20000000f00 */
[----:B------:R-:W3:Y:S02]  /*314d0*/  LDL.LU R18, [R1+0x37c] ;  /* 0x00037c0001127983 */ /* 0x000ee40000300800 */
[----:B------:R0:W-:Y:S01]  /*314e0*/  STL.64 [R1+0x2b0], R6 ;  /* 0x0002b00601007387 */ /* 0x0001e20000100a00 */
[----:B------:R-:W4:Y:S01]  /*314f0*/  LDL.LU R19, [R1+0x394] ;  /* 0x0003940001137983 */ /* 0x000f220000300800 */
[----:B------:R-:W4:Y:S02]  /*31500*/  LDL R15, [R1+0x6b0] ;  /* 0x0006b000010f7983 */ /* 0x000f240000100800 */
[----:B------:R-:W-:Y:S01]  /*31510*/  IMAD R22, R0, 0xf6, RZ ;  /* 0x000000f600167824 */ /* 0x000fe200078e02ff */
[----:B------:R-:W-:Y:S01]  /*31520*/  IADD3 R4, P5, R4, R2, RZ ;  /* 0x0000000204047210 */ /* 0x000fe20007fbe0ff */
[----:B------:R-:W5:Y:S01]  /*31530*/  LDL.LU.64 R20, [R1+0x170] ;  /* 0x0001700001147983 */ /* 0x000f620000300a00 */
[----:B------:R-:W5:Y:S02]  /*31540*/  LDL.LU.64 R24, [R1+0x168] ;  /* 0x0001680001187983 */ /* 0x000f640000300a00 */
[----:B------:R-:W5:Y:S02]  /*31550*/  LDL.LU.64 R26, [R1+0x160] ;  /* 0x00016000011a7983 */ /* 0x000f640000300a00 */
[----:B------:R-:W5:Y:S01]  /*31560*/  LDL.LU R28, [R1+0x35c] ;  /* 0x00035c00011c7983 */ /* 0x000f620000300800 */
[----:B------:R-:W-:-:S02]  /*31570*/  LEA.HI.X.SX32 R5, R22, R3, 0x1, P5 ;  /* 0x0000000316057211 */ /* 0x000fc400028f0eff */
[----:B------:R-:W5:Y:S01]  /*31580*/  LDL.LU.64 R22, [R1+0x158] ;  /* 0x0001580001167983 */ /* 0x000f620000300a00 */
[C---:B------:R-:W-:Y:S02]  /*31590*/  IMAD R17, R0.reuse, 0x1f2, RZ ;  /* 0x000001f200117824 */ /* 0x040fe400078e02ff */
[----:B------:R1:W-:Y:S03]  /*315a0*/  STL.64 [R1+0x288], R4 ;  /* 0x0002880401007387 */ /* 0x0003e60000100a00 */
[----:B0-----:R-:W-:Y:S01]  /*315b0*/  IADD3 R6, P5, R17, R2, RZ ;  /* 0x0000000211067210 */ /* 0x001fe20007fbe0ff */
[C---:B------:R-:W-:Y:S02]  /*315c0*/  IMAD R17, R0.reuse, 0xf8, RZ ;  /* 0x000000f800117824 */ /* 0x040fe400078e02ff */
[C---:B------:R-:W-:Y:S02]  /*315d0*/  IMAD R16, R0.reuse, 0x1f4, RZ ;  /* 0x000001f400107824 */ /* 0x040fe400078e02ff */
[----:B-1----:R-:W-:-:S02]  /*315e0*/  IMAD R4, R0, 0xf7, RZ ;  /* 0x000000f700047824 */ /* 0x002fc400078e02ff */
[----:B------:R-:W-:Y:S01]  /*315f0*/  IMAD.MOV.U32 R5, RZ, RZ, c[0x0][0x1c8] ;  /* 0x00007200ff057624 */ /* 0x000fe200078e00ff */
[-C--:B------:R-:W-:Y:S02]  /*31600*/  LEA.HI.X.SX32 R11, R17, R3.reuse, 0x1, P4 ;  /* 0x00000003110b7211 */ /* 0x080fe400020f0eff */
[-C--:B------:R-:W-:Y:S01]  /*31610*/  LEA.HI.X.SX32 R9, R4, R3.reuse, 0x1, P6 ;  /* 0x0000000304097211 */ /* 0x080fe200030f0eff */
[C---:B------:R-:W-:Y:S02]  /*31620*/  IMAD R0, R5.reuse, 0x1f6, RZ ;  /* 0x000001f605007824 */ /* 0x040fe400078e02ff */
[----:B------:R-:W-:Y:S01]  /*31630*/  IMAD R17, R5, 0xf9, RZ ;  /* 0x000000f905117824 */ /* 0x000fe200078e02ff */
[----:B------:R-:W-:Y:S01]  /*31640*/  MOV R4, c[0x0][0x1c8] ;  /* 0x0000720000047a02 */ /* 0x000fe20000000f00 */
[----:B------:R-:W-:Y:S01]  /*31650*/  STL.64 [R1+0x260], R8 ;  /* 0x0002600801007387 */ /* 0x000fe20000100a00 */
[----:B------:R0:W-:Y:S02]  /*31660*/  STL.64 [R1+0x1b0], R10 ;  /* 0x0001b00a01007387 */ /* 0x0001e40000100a00 */
[----:B------:R-:W-:Y:S01]  /*31670*/  LEA.HI.X.SX32 R7, R17, R3, 0x1, P5 ;  /* 0x0000000311077211 */ /* 0x000fe200028f0eff */
[----:B------:R-:W-:-:S04]  /*31680*/  IMAD R17, R4, 0xfa, RZ ;  /* 0x000000fa04117824 */ /* 0x000fc800078e02ff */
[----:B------:R1:W-:Y:S01]  /*31690*/  STL.64 [R1+0x1a8], R6 ;  /* 0x0001a80601007387 */ /* 0x0003e20000100a00 */
[-C--:B0-----:R-:W-:Y:S01]  /*316a0*/  IADD3 R10, P4, R0, R2.reuse, RZ ;  /* 0x00000002000a7210 */ /* 0x081fe20007f9e0ff */
[----:B------:R-:W-:Y:S01]  /*316b0*/  IMAD R0, R4, 0x1f8, RZ ;  /* 0x000001f804007824 */ /* 0x000fe200078e02ff */
[----:B------:R-:W-:-:S04]  /*316c0*/  IADD3 R8, P6, R16, R2, RZ ;  /* 0x0000000210087210 */ /* 0x000fc80007fde0ff */
[----:B-1----:R-:W-:Y:S01]  /*316d0*/  IADD3 R6, P5, R0, R2, RZ ;  /* 0x0000000200067210 */ /* 0x002fe20007fbe0ff */
[C---:B------:R-:W-:Y:S02]  /*316e0*/  IMAD R0, R5.reuse, 0x1fa, RZ ;  /* 0x000001fa05007824 */ /* 0x040fe400078e02ff */
[----:B------:R-:W-:Y:S01]  /*316f0*/  IMAD R5, R5, 0xfb, RZ ;  /* 0x000000fb05057824 */ /* 0x000fe200078e02ff */
[----:B------:R-:W-:-:S04]  /*31700*/  LEA.HI.X.SX32 R9, R17, R3, 0x1, P6 ;  /* 0x0000000311097211 */ /* 0x000fc800030f0eff */
[----:B------:R-:W-:Y:S01]  /*31710*/  LEA.HI.X.SX32 R11, R5, R3, 0x1, P4 ;  /* 0x00000003050b7211 */ /* 0x000fe200020f0eff */
[----:B------:R0:W-:Y:S01]  /*31720*/  STL.64 [R1+0x1a0], R8 ;  /* 0x0001a00801007387 */ /* 0x0001e20000100a00 */
[----:B------:R-:W-:-:S03]  /*31730*/  IMAD R17, R4, 0x1fe, RZ ;  /* 0x000001fe04117824 */ /* 0x000fc600078e02ff */
[----:B------:R1:W-:Y:S01]  /*31740*/  STL.64 [R1+0x198], R10 ;  /* 0x0001980a01007387 */ /* 0x0003e20000100a00 */
[----:B------:R-:W-:Y:S02]  /*31750*/  MOV R16, c[0x0][0x1c8] ;  /* 0x0000720000107a02 */ /* 0x000fe40000000f00 */
[----:B0-----:R-:W-:Y:S01]  /*31760*/  IADD3 R8, P6, R0, R2, RZ ;  /* 0x0000000200087210 */ /* 0x001fe20007fde0ff */
[C---:B------:R-:W-:Y:S02]  /*31770*/  IMAD R0, R4.reuse, 0x1fc, RZ ;  /* 0x000001fc04007824 */ /* 0x040fe400078e02ff */
[----:B-1----:R-:W-:-:S03]  /*31780*/  IMAD R11, R4, 0xfc, RZ ;  /* 0x000000fc040b7824 */ /* 0x002fc600078e02ff */
[-C--:B------:R-:W-:Y:S02]  /*31790*/  IADD3 R4, P4, R0, R2.reuse, RZ ;  /* 0x0000000200047210 */ /* 0x080fe40007f9e0ff */
[-C--:B------:R-:W-:Y:S01]  /*317a0*/  LEA.HI.X.SX32 R7, R11, R3.reuse, 0x1, P5 ;  /* 0x000000030b077211 */ /* 0x080fe200028f0eff */
[----:B------:R-:W-:Y:S02]  /*317b0*/  IADD3 R2, P5, R17, R2, RZ ;  /* 0x0000000211027210 */ /* 0x000fe40007fbe0ff */
[C---:B------:R-:W-:Y:S02]  /*317c0*/  IMAD R17, R16.reuse, 0xfe, RZ ;  /* 0x000000fe10117824 */ /* 0x040fe400078e02ff */
[----:B------:R-:W-:Y:S01]  /*317d0*/  IMAD R0, R16, 0xfd, RZ ;  /* 0x000000fd10007824 */ /* 0x000fe200078e02ff */
[----:B------:R0:W-:Y:S02]  /*317e0*/  STL.64 [R1+0x190], R6 ;  /* 0x0001900601007387 */ /* 0x0001e40000100a00 */
[----:B------:R-:W-:-:S02]  /*317f0*/  LEA.HI.X.SX32 R5, R17, R3, 0x1, P4 ;  /* 0x0000000311057211 */ /* 0x000fc400020f0eff */
[----:B------:R-:W-:Y:S01]  /*31800*/  LEA.HI.X.SX32 R9, R0, R3, 0x1, P6 ;  /* 0x0000000300097211 */ /* 0x000fe200030f0eff */
[----:B------:R-:W-:Y:S02]  /*31810*/  @P0 MOV R0, 0x7f800000 ;  /* 0x7f80000000000802 */ /* 0x000fe40000000f00 */
[----:B------:R3:W-:Y:S01]  /*31820*/  STL.64 [R1+0x958], R4 ;  /* 0x0009580401007387 */ /* 0x0007e20000100a00 */
[----:B0-----:R-:W-:-:S03]  /*31830*/  IMAD R6, R16, 0xff, RZ ;  /* 0x000000ff10067824 */ /* 0x001fc600078e02ff */
[----:B------:R-:W-:Y:S02]  /*31840*/  STL.64 [R1+0x188], R8 ;  /* 0x0001880801007387 */ /* 0x000fe40000100a00 */
[----:B------:R-:W-:-:S05]  /*31850*/  LEA.HI.X.SX32 R3, R6, R3, 0x1, P5 ;  /* 0x0000000306037211 */ /* 0x000fca00028f0eff */
[----:B------:R-:W-:Y:S01]  /*31860*/  STL.64 [R1+0x960], R2 ;  /* 0x0009600201007387 */ /* 0x000fe20000100a00 */
[----:B------:R-:W-:Y:S01]  /*31870*/  STL.64 [R1+0xb00], R2 ;  /* 0x000b000201007387 */ /* 0x000fe20000100a00 */
[----:B---3--:R-:W-:Y:S01]  /*31880*/  PRMT R4, R18, 0x7632, R4 ;  /* 0x0000763212047816 */ /* 0x008fe20000000004 */
[----:B----4-:R-:W-:Y:S01]  /*31890*/  @P0 FFMA.FTZ R15, R19, R0, +INF ;  /* 0x7f800000130f0423 */ /* 0x010fe20000010000 */
[----:B--2---:R-:W-:-:S03]  /*318a0*/  PRMT R0, R29, 0x7632, R0 ;  /* 0x000076321d007816 */ /* 0x004fc60000000000 */
[----:B-----5:R-:W-:Y:S01]  /*318b0*/  STG.E.U16 [R20.64], R4 ;  /* 0x0000000414007986 */ /* 0x020fe2000c101506 */
[----:B------:R0:W-:Y:S03]  /*318c0*/  STG.E.U16 [R24.64], R29 ;  /* 0x0000001d18007986 */ /* 0x0001e6000c101506 */
[----:B------:R-:W-:Y:S01]  /*318d0*/  @P0 STL [R1+0x6b0], R15 ;  /* 0x0006b00f01000387 */ /* 0x000fe20000100800 */
[----:B------:R1:W-:Y:S01]  /*318e0*/  STG.E.U16 [R26.64], R0 ;  /* 0x000000001a007986 */ /* 0x0003e2000c101506 */
[----:B------:R-:W-:Y:S02]  /*318f0*/  PRMT R14, R28, 0x7632, R14 ;  /* 0x000076321c0e7816 */ /* 0x000fe4000000000e */
[----:B------:R2:W-:Y:S04]  /*31900*/  STG.E.U16 [R22.64], R28 ;  /* 0x0000001c16007986 */ /* 0x0005e8000c101506 */
[----:B0-----:R-:W3:Y:S01]  /*31910*/  LDL.LU.64 R24, [R1+0x150] ;  /* 0x0001500001187983 */ /* 0x001ee20000300a00 */
[----:B-1----:R-:W4:Y:S03]  /*31920*/  LDL.LU.64 R26, [R1+0x148] ;  /* 0x00014800011a7983 */ /* 0x002f260000300a00 */
[----:B--2---:R-:W2:Y:S01]  /*31930*/  LDL.LU R28, [R1+0x2cc] ;  /* 0x0002cc00011c7983 */ /* 0x004ea20000300800 */
[----:B------:R-:W5:Y:S03]  /*31940*/  LDL.LU R23, [R1+0x310] ;  /* 0x0003100001177983 */ /* 0x000f660000300800 */
[----:B-----5:R0:W-:Y:S04]  /*31950*/  STL [R1+0xb40], R23 ;  /* 0x000b401701007387 */ /* 0x0201e80000100800 */
[----:B0-----:R-:W5:Y:S04]  /*31960*/  LDL.LU R23, [R1+0x320] ;  /* 0x0003200001177983 */ /* 0x001f680000300800 */
[----:B-----5:R0:W-:Y:S04]  /*31970*/  STL [R1+0xb58], R23 ;  /* 0x000b581701007387 */ /* 0x0201e80000100800 */
[----:B0-----:R-:W5:Y:S04]  /*31980*/  LDL.LU R23, [R1+0x330] ;  /* 0x0003300001177983 */ /* 0x001f680000300800 */
[----:B-----5:R0:W-:Y:S04]  /*31990*/  STL [R1+0xb78], R23 ;  /* 0x000b781701007387 */ /* 0x0201e80000100800 */
[----:B0-----:R-:W5:Y:S01]  /*319a0*/  LDL.LU R23, [R1+0x340] ;  /* 0x0003400001177983 */ /* 0x001f620000300800 */
[----:B------:R-:W2:Y:S03]  /*319b0*/  LDL.LU.64 R2, [R1+0xf0] ;  /* 0x0000f00001027983 */ /* 0x000ea60000300a00 */
[----:B--2---:R0:W-:Y:S04]  /*319c0*/  STL [R1+0xb08], R3 ;  /* 0x000b080301007387 */ /* 0x0041e80000100800 */
[----:B0-----:R-:W2:Y:S04]  /*319d0*/  LDL.LU R3, [R1+0x344] ;  /* 0x0003440001037983 */ /* 0x001ea80000300800 */
[----:B--2---:R0:W-:Y:S04]  /*319e0*/  STL.64 [R1+0xb18], R2 ;  /* 0x000b180201007387 */ /* 0x0041e80000100a00 */
[----:B0-----:R-:W2:Y:S04]  /*319f0*/  LDL.LU.64 R2, [R1+0x100] ;  /* 0x0001000001027983 */ /* 0x001ea80000300a00 */
[----:B--2---:R0:W-:Y:S04]  /*31a00*/  STL.64 [R1+0xb28], R2 ;  /* 0x000b280201007387 */ /* 0x0041e80000100a00 */
[----:B0-----:R-:W2:Y:S04]  /*31a10*/  LDL.LU.64 R2, [R1+0x108] ;  /* 0x0001080001027983 */ /* 0x001ea80000300a00 */
[----:B--2---:R-:W-:Y:S01]  /*31a20*/  STL [R1+0xb30], R3 ;  /* 0x000b300301007387 */ /* 0x004fe20000100800 */
[----:B------:R0:W-:Y:S03]  /*31a30*/  STL.64 [R1+0xb50], R2 ;  /* 0x000b500201007387 */ /* 0x0001e60000100a00 */
[----:B0-----:R-:W2:Y:S04]  /*31a40*/  LDL.LU.64 R2, [R1+0x120] ;  /* 0x0001200001027983 */ /* 0x001ea80000300a00 */
[----:B--2---:R0:W-:Y:S04]  /*31a50*/  STL.64 [R1+0xb60], R2 ;  /* 0x000b600201007387 */ /* 0x0041e80000100a00 */
[----:B0-----:R-:W2:Y:S04]  /*31a60*/  LDL.LU.64 R2, [R1+0x128] ;  /* 0x0001280001027983 */ /* 0x001ea80000300a00 */
[----:B--2---:R-:W-:Y:S01]  /*31a70*/  STL [R1+0xb68], R3 ;  /* 0x000b680301007387 */ /* 0x004fe20000100800 */
[----:B------:R0:W-:Y:S03]  /*31a80*/  STL.64 [R1+0xb88], R2 ;  /* 0x000b880201007387 */ /* 0x0001e60000100a00 */
[----:B0-----:R-:W2:Y:S01]  /*31a90*/  LDL.LU.64 R2, [R1+0x140] ;  /* 0x0001400001027983 */ /* 0x001ea20000300a00 */
[----:B------:R-:W2:Y:S03]  /*31aa0*/  LDL.LU.64 R4, [R1+0xe8] ;  /* 0x0000e80001047983 */ /* 0x000ea60000300a00 */
[----:B--2---:R0:W-:Y:S04]  /*31ab0*/  STL.64 [R1+0xb10], R4 ;  /* 0x000b100401007387 */ /* 0x0041e80000100a00 */
[----:B0-----:R-:W2:Y:S04]  /*31ac0*/  LDL.LU.64 R4, [R1+0xf8] ;  /* 0x0000f80001047983 */ /* 0x001ea80000300a00 */
[----:B--2---:R0:W-:Y:S04]  /*31ad0*/  STL.64 [R1+0xb38], R4 ;  /* 0x000b380401007387 */ /* 0x0041e80000100a00 */
[----:B0-----:R-:W2:Y:S04]  /*31ae0*/  LDL.LU.64 R4, [R1+0x110] ;  /* 0x0001100001047983 */ /* 0x001ea80000300a00 */
[----:B--2---:R0:W-:Y:S04]  /*31af0*/  STL.64 [R1+0xb48], R4 ;  /* 0x000b480401007387 */ /* 0x0041e80000100a00 */
[----:B0-----:R-:W2:Y:S04]  /*31b00*/  LDL.LU.64 R4, [R1+0x118] ;  /* 0x0001180001047983 */ /* 0x001ea80000300a00 */
[----:B--2---:R0:W-:Y:S04]  /*31b10*/  STL.64 [R1+0xb70], R4 ;  /* 0x000b700401007387 */ /* 0x0041e80000100a00 */
[----:B0-----:R-:W2:Y:S01]  /*31b20*/  LDL.LU.64 R4, [R1+0x130] ;  /* 0x0001300001047983 */ /* 0x001ea20000300a00 */
[----:B------:R-:W-:-:S02]  /*31b30*/  FSETP.NEU.AND P4, PT, R19, RZ, PT ;  /* 0x000000ff1300720b */ /* 0x000fc40003f8d000 */
[----:B------:R-:W-:Y:S01]  /*31b40*/  PRMT R0, R28, 0x7632, R0 ;  /* 0x000076321c007816 */ /* 0x000fe20000000000 */
[----:B---3--:R-:W-:Y:S01]  /*31b50*/  STG.E.U16 [R24.64], R14 ;  /* 0x0000000e18007986 */ /* 0x008fe2000c101506 */
[----:B----4-:R-:W-:Y:S03]  /*31b60*/  STG.E.U16 [R26.64], R28 ;  /* 0x0000001c1a007986 */ /* 0x010fe6000c101506 */
[----:B--2---:R0:W-:Y:S04]  /*31b70*/  STL.64 [R1+0xb80], R4 ;  /* 0x000b800401007387 */ /* 0x0041e80000100a00 */
[----:B0-----:R-:W5:Y:S01]  /*31b80*/  LDL.LU.64 R4, [R1+0x138] ;  /* 0x0001380001047983 */ /* 0x001f620000300a00 */
[----:B------:R-:W2:Y:S02]  /*31b90*/  LDL.LU R8, [R1+0x334] ;  /* 0x0003340001087983 */ /* 0x000ea40000300800 */
[----:B------:R-:W3:Y:S02]  /*31ba0*/  LDL.LU.64 R6, [R1+0xe0] ;  /* 0x0000e00001067983 */ /* 0x000ee40000300a00 */
[----:B------:R-:W4:Y:S01]  /*31bb0*/  LDL.LU.64 R12, [R1+0xd8] ;  /* 0x0000d800010c7983 */ /* 0x000f220000300a00 */
[----:B------:R-:W4:Y:S01]  /*31bc0*/  LDL.LU R9, [R1+0x324] ;  /* 0x0003240001097983 */ /* 0x000f220000300800 */
[----:B------:R-:W2:Y:S02]  /*31bd0*/  LDL.LU.64 R10, [R1+0xd0] ;  /* 0x0000d000010a7983 */ /* 0x000ea40000300a00 */
[----:B------:R-:W2:Y:S02]  /*31be0*/  LDL.LU.64 R16, [R1+0xc8] ;  /* 0x0000c80001107983 */ /* 0x000ea40000300a00 */
[----:B------:R-:W2:Y:S01]  /*31bf0*/  LDL.LU R20, [R1+0x314] ;  /* 0x0003140001147983 */ /* 0x000ea20000300800 */
[----:B------:R-:W2:Y:S01]  /*31c00*/  LDL.LU.64 R18, [R1+0xc0] ;  /* 0x0000c00001127983 */ /* 0x000ea20000300a00 */
[----:B------:R-:W2:Y:S02]  /*31c10*/  LDL.LU R21, [R1+0x348] ;  /* 0x0003480001157983 */ /* 0x000ea40000300800 */
[----:B------:R-:W2:Y:S02]  /*31c20*/  LDL.LU R22, [R1+0x338] ;  /* 0x0003380001167983 */ /* 0x000ea40000300800 */
[----:B------:R-:W2:Y:S01]  /*31c30*/  LDL.LU.64 R14, [R1+0xb8] ;  /* 0x0000b800010e7983 */ /* 0x000ea20000300a00 */
[----:B------:R-:W2:Y:S01]  /*31c40*/  LDL.LU.64 R24, [R1+0xb0] ;  /* 0x0000b00001187983 */ /* 0x000ea20000300a00 */
[----:B------:R-:W2:Y:S02]  /*31c50*/  LDL.LU.64 R26, [R1+0xa8] ;  /* 0x0000a800011a7983 */ /* 0x000ea40000300a00 */
[----:B------:R-:W2:Y:S01]  /*31c60*/  LDL.LU.64 R28, [R1+0xa0] ;  /* 0x0000a000011c7983 */ /* 0x000ea20000300a00 */
[----:B------:R0:W-:Y:S04]  /*31c70*/  STG.E.U16 [R2.64], R0 ;  /* 0x0000000002007986 */ /* 0x0001e8000c101506 */
[----:B0-----:R-:W2:Y:S04]  /*31c80*/  LDL.LU.64 R2, [R1+0xb88] ;  /* 0x000b880001027983 */ /* 0x001ea80000300a00 */
[----:B-----5:R0:W-:Y:S04]  /*31c90*/  STG.E.U16 [R4.64], R23 ;  /* 0x0000001704007986 */ /* 0x0201e8000c101506 */
[----:B0-----:R-:W5:Y:S01]  /*31ca0*/  LDL.LU.64 R4, [R1+0xb80] ;  /* 0x000b800001047983 */ /* 0x001f620000300a00 */
[----:B--2---:R-:W-:-:S03]  /*31cb0*/  PRMT R3, R23, 0x7632, R3 ;  /* 0x0000763217037816 */ /* 0x004fc60000000003 */
[----:B------:R-:W2:Y:S04]  /*31cc0*/  LDL.LU R23, [R1+0xb78] ;  /* 0x000b780001177983 */ /* 0x000ea80000300800 */
[----:B-----5:R0:W-:Y:S04]  /*31cd0*/  STG.E.U16 [R4.64], R3 ;  /* 0x0000000304007986 */ /* 0x0201e8000c101506 */
[----:B0-----:R-:W5:Y:S01]  /*31ce0*/  LDL.LU.64 R4, [R1+0xb70] ;  /* 0x000b700001047983 */ /* 0x001f620000300a00 */
[----:B------:R-:W3:Y:S01]  /*31cf0*/  LDL.LU R3, [R1+0xb68] ;  /* 0x000b680001037983 */ /* 0x000ee20000300800 */
[----:B--2---:R-:W-:-:S02]  /*31d00*/  PRMT R0, R23, 0x7632, R0 ;  /* 0x0000763217007816 */ /* 0x004fc40000000000 */
[----:B---3--:R0:W-:Y:S04]  /*31d10*/  STG.E.U16 [R2.64], R23 ;  /* 0x0000001702007986 */ /* 0x0081e8000c101506 */
[----:B0-----:R-:W2:Y:S01]  /*31d20*/  LDL.LU.64 R2, [R1+0xb60] ;  /* 0x000b600001027983 */ /* 0x001ea20000300a00 */
[----:B------:R-:W5:Y:S03]  /*31d30*/  LDL.LU R23, [R1+0xb58] ;  /* 0x000b580001177983 */ /* 0x000f660000300800 */
[----:B--2---:R0:W-:Y:S01]  /*31d40*/  STG.E.U16 [R2.64], R0 ;  /* 0x0000000002007986 */ /* 0x0041e2000c101506 */
[----:B-----5:R1:W-:Y:S03]  /*31d50*/  STG.E.U16 [R4.64], R23 ;  /* 0x0000001704007986 */ /* 0x0203e6000c101506 */
[----:B0-----:R-:W2:Y:S01]  /*31d60*/  LDL.LU.64 R2, [R1+0xb50] ;  /* 0x000b500001027983 */ /* 0x001ea20000300a00 */
[----:B-1----:R-:W3:Y:S01]  /*31d70*/  LDL.LU.64 R4, [R1+0xb48] ;  /* 0x000b480001047983 */ /* 0x002ee20000300a00 */
[----:B--2---:R-:W-:-:S02]  /*31d80*/  PRMT R3, R23, 0x7632, R3 ;  /* 0x0000763217037816 */ /* 0x004fc40000000003 */
[----:B------:R-:W2:Y:S04]  /*31d90*/  LDL.LU R23, [R1+0xb40] ;  /* 0x000b400001177983 */ /* 0x000ea80000300800 */
[----:B---3--:R0:W-:Y:S04]  /*31da0*/  STG.E.U16 [R4.64], R3 ;  /* 0x0000000304007986 */ /* 0x0081e8000c101506 */
[----:B0-----:R-:W3:Y:S01]  /*31db0*/  LDL.LU.64 R4, [R1+0xb38] ;  /* 0x000b380001047983 */ /* 0x001ee20000300a00 */
[----:B------:R-:W2:Y:S03]  /*31dc0*/  LDL.LU R3, [R1+0xb30] ;  /* 0x000b300001037983 */ /* 0x000ea60000300800 */
[----:B--2---:R0:W-:Y:S04]  /*31dd0*/  STG.E.U16 [R2.64], R23 ;  /* 0x0000001702007986 */ /* 0x0041e8000c101506 */
[----:B0-----:R-:W2:Y:S01]  /*31de0*/  LDL.LU.64 R2, [R1+0xb28] ;  /* 0x000b280001027983 */ /* 0x001ea20000300a00 */
[----:B------:R-:W-:-:S02]  /*31df0*/  PRMT R0, R23, 0x7632, R0 ;  /* 0x0000763217007816 */ /* 0x000fc40000000000 */
[----:B------:R-:W5:Y:S03]  /*31e00*/  LDL.LU R23, [R1+0xb20] ;  /* 0x000b200001177983 */ /* 0x000f660000300800 */
[----:B--2---:R0:W-:Y:S04]  /*31e10*/  STG.E.U16 [R2.64], R0 ;  /* 0x0000000002007986 */ /* 0x0041e8000c101506 */
[----:B0-----:R-:W3:Y:S04]  /*31e20*/  LDL.LU.64 R2, [R1+0xb18] ;  /* 0x000b180001027983 */ /* 0x001ee80000300a00 */
[----:B---3--:R0:W-:Y:S01]  /*31e30*/  STG.E.U16 [R4.64], R3 ;  /* 0x0000000304007986 */ /* 0x0081e2000c101506 */
[----:B-----5:R-:W-:-:S03]  /*31e40*/  PRMT R23, R3, 0x7632, R23 ;  /* 0x0000763203177816 */ /* 0x020fc60000000017 */
[----:B0-----:R-:W2:Y:S01]  /*31e50*/  LDL.LU.64 R4, [R1+0xb10] ;  /* 0x000b100001047983 */ /* 0x001ea20000300a00 */
[----:B------:R-:W3:Y:S01]  /*31e60*/  LDL.LU R3, [R1+0xb08] ;  /* 0x000b080001037983 */ /* 0x000ee20000300800 */
[----:B------:R-:W-:Y:S02]  /*31e70*/  PRMT R0, R8, 0x7632, R0 ;  /* 0x0000763208007816 */ /* 0x000fe40000000000 */
[----:B---3--:R0:W-:Y:S04]  /*31e80*/  STG.E.U16 [R2.64], R23 ;  /* 0x0000001702007986 */ /* 0x0081e8000c101506 */
[----:B0-----:R-:W3:Y:S01]  /*31e90*/  LDL.LU.64 R2, [R1+0xb00] ;  /* 0x000b000001027983 */ /* 0x001ee20000300a00 */
[----:B--2---:R-:W-:Y:S02]  /*31ea0*/  STG.E.U16 [R4.64], R8 ;  /* 0x0000000804007986 */ /* 0x004fe4000c101506 */
[----:B------:R0:W-:Y:S02]  /*31eb0*/  STG.E.U16 [R6.64], R0 ;  /* 0x0000000006007986 */ /* 0x0001e4000c101506 */
[----:B----4-:R-:W-:Y:S01]  /*31ec0*/  STG.E.U16 [R12.64], R9 ;  /* 0x000000090c007986 */ /* 0x010fe2000c101506 */
[----:B------:R-:W2:Y:S01]  /*31ed0*/  LDL.LU R23, [R1+0xaf8] ;  /* 0x000af80001177983 */ /* 0x000ea20000300800 */
[----:B0-----:R-:W-:-:S02]  /*31ee0*/  PRMT R0, R20, 0x7632, R0 ;  /* 0x0000763214007816 */ /* 0x001fc40000000000 */
[----:B---3--:R-:W-:Y:S02]  /*31ef0*/  PRMT R3, R9, 0x7632, R3 ;  /* 0x0000763209037816 */ /* 0x008fe40000000003 */
[----:B------:R-:W-:-:S03]  /*31f00*/  PRMT R2, R21, 0x7632, R2 ;  /* 0x0000763215027816 */ /* 0x000fc60000000002 */
[----:B------:R-:W-:Y:S01]  /*31f10*/  STG.E.U16 [R10.64], R3 ;  /* 0x000000030a007986 */ /* 0x000fe2000c101506 */
[----:B------:R-:W-:Y:S02]  /*31f20*/  STG.E.U16 [R16.64], R20 ;  /* 0x0000001410007986 */ /* 0x000fe4000c101506 */
[----:B------:R-:W-:Y:S02]  /*31f30*/  STG.E.U16 [R18.64], R0 ;  /* 0x0000000012007986 */ /* 0x000fe4000c101506 */
[----:B------:R0:W-:Y:S01]  /*31f40*/  STG.E.U16 [R14.64], R21 ;  /* 0x000000150e007986 */ /* 0x0001e2000c101506 */
[----:B------:R-:W-:Y:S01]  /*31f50*/  STG.E.U16 [R24.64], R2 ;  /* 0x0000000218007986 */ /* 0x000fe2000c101506 */
[----:B------:R1:W-:Y:S03]  /*31f60*/  STG.E.U16 [R26.64], R22 ;  /* 0x000000161a007986 */ /* 0x0003e6000c101506 */
[----:B0-----:R-:W3:Y:S01]  /*31f70*/  LDL.LU.64 R20, [R1+0x98] ;  /* 0x0000980001147983 */ /* 0x001ee20000300a00 */
[----:B-1----:R-:W2:Y:S02]  /*31f80*/  LDL.LU R27, [R1+0x328] ;  /* 0x00032800011b7983 */ /* 0x002ea40000300800 */
[----:B------:R-:W4:Y:S02]  /*31f90*/  LDL.LU R25, [R1+0x318] ;  /* 0x0003180001197983 */ /* 0x000f240000300800 */
[----:B------:R-:W5:Y:S02]  /*31fa0*/  LDL.LU R4, [R1+0x33c] ;  /* 0x00033c0001047983 */ /* 0x000f640000300800 */
[----:B-----5:R0:W-:Y:S04]  /*31fb0*/  STL [R1+0xad0], R4 ;  /* 0x000ad00401007387 */ /* 0x0201e80000100800 */
[----:B0-----:R-:W5:Y:S01]  /*31fc0*/  LDL.LU R4, [R1+0x34c] ;  /* 0x00034c0001047983 */ /* 0x001f620000300800 */
[----:B------:R-:W2:Y:S03]  /*31fd0*/  LDL.LU.64 R6, [R1+0x48] ;  /* 0x0000480001067983 */ /* 0x000ea60000300a00 */
[----:B--2---:R0:W-:Y:S04]  /*31fe0*/  STL [R1+0xaa0], R6 ;  /* 0x000aa00601007387 */ /* 0x0041e80000100800 */
[----:B0-----:R-:W2:Y:S01]  /*31ff0*/  LDL.LU R6, [R1+0x32c] ;  /* 0x00032c0001067983 */ /* 0x001ea20000300800 */
[----:B------:R-:W-:Y:S03]  /*32000*/  STL [R1+0xa90], R7 ;  /* 0x000a900701007387 */ /* 0x000fe60000100800 */
[----:B--2---:R0:W-:Y:S04]  /*32010*/  STL.64 [R1+0xab0], R6 ;  /* 0x000ab00601007387 */ /* 0x0041e80000100a00 */
[----:B0-----:R-:W2:Y:S04]  /*32020*/  LDL.LU.64 R6, [R1+0x60] ;  /* 0x0000600001067983 */ /* 0x001ea80000300a00 */
[----:B--2---:R0:W-:Y:S04]  /*32030*/  STL.64 [R1+0xab8], R6 ;  /* 0x000ab80601007387 */ /* 0x0041e80000100a00 */
[----:B0-----:R-:W2:Y:S04]  /*32040*/  LDL.LU.64 R6, [R1+0x68] ;  /* 0x0000680001067983 */ /* 0x001ea80000300a00 */
[----:B--2---:R-:W-:Y:S01]  /*32050*/  STL [R1+0xac0], R7 ;  /* 0x000ac00701007387 */ /* 0x004fe20000100800 */
[----:B------:R0:W-:Y:S03]  /*32060*/  STL.64 [R1+0xae0], R6 ;  /* 0x000ae00601007387 */ /* 0x0001e60000100a00 */
[----:B0-----:R-:W2:Y:S01]  /*32070*/  LDL.LU.64 R6, [R1+0x80] ;  /* 0x0000800001067983 */ /* 0x001ea20000300a00 */
[----:B------:R-:W-:-:S03]  /*32080*/  PRMT R0, R22, 0x7632, R0 ;  /* 0x0000763216007816 */ /* 0x000fc60000000000 */
[----:B--2---:R0:W-:Y:S04]  /*32090*/  STL.64 [R1+0xae8], R6 ;  /* 0x000ae80601007387 */ /* 0x0041e80000100a00 */
[----:B0-----:R-:W2:Y:S04]  /*320a0*/  LDL.LU.64 R6, [R1+0x88] ;  /* 0x0000880001067983 */ /* 0x001ea80000300a00 */
[----:B------:R-:W-:Y:S04]  /*320b0*/  STG.E.U16 [R28.64], R0 ;  /* 0x000000001c007986 */ /* 0x000fe8000c101506 */
[----:B--2---:R0:W-:Y:S04]  /*320c0*/  STL.64 [R1+0xaf0], R6 ;  /* 0x000af00601007387 */ /* 0x0041e80000100a00 */
[----:B0-----:R-:W2:Y:S01]  /*320d0*/  LDL.LU.64 R6, [R1+0x90] ;  /* 0x0000900001067983 */ /* 0x001ea20000300a00 */
[----:B------:R-:W2:Y:S02]  /*320e0*/  LDL.LU R28, [R1+0x31c] ;  /* 0x00031c00011c7983 */ /* 0x000ea40000300800 */
[----:B------:R-:W2:Y:S02]  /*320f0*/  LDL.LU.64 R12, [R1+0x40] ;  /* 0x00004000010c7983 */ /* 0x000ea40000300a00 */
[----:B--2---:R0:W-:Y:S04]  /*32100*/  STL.64 [R1+0xa98], R12 ;  /* 0x000a980c01007387 */ /* 0x0041e80000100a00 */
[----:B0-----:R-:W2:Y:S04]  /*32110*/  LDL.LU.64 R12, [R1+0x50] ;  /* 0x00005000010c7983 */ /* 0x001ea80000300a00 */
[----:B--2---:R0:W-:Y:S04]  /*32120*/  STL.64 [R1+0xaa8], R12 ;  /* 0x000aa80c01007387 */ /* 0x0041e80000100a00 */
[----:B0-----:R-:W2:Y:S04]  /*32130*/  LDL.LU.64 R12, [R1+0x58] ;  /* 0x00005800010c7983 */ /* 0x001ea80000300a00 */
[----:B--2---:R0:W-:Y:S04]  /*32140*/  STL.64 [R1+0xac8], R12 ;  /* 0x000ac80c01007387 */ /* 0x0041e80000100a00 */
[----:B0-----:R-:W2:Y:S01]  /*32150*/  LDL.LU.64 R12, [R1+0x70] ;  /* 0x00007000010c7983 */ /* 0x001ea20000300a00 */
[----:B------:R-:W-:Y:S01]  /*32160*/  PRMT R23, R27, 0x7632, R23 ;  /* 0x000076321b177816 */ /* 0x000fe20000000017 */
[----:B---3--:R-:W-:Y:S04]  /*32170*/  STG.E.U16 [R20.64], R27 ;  /* 0x0000001b14007986 */ /* 0x008fe8000c101506 */
[----:B------:R-:W-:Y:S04]  /*32180*/  STG.E.U16 [R6.64], R23 ;  /* 0x0000001706007986 */ /* 0x000fe8000c101506 */
[----:B--2---:R0:W-:Y:S04]  /*32190*/  STL.64 [R1+0xad8], R12 ;  /* 0x000ad80c01007387 */ /* 0x0041e80000100a00 */
[----:B0-----:R-:W5:Y:S01]  /*321a0*/  LDL.LU.64 R12, [R1+0x78] ;  /* 0x00007800010c7983 */ /* 0x001f620000300a00 */
[----:B------:R-:W2:Y:S02]  /*321b0*/  LDL.LU.64 R8, [R1+0x38] ;  /* 0x0000380001087983 */ /* 0x000ea40000300a00 */
[----:B------:R-:W2:Y:S02]  /*321c0*/  LDL.LU R24, [R1+0x300] ;  /* 0x0003000001187983 */ /* 0x000ea40000300800 */
[----:B------:R-:W3:Y:S01]  /*321d0*/  LDL.LU.64 R10, [R1+0x30] ;  /* 0x00003000010a7983 */ /* 0x000ee20000300a00 */
[----:B------:R-:W2:Y:S01]  /*321e0*/  LDL.LU.64 R16, [R1+0x28] ;  /* 0x0000280001107983 */ /* 0x000ea20000300a00 */
[----:B------:R-:W2:Y:S02]  /*321f0*/  LDL.LU R5, [R1+0x2f0] ;  /* 0x0002f00001057983 */ /* 0x000ea40000300800 */
[----:B------:R-:W2:Y:S02]  /*32200*/  LDL.LU.64 R18, [R1+0x20] ;  /* 0x0000200001127983 */ /* 0x000ea40000300a00 */
[----:B------:R-:W2:Y:S01]  /*32210*/  LDL.LU R22, [R1+0x2e0] ;  /* 0x0002e00001167983 */ /* 0x000ea20000300800 */
[----:B------:R-:W2:Y:S01]  /*32220*/  LDL.LU R29, [R1+0x2d0] ;  /* 0x0002d000011d7983 */ /* 0x000ea20000300800 */
[----:B------:R-:W2:Y:S02]  /*32230*/  LDL.LU.64 R14, [R1+0x18] ;  /* 0x00001800010e7983 */ /* 0x000ea40000300a00 */
[----:B------:R-:W2:Y:S02]  /*32240*/  LDL.LU.64 R20, [R1+0x10] ;  /* 0x0000100001147983 */ /* 0x000ea40000300a00 */
[----:B------:R-:W2:Y:S01]  /*32250*/  LDL.LU.64 R26, [R1+0x8] ;  /* 0x00000800011a7983 */ /* 0x000ea20000300a00 */
[----:B------:R-:W2:Y:S01]  /*32260*/  LDL.LU.64 R2, [R1] ;  /* 0x0000000001027983 */ /* 0x000ea20000300a00 */
[----:B------:R-:W2:Y:S02]  /*32270*/  LDL.LU.64 R6, [R1+0xaf0] ;  /* 0x000af00001067983 */ /* 0x000ea40000300a00 */
[----:B------:R-:W3:Y:S01]  /*32280*/  LDL.LU R23, [R1+0x304] ;  /* 0x0003040001177983 */ /* 0x000ee20000300800 */
[----:B----4-:R-:W-:Y:S01]  /*32290*/  PRMT R0, R25, 0x7632, R0 ;  /* 0x0000763219007816 */ /* 0x010fe20000000000 */
[----:B--2---:R0:W-:Y:S04]  /*322a0*/  STG.E.U16 [R6.64], R25 ;  /* 0x0000001906007986 */ /* 0x0041e8000c101506 */
[----:B0-----:R-:W2:Y:S04]  /*322b0*/  LDL.LU.64 R6, [R1+0xae8] ;  /* 0x000ae80001067983 */ /* 0x001ea80000300a00 */
[----:B--2---:R0:W-:Y:S01]  /*322c0*/  STG.E.U16 [R6.64], R0 ;  /* 0x0000000006007986 */ /* 0x0041e2000c101506 */
[----:B-----5:R1:W-:Y:S03]  /*322d0*/  STG.E.U16 [R12.64], R4 ;  /* 0x000000040c007986 */ /* 0x0203e6000c101506 */
[----:B0-----:R-:W2:Y:S01]  /*322e0*/  LDL.LU.64 R6, [R1+0xae0] ;  /* 0x000ae00001067983 */ /* 0x001ea20000300a00 */
[----:B------:R-:W4:Y:S02]  /*322f0*/  LDL.LU R25, [R1+0x2f4] ;  /* 0x0002f40001197983 */ /* 0x000f240000300800 */
[----:B-1----:R-:W5:Y:S01]  /*32300*/  LDL.LU.64 R12, [R1+0xad8] ;  /* 0x000ad800010c7983 */ /* 0x002f620000300a00 */
[----:B--2---:R-:W-:-:S02]  /*32310*/  PRMT R7, R4, 0x7632, R7 ;  /* 0x0000763204077816 */ /* 0x004fc40000000007 */
[----:B------:R-:W2:Y:S04]  /*32320*/  LDL.LU R4, [R1+0xad0] ;  /* 0x000ad00001047983 */ /* 0x000ea80000300800 */
[----:B-----5:R0:W-:Y:S04]  /*32330*/  STG.E.U16 [R12.64], R7 ;  /* 0x000000070c007986 */ /* 0x0201e8000c101506 */
[----:B0-----:R-:W5:Y:S01]  /*32340*/  LDL.LU.64 R12, [R1+0xac8] ;  /* 0x000ac800010c7983 */ /* 0x001f620000300a00 */
[----:B------:R-:W2:Y:S03]  /*32350*/  LDL.LU R7, [R1+0xac0] ;  /* 0x000ac00001077983 */ /* 0x000ea60000300800 */
[----:B--2---:R0:W-:Y:S04]  /*32360*/  STG.E.U16 [R6.64], R4 ;  /* 0x0000000406007986 */ /* 0x0041e8000c101506 */
[----:B0-----:R-:W2:Y:S01]  /*32370*/  LDL.LU.64 R6, [R1+0xab8] ;  /* 0x000ab80001067983 */ /* 0x001ea20000300a00 */
[----:B------:R-:W-:-:S05]  /*32380*/  PRMT R0, R4, 0x7632, R0 ;  /* 0x0000763204007816 */ /* 0x000fca0000000000 */
[----:B--2---:R0:W-:Y:S04]  /*32390*/  STG.E.U16 [R6.64], R0 ;  /* 0x0000000006007986 */ /* 0x0041e8000c101506 */
[----:B0-----:R-:W5:Y:S01]  /*323a0*/  LDL.LU.64 R6, [R1+0xab0] ;  /* 0x000ab00001067983 */ /* 0x001f620000300a00 */
[----:B------:R-:W2:Y:S03]  /*323b0*/  LDL.LU R4, [R1+0x2e4] ;  /* 0x0002e40001047983 */ /* 0x000ea60000300800 */
[----:B-----5:R0:W-:Y:S04]  /*323c0*/  STG.E.U16 [R12.64], R6 ;  /* 0x000000060c007986 */ /* 0x0201e8000c101506 */
[----:B0-----:R-:W5:Y:S01]  /*323d0*/  LDL.LU.64 R12, [R1+0xaa8] ;  /* 0x000aa800010c7983 */ /* 0x001f620000300a00 */
[----:B------:R-:W-:-:S02]  /*323e0*/  PRMT R7, R6, 0x7632, R7 ;  /* 0x0000763206077816 */ /* 0x000fc40000000007 */
[----:B------:R-:W2:Y:S03]  /*323f0*/  LDL.LU R6, [R1+0xaa0] ;  /* 0x000aa00001067983 */ /* 0x000ea60000300800 */
[----:B-----5:R0:W-:Y:S04]  /*32400*/  STG.E.U16 [R12.64], R7 ;  /* 0x000000070c007986 */ /* 0x0201e8000c101506 */
[----:B0-----:R-:W5:Y:S01]  /*32410*/  LDL.LU.64 R12, [R1+0xa98] ;  /* 0x000a9800010c7983 */ /* 0x001f620000300a00 */
[----:B------:R-:W2:Y:S01]  /*32420*/  LDL.LU R7, [R1+0xa90] ;  /* 0x000a900001077983 */ /* 0x000ea20000300800 */
[----:B------:R-:W-:Y:S02]  /*32430*/  PRMT R0, R28, 0x7632, R0 ;  /* 0x000076321c007816 */ /* 0x000fe40000000000 */
[----:B--2---:R0:W-:Y:S04]  /*32440*/  STG.E.U16 [R6.64], R28 ;  /* 0x0000001c06007986 */ /* 0x0041e8000c101506 */
[----:B0-----:R-:W2:Y:S01]  /*32450*/  LDL.LU.64 R6, [R1+0xa88] ;  /* 0x000a880001067983 */ /* 0x001ea20000300a00 */
[----:B------:R-:W2:Y:S02]  /*32460*/  LDL.LU R28, [R1+0xa80] ;  /* 0x000a8000011c7983 */ /* 0x000ea40000300800 */
[----:B-----5:R0:W-:Y:S02]  /*32470*/  STG.E.U16 [R12.64], R0 ;  /* 0x000000000c007986 */ /* 0x0201e4000c101506 */
[----:B------:R1:W-:Y:S01]  /*32480*/  STG.E.U16 [R8.64], R24 ;  /* 0x0000001808007986 */ /* 0x0003e2000c101506 */
[----:B0-----:R-:W5:Y:S01]  /*32490*/  LDL.LU.64 R12, [R1+0xa78] ;  /* 0x000a7800010c7983 */ /* 0x001f620000300a00 */
[----:B-1----:R-:W4:Y:S01]  /*324a0*/  LDL.LU.64 R8, [R1+0xa70] ;  /* 0x000a700001087983 */ /* 0x002f220000300a00 */
[----:B--2---:R-:W-:-:S02]  /*324b0*/  PRMT R28, R24, 0x7632, R28 ;  /* 0x00007632181c7816 */ /* 0x004fc4000000001c */
[----:B------:R-:W2:Y:S04]  /*324c0*/  LDL.LU R24, [R1+0xa68] ;  /* 0x000a680001187983 */ /* 0x000ea80000300800 */
[----:B---3--:R0:W-:Y:S04]  /*324d0*/  STG.E.U16 [R10.64], R28 ;  /* 0x0000001c0a007986 */ /* 0x0081e8000c101506 */
[----:B0-----:R-:W3:Y:S01]  /*324e0*/  LDL.LU.64 R10, [R1+0xa60] ;  /* 0x000a6000010a7983 */ /* 0x001ee20000300a00 */
[----:B------:R-:W2:Y:S01]  /*324f0*/  LDL.LU R28, [R1+0xa58] ;  /* 0x000a5800011c7983 */ /* 0x000ea20000300800 */
[----:B------:R-:W-:Y:S01]  /*32500*/  PRMT R0, R5, 0x7632, R0 ;  /* 0x0000763205007816 */ /* 0x000fe20000000000 */
[----:B------:R0:W-:Y:S04]  /*32510*/  STG.E.U16 [R16.64], R5 ;  /* 0x0000000510007986 */ /* 0x0001e8000c101506 */
[----:B------:R1:W-:Y:S01]  /*32520*/  STG.E.U16 [R18.64], R0 ;  /* 0x0000000012007986 */ /* 0x0003e2000c101506 */
[----:B------:R4:W-:Y:S03]  /*32530*/  STG.E.U16 [R14.64], R22 ;  /* 0x000000160e007986 */ /* 0x0009e6000c101506 */
[----:B0-----:R-:W3:Y:S04]  /*32540*/  LDL.LU.64 R16, [R1+0xa50] ;  /* 0x000a500001107983 */ /* 0x001ee80000300a00 */
[----:B-1----:R-:W3:Y:S01]  /*32550*/  LDL.LU.64 R18, [R1+0xa48] ;  /* 0x000a480001127983 */ /* 0x002ee20000300a00 */
[----:B------:R-:W3:Y:S02]  /*32560*/  LDL.LU R5, [R1+0x2e8] ;  /* 0x0002e80001057983 */ /* 0x000ee40000300800 */
[----:B----4-:R-:W4:Y:S01]  /*32570*/  LDL.LU.64 R14, [R1+0xa40] ;  /* 0x000a4000010e7983 */ /* 0x010f220000300a00 */
[----:B------:R-:W-:-:S02]  /*32580*/  PRMT R0, R29, 0x7632, R0 ;  /* 0x000076321d007816 */ /* 0x000fc40000000000 */
[----:B--2---:R-:W-:Y:S02]  /*32590*/  PRMT R28, R22, 0x7632, R28 ;  /* 0x00007632161c7816 */ /* 0x004fe4000000001c */
[----:B------:R-:W2:Y:S04]  /*325a0*/  LDL.LU R22, [R1+0xa38] ;  /* 0x000a380001167983 */ /* 0x000ea80000300800 */
[----:B------:R0:W-:Y:S01]  /*325b0*/  STG.E.U16 [R20.64], R28 ;  /* 0x0000001c14007986 */ /* 0x0001e2000c101506 */
[----:B------:R1:W-:Y:S03]  /*325c0*/  STG.E.U16 [R26.64], R29 ;  /* 0x0000001d1a007986 */ /* 0x0003e6000c101506 */
[----:B0-----:R-:W2:Y:S01]  /*325d0*/  LDL.LU.64 R20, [R1+0xa30] ;  /* 0x000a300001147983 */ /* 0x001ea20000300a00 */
[----:B------:R-:W2:Y:S02]  /*325e0*/  LDL.LU R28, [R1+0xa28] ;  /* 0x000a2800011c7983 */ /* 0x000ea40000300800 */
[----:B-1----:R-:W2:Y:S02]  /*325f0*/  LDL.LU.64 R26, [R1+0xa20] ;  /* 0x000a2000011a7983 */ /* 0x002ea40000300a00 */
[----:B------:R-:W3:Y:S01]  /*32600*/  LDL.LU R29, [R1+0xa1c] ;  /* 0x000a1c00011d7983 */ /* 0x000ee20000300800 */
[----:B------:R0:W-:Y:S04]  /*32610*/  STG.E.U16 [R2.64], R0 ;  /* 0x0000000002007986 */ /* 0x0001e8000c101506 */
[----:B0-----:R-:W4:Y:S01]  /*32620*/  LDL.LU.64 R2, [R1+0x180] ;  /* 0x0001800001027983 */ /* 0x001f220000300a00 */
[----:B--2---:R-:W-:-:S03]  /*32630*/  PRMT R27, R23, 0x7632, R27 ;  /* 0x00007632171b7816 */ /* 0x004fc6000000001b */
[----:B---3--:R0:W-:Y:S04]  /*32640*/  STG.E.U16 [R28.64], R23 ;  /* 0x000000171c007986 */ /* 0x0081e8000c101506 */
[----:B0-----:R-:W2:Y:S01]  /*32650*/  LDL.LU R23, [R1+0xa18] ;  /* 0x000a180001177983 */ /* 0x001ea20000300800 */
[----:B------:R-:W3:Y:S02]  /*32660*/  LDL.LU R29, [R1+0x308] ;  /* 0x00030800011d7983 */ /* 0x000ee40000300800 */
[----:B------:R-:W3:Y:S01]  /*32670*/  LDL.LU R28, [R1+0x2f8] ;  /* 0x0002f800011c7983 */ /* 0x000ee20000300800 */
[----:B--2---:R0:W-:Y:S04]  /*32680*/  STG.E.U16 [R22.64], R27 ;  /* 0x0000001b16007986 */ /* 0x0041e8000c101506 */
[----:B0-----:R-:W2:Y:S01]  /*32690*/  LDL.LU R27, [R1+0xa14] ;  /* 0x000a1400011b7983 */ /* 0x001ea20000300800 */
[----:B------:R-:W-:Y:S01]  /*326a0*/  PRMT R0, R25, 0x7632, R0 ;  /* 0x0000763219007816 */ /* 0x000fe20000000000 */
[----:B------:R-:W3:Y:S02]  /*326b0*/  LDL.LU R23, [R1+0x2d4] ;  /* 0x0002d40001177983 */ /* 0x000ee40000300800 */
[----:B--2---:R0:W-:Y:S04]  /*326c0*/  STG.E.U16 [R26.64], R25 ;  /* 0x000000191a007986 */ /* 0x0041e8000c101506 */
[----:B0-----:R-:W2:Y:S01]  /*326d0*/  LDL.LU R25, [R1+0xa10] ;  /* 0x000a100001197983 */ /* 0x001ea20000300800 */
[----:B------:R-:W3:Y:S01]  /*326e0*/  LDL.LU R27, [R1+0x2d8] ;  /* 0x0002d800011b7983 */ /* 0x000ee20000300800 */
[----:B------:R-:W-:-:S02]  /*326f0*/  PRMT R22, R4, 0x7632, R22 ;  /* 0x0000763204167816 */ /* 0x000fc40000000016 */
[----:B--2---:R0:W-:Y:S04]  /*32700*/  STG.E.U16 [R24.64], R0 ;  /* 0x0000000018007986 */ /* 0x0041e8000c101506 */
[----:B0-----:R-:W2:Y:S01]  /*32710*/  LDL.LU.64 R24, [R1+0x178] ;  /* 0x0001780001187983 */ /* 0x001ea20000300a00 */
[----:B------:R0:W-:Y:S01]  /*32720*/  STG.E.U16 [R20.64], R4 ;  /* 0x0000000414007986 */ /* 0x0001e2000c101506 */
[----:B---3--:R-:W-:Y:S02]  /*32730*/  PRMT R0, R23, 0x7632, R0 ;  /* 0x0000763217007816 */ /* 0x008fe40000000000 */
[----:B0-----:R-:W0:Y:S01]  /*32740*/  S2R R4, SR_TID.X ;  /* 0x0000000000047919 */ /* 0x001e220000002100 */
[----:B----4-:R-:W-:Y:S02]  /*32750*/  STG.E.U16 [R14.64], R22 ;  /* 0x000000160e007986 */ /* 0x010fe4000c101506 */
[----:B------:R-:W-:Y:S02]  /*32760*/  STG.E.U16 [R18.64], R23 ;  /* 0x0000001712007986 */ /* 0x000fe4000c101506 */
[----:B------:R1:W-:Y:S01]  /*32770*/  STG.E.U16 [R16.64], R0 ;  /* 0x0000000010007986 */ /* 0x0003e2000c101506 */
[----:B------:R3:W-:Y:S01]  /*32780*/  STG.E.U16 [R10.64], R29 ;  /* 0x0000001d0a007986 */ /* 0x0007e2000c101506 */
[----:B-1----:R-:W-:-:S03]  /*32790*/  PRMT R0, R29, 0x7632, R0 ;  /* 0x000076321d007816 */ /* 0x002fc60000000000 */
[----:B---3--:R-:W1:Y:S01]  /*327a0*/  S2R R29, SR_TID.X ;  /* 0x00000000001d7919 */ /* 0x008e620000002100 */
[C---:B0-----:R-:W-:Y:S01]  /*327b0*/  LOP3.LUT R23, R4.reuse, 0xff, RZ, 0xc0, !PT ;  /* 0x000000ff04177812 */ /* 0x041fe200078ec0ff */
[----:B------:R-:W-:-:S04]  /*327c0*/  SHF.L.U32 R4, R4, 0xb, RZ ;  /* 0x0000000b04047819 */ /* 0x000fc800000006ff */
[----:B------:R-:W-:-:S05]  /*327d0*/  LOP3.LUT R4, R4, 0x3000, RZ, 0xc0, !PT ;  /* 0x0000300004047812 */ /* 0x000fca00078ec0ff */
[----:B------:R-:W-:-:S05]  /*327e0*/  IMAD R4, R23, 0x10, R4 ;  /* 0x0000001017047824 */ /* 0x000fca00078e0204 */
[----:B------:R1:W0:Y:S02]  /*327f0*/  LDS.128 R16, [R4] ;  /* 0x0000000004107984 */ /* 0x0002240000000c00 */
[C---:B-1----:R-:W-:Y:S01]  /*32800*/  LOP3.LUT R4, R29.reuse, 0xff, RZ, 0xc0, !PT ;  /* 0x000000ff1d047812 */ /* 0x042fe200078ec0ff */
[----:B------:R-:W-:-:S04]  /*32810*/  SHF.L.U32 R29, R29, 0xb, RZ ;  /* 0x0000000b1d1d7819 */ /* 0x000fc800000006ff */
[----:B------:R-:W-:-:S04]  /*32820*/  LOP3.LUT R29, R29, 0x3000, RZ, 0xc0, !PT ;  /* 0x000030001d1d7812 */ /* 0x000fc800078ec0ff */
[----:B------:R-:W-:Y:S02]  /*32830*/  LEA R29, R4, R29, 0x4 ;  /* 0x0000001d041d7211 */ /* 0x000fe400078e20ff */
[----:B------:R-:W1:Y:S02]  /*32840*/  S2R R4, SR_TID.X ;  /* 0x0000000000047919 */ /* 0x000e640000002100 */
[----:B------:R-:W-:Y:S02]  /*32850*/  LOP3.LUT R29, R29, 0x20, RZ, 0x3c, !PT ;  /* 0x000000201d1d7812 */ /* 0x000fe400078e3cff */
[C---:B-1----:R-:W-:Y:S01]  /*32860*/  LOP3.LUT R23, R4.reuse, 0xff, RZ, 0xc0, !PT ;  /* 0x000000ff04177812 */ /* 0x042fe200078ec0ff */
[----:B------:R-:W-:-:S04]  /*32870*/  SHF.L.U32 R4, R4, 0xb, RZ ;  /* 0x0000000b04047819 */ /* 0x000fc800000006ff */
[----:B------:R-:W-:-:S04]  /*32880*/  LOP3.LUT R4, R4, 0x3000, RZ, 0xc0, !PT ;  /* 0x0000300004047812 */ /* 0x000fc800078ec0ff */
[----:B------:R-:W-:-:S04]  /*32890*/  LEA R4, R23, R4, 0x4 ;  /* 0x0000000417047211 */ /* 0x000fc800078e20ff */
[----:B------:R-:W-:Y:S01]  /*328a0*/  LOP3.LUT R4, R4, 0x40, RZ, 0x3c, !PT ;  /* 0x0000004004047812 */ /* 0x000fe200078e3cff */
[----:B0-----:R-:W-:Y:S01]  /*328b0*/  STL.64 [R1+0x9e0], R16 ;  /* 0x0009e01001007387 */ /* 0x001fe20000100a00 */
[----:B------:R-:W-:Y:S03]  /*328c0*/  STL.64 [R1+0x9b0], R18 ;  /* 0x0009b01201007387 */ /* 0x000fe60000100a00 */
[----:B--2---:R0:W-:Y:S01]  /*328d0*/  STG.E.U16 [R24.64], R0 ;  /* 0x0000000018007986 */ /* 0x0041e2000c101506 */
[----:B------:R-:W-:Y:S02]  /*328e0*/  STG.E.U16 [R8.64], R28 ;  /* 0x0000001c08007986 */ /* 0x000fe4000c101506 */
[----:B------:R-:W1:Y:S01]  /*328f0*/  LDS.128 R8, [R29] ;  /* 0x000000001d087984 */ /* 0x000e620000000c00 */
[----:B0-----:R-:W-:-:S05]  /*32900*/  PRMT R0, R28, 0x7632, R0 ;  /* 0x000076321c007816 */ /* 0x001fca0000000000 */
[----:B-----5:R-:W-:Y:S02]  /*32910*/  STG.E.U16 [R12.64], R0 ;  /* 0x000000000c007986 */ /* 0x020fe4000c101506 */
[----:B------:R-:W0:Y:S02]  /*32920*/  LDS.128 R12, [R4] ;  /* 0x00000000040c7984 */ /* 0x000e240000000c00 */
[----:B-1----:R-:W-:Y:S02]  /*32930*/  STL.64 [R1+0x9d0], R8 ;  /* 0x0009d00801007387 */ /* 0x002fe40000100a00 */
[----:B------:R-:W-:Y:S02]  /*32940*/  STL.64 [R1+0x9a8], R10 ;  /* 0x0009a80a01007387 */ /* 0x000fe40000100a00 */
[----:B------:R-:W2:Y:S01]  /*32950*/  LDL.LU R24, [R1+0x30c] ;  /* 0x00030c0001187983 */ /* 0x000ea20000300800 */
[----:B0-----:R-:W-:Y:S01]  /*32960*/  STL.64 [R1+0x9c8], R12 ;  /* 0x0009c80c01007387 */ /* 0x001fe20000100a00 */
[----:B------:R0:W-:Y:S02]  /*32970*/  STL.64 [R1+0x9a0], R14 ;  /* 0x0009a00e01007387 */ /* 0x0001e40000100a00 */
[----:B------:R-:W3:Y:S02]  /*32980*/  LDL.LU.64 R18, [R1+0x250] ;  /* 0x0002500001127983 */ /* 0x000ee40000300a00 */
[----:B------:R-:W4:Y:S01]  /*32990*/  LDL.LU.64 R28, [R1+0x248] ;  /* 0x00024800011c7983 */ /* 0x000f220000300a00 */
[----:B0-----:R-:W5:Y:S01]  /*329a0*/  LDL.LU.64 R14, [R1+0x238] ;  /* 0x00023800010e7983 */ /* 0x001f620000300a00 */
[----:B------:R-:W-:-:S03]  /*329b0*/  PRMT R0, R5, 0x7632, R0 ;  /* 0x0000763205007816 */ /* 0x000fc60000000000 */
[----:B------:R-:W-:Y:S04]  /*329c0*/  STG.E.U16 [R2.64], R5 ;  /* 0x0000000502007986 */ /* 0x000fe8000c101506 */
[----:B------:R-:W-:Y:S04]  /*329d0*/  STG.E.U16 [R6.64], R0 ;  /* 0x0000000006007986 */ /* 0x000fe8000c101506 */
[----:B-----5:R0:W-:Y:S04]  /*329e0*/  STL.64 [R1+0xa08], R14 ;  /* 0x000a080e01007387 */ /* 0x0201e80000100a00 */
[----:B0-----:R-:W2:Y:S01]  /*329f0*/  LDL.LU.64 R14, [R1+0x240] ;  /* 0x00024000010e7983 */ /* 0x001ea20000300a00 */
[----:B------:R-:W5:Y:S02]  /*32a00*/  LDL.LU.64 R10, [R1+0x230] ;  /* 0x00023000010a7983 */ /* 0x000f640000300a00 */
[----:B------:R-:W2:Y:S02]  /*32a10*/  LDL.LU R25, [R1+0x2fc] ;  /* 0x0002fc0001197983 */ /* 0x000ea40000300800 */
[----:B------:R-:W2:Y:S02]  /*32a20*/  LDL.LU R7, [R1+0x2dc] ;  /* 0x0002dc0001077983 */ /* 0x000ea40000300800 */
[----:B--2---:R0:W-:Y:S04]  /*32a30*/  STL [R1+0x9f0], R7 ;  /* 0x0009f00701007387 */ /* 0x0041e80000100800 */
[----:B0-----:R-:W2:Y:S01]  /*32a40*/  LDL.LU R7, [R1+0x2ec] ;  /* 0x0002ec0001077983 */ /* 0x001ea20000300800 */
[----:B------:R-:W2:Y:S03]  /*32a50*/  LDL.LU.64 R16, [R1+0x210] ;  /* 0x0002100001107983 */ /* 0x000ea60000300a00 */
[----:B--2---:R0:W-:Y:S04]  /*32a60*/  STL.64 [R1+0x9e8], R16 ;  /* 0x0009e81001007387 */ /* 0x0041e80000100a00 */
[----:B0-----:R-:W2:Y:S04]  /*32a70*/  LDL.LU.64 R16, [R1+0x218] ;  /* 0x0002180001107983 */ /* 0x001ea80000300a00 */
[----:B------:R-:W0:Y:S04]  /*32a80*/  S2R R5, SR_TID.X ;  /* 0x0000000000057919 */ /* 0x000e280000002100 */
[----:B--2---:R1:W-:Y:S04]  /*32a90*/  STL.64 [R1+0x9f8], R16 ;  /* 0x0009f81001007387 */ /* 0x0043e80000100a00 */
[----:B-1----:R-:W2:Y:S01]  /*32aa0*/  LDL.LU.64 R16, [R1+0x220] ;  /* 0x0002200001107983 */ /* 0x002ea20000300a00 */
[C---:B0-----:R-:W-:Y:S01]  /*32ab0*/  LOP3.LUT R2, R5.reuse, 0xff, RZ, 0xc0, !PT ;  /* 0x000000ff05027812 */ /* 0x041fe200078ec0ff */
[----:B------:R-:W-:-:S05]  /*32ac0*/  IMAD.SHL.U32 R5, R5, 0x800, RZ ;  /* 0x0000080005057824 */ /* 0x000fca00078e00ff */
[----:B------:R-:W-:-:S04]  /*32ad0*/  LOP3.LUT R5, R5, 0x3000, RZ, 0xc0, !PT ;  /* 0x0000300005057812 */ /* 0x000fc800078ec0ff */
[----:B------:R-:W-:-:S04]  /*32ae0*/  LEA R5, R2, R5, 0x4 ;  /* 0x0000000502057211 */ /* 0x000fc800078e20ff */
[----:B------:R-:W-:-:S05]  /*32af0*/  LOP3.LUT R5, R5, 0x60, RZ, 0x3c, !PT ;  /* 0x0000006005057812 */ /* 0x000fca00078e3cff */
[----:B------:R-:W0:Y:S04]  /*32b00*/  LDS.128 R20, [R5] ;  /* 0x0000000005147984 */ /* 0x000e280000000c00 */
[----:B--2---:R1:W-:Y:S04]  /*32b10*/  STL.64 [R1+0xa00], R16 ;  /* 0x000a001001007387 */ /* 0x0043e80000100a00 */
[----:B-1----:R-:W2:Y:S01]  /*32b20*/  LDL.LU.64 R16, [R1+0x228] ;  /* 0x0002280001107983 */ /* 0x002ea20000300a00 */
[----:B------:R-:W2:Y:S02]  /*32b30*/  LDL.LU.64 R2, [R1+0x208] ;  /* 0x0002080001027983 */ /* 0x000ea40000300a00 */
[----:B------:R-:W2:Y:S02]  /*32b40*/  LDL.LU.64 R8, [R1+0x1f8] ;  /* 0x0001f80001087983 */ /* 0x000ea40000300a00 */
[----:B--2---:R1:W-:Y:S04]  /*32b50*/  STL.64 [R1+0x9d8], R8 ;  /* 0x0009d80801007387 */ /* 0x0043e80000100a00 */
[----:B-1----:R-:W2:Y:S01]  /*32b60*/  LDL.LU.64 R8, [R1+0x200] ;  /* 0x0002000001087983 */ /* 0x002ea20000300a00 */
[----:B------:R-:W2:Y:S02]  /*32b70*/  LDL.LU.64 R12, [R1+0x1f0] ;  /* 0x0001f000010c7983 */ /* 0x000ea40000300a00 */
[----:B0-----:R0:W-:Y:S02]  /*32b80*/  STL.64 [R1+0x9b8], R20 ;  /* 0x0009b81401007387 */ /* 0x0011e40000100a00 */
[----:B0-----:R-:W2:Y:S01]  /*32b90*/  LDL.LU.64 R20, [R1+0x1e0] ;  /* 0x0001e00001147983 */ /* 0x001ea20000300a00 */
[----:B------:R-:W-:-:S03]  /*32ba0*/  PRMT R6, R27, 0x7632, R6 ;  /* 0x000076321b067816 */ /* 0x000fc60000000006 */
[----:B---3--:R-:W-:Y:S04]  /*32bb0*/  STG.E.U16 [R18.64], R27 ;  /* 0x0000001b12007986 */ /* 0x008fe8000c101506 */
[----:B----4-:R-:W-:Y:S01]  /*32bc0*/  STG.E.U16 [R28.64], R6 ;  /* 0x000000061c007986 */ /* 0x010fe2000c101506 */
[----:B------:R-:W-:Y:S03]  /*32bd0*/  STG.E.U16 [R14.64], R24 ;  /* 0x000000180e007986 */ /* 0x000fe6000c101506 */
[----:B--2---:R0:W-:Y:S04]  /*32be0*/  STL.64 [R1+0x9c0], R20 ;  /* 0x0009c01401007387 */ /* 0x0041e80000100a00 */
[----:B0-----:R-:W2:Y:S01]  /*32bf0*/  LDL.LU.64 R20, [R1+0x1e8] ;  /* 0x0001e80001147983 */ /* 0x001ea20000300a00 */
[----:B------:R-:W3:Y:S02]  /*32c00*/  LDL.LU.64 R4, [R1+0x1d8] ;  /* 0x0001d80001047983 */ /* 0x000ee40000300a00 */
[----:B------:R0:W-:Y:S02]  /*32c10*/  STL.64 [R1+0x988], R22 ;  /* 0x0009881601007387 */ /* 0x0001e40000100a00 */
[----:B------:R-:W4:Y:S01]  /*32c20*/  LDL.LU.64 R18, [R1+0x1d0] ;  /* 0x0001d00001127983 */ /* 0x000f220000300a00 */
[----:B0-----:R-:W2:Y:S01]  /*32c30*/  LDL.LU.64 R22, [R1+0x1c8] ;  /* 0x0001c80001167983 */ /* 0x001ea20000300a00 */
[----:B------:R-:W2:Y:S02]  /*32c40*/  LDL.LU.64 R26, [R1+0x1c0] ;  /* 0x0001c000011a7983 */ /* 0x000ea40000300a00 */
[----:B------:R-:W2:Y:S02]  /*32c50*/  LDL.LU.64 R28, [R1+0x1b8] ;  /* 0x0001b800011c7983 */ /* 0x000ea40000300a00 */
[----:B------:R-:W2:Y:S01]  /*32c60*/  LDL.LU.64 R14, [R1+0xa08] ;  /* 0x000a0800010e7983 */ /* 0x000ea20000300a00 */
[----:B------:R-:W-:-:S02]  /*32c70*/  PRMT R0, R24, 0x7632, R0 ;  /* 0x0000763218007816 */ /* 0x000fc40000000000 */
[----:B------:R-:W-:-:S03]  /*32c80*/  PRMT R6, R25, 0x7632, R6 ;  /* 0x0000763219067816 */ /* 0x000fc60000000006 */
[----:B--2---:R0:W-:Y:S01]  /*32c90*/  STG.E.U16 [R14.64], R0 ;  /* 0x000000000e007986 */ /* 0x0041e2000c101506 */
[----:B-----5:R1:W-:Y:S02]  /*32ca0*/  STG.E.U16 [R10.64], R25 ;  /* 0x000000190a007986 */ /* 0x0203e4000c101506 */
[----:B------:R2:W-:Y:S01]  /*32cb0*/  STG.E.U16 [R16.64], R6 ;  /* 0x0000000610007986 */ /* 0x0005e2000c101506 */
[----:B0-----:R-:W5:Y:S01]  /*32cc0*/  LDL.LU.64 R14, [R1+0x258] ;  /* 0x00025800010e7983 */ /* 0x001f620000300a00 */
[----:B-1----:R-:W3:Y:S02]  /*32cd0*/  LDL.LU.64 R10, [R1+0x278] ;  /* 0x00027800010a7983 */ /* 0x002ee40000300a00 */
[----:B------:R-:W3:Y:S02]  /*32ce0*/  LDL.LU.64 R24, [R1+0x270] ;  /* 0x0002700001187983 */ /* 0x000ee40000300a00 */
[----:B--2---:R-:W2:Y:S01]  /*32cf0*/  LDL.LU.64 R16, [R1+0xa00] ;  /* 0x000a000001107983 */ /* 0x004ea20000300a00 */
[----:B------:R-:W-:Y:S01]  /*32d00*/  PRMT R0, R7, 0x7632, R0 ;  /* 0x0000763207007816 */ /* 0x000fe20000000000 */
[----:B--2---:R0:W-:Y:S04]  /*32d10*/  STG.E.U16 [R16.64], R7 ;  /* 0x0000000710007986 */ /* 0x0041e8000c101506 */
[----:B0-----:R-:W2:Y:S01]  /*32d20*/  LDL.LU.64 R16, [R1+0x9f8] ;  /* 0x0009f80001107983 */ /* 0x001ea20000300a00 */
[----:B------:R-:W3:Y:S03]  /*32d30*/  LDL.LU R7, [R1+0x9f0] ;  /* 0x0009f00001077983 */ /* 0x000ee60000300800 */
[----:B--2---:R0:W-:Y:S04]  /*32d40*/  STG.E.U16 [R16.64], R0 ;  /* 0x0000000010007986 */ /* 0x0041e8000c101506 */
[----:B0-----:R-:W2:Y:S01]  /*32d50*/  LDL.LU.64 R16, [R1+0x9e8] ;  /* 0x0009e80001107983 */ /* 0x001ea20000300a00 */
[----:B---3--:R-:W-:-:S03]  /*32d60*/  PRMT R6, R7, 0x7632, R6 ;  /* 0x0000763207067816 */ /* 0x008fc60000000006 */
[----:B--2---:R0:W-:Y:S04]  /*32d70*/  STG.E.U16 [R16.64], R7 ;  /* 0x0000000710007986 */ /* 0x0041e8000c101506 */
[----:B0-----:R-:W2:Y:S01]  /*32d80*/  LDL.LU.64 R16, [R1+0x9e0] ;  /* 0x0009e00001107983 */ /* 0x001ea20000300a00 */
[----:B------:R0:W-:Y:S03]  /*32d90*/  STG.E.U16 [R2.64], R6 ;  /* 0x0000000602007986 */ /* 0x0001e6000c101506 */
[----:B0-----:R-:W3:Y:S04]  /*32da0*/  LDL.LU.64 R2, [R1+0x268] ;  /* 0x0002680001027983 */ /* 0x001ee80000300a00 */
[----:B--2---:R0:W-:Y:S04]  /*32db0*/  STG.E.U16 [R8.64], R16 ;  /* 0x0000001008007986 */ /* 0x0041e8000c101506 */
[----:B0-----:R-:W2:Y:S01]  /*32dc0*/  LDL.LU.64 R8, [R1+0x9d8] ;  /* 0x0009d80001087983 */ /* 0x001ea20000300a00 */
[----:B------:R-:W-:-:S05]  /*32dd0*/  PRMT R0, R16, 0x7632, R0 ;  /* 0x0000763210007816 */ /* 0x000fca0000000000 */
[----:B--2---:R0:W-:Y:S04]  /*32de0*/  STG.E.U16 [R8.64], R0 ;  /* 0x0000000008007986 */ /* 0x0041e8000c101506 */
[----:B0-----:R-:W2:Y:S02]  /*32df0*/  LDL.LU.64 R8, [R1+0x9d0] ;  /* 0x0009d00001087983 */ /* 0x001ea40000300a00 */
[----:B--2---:R-:W-:Y:S02]  /*32e00*/  PRMT R6, R8, 0x7632, R6 ;  /* 0x0000763208067816 */ /* 0x004fe40000000006 */
[----:B------:R0:W-:Y:S04]  /*32e10*/  STG.E.U16 [R12.64], R8 ;  /* 0x000000080c007986 */ /* 0x0001e8000c101506 */
[----:B------:R1:W-:Y:S04]  /*32e20*/  STG.E.U16 [R20.64], R6 ;  /* 0x0000000614007986 */ /* 0x0003e8000c101506 */
[----:B0-----:R-:W2:Y:S04]  /*32e30*/  LDL.LU.64 R12, [R1+0x9c8] ;  /* 0x0009c800010c7983 */ /* 0x001ea80000300a00 */
[----:B-1----:R-:W2:Y:S04]  /*32e40*/  LDL.LU.64 R20, [R1+0x9c0] ;  /* 0x0009c00001147983 */ /* 0x002ea80000300a00 */
[----:B--2---:R0:W-:Y:S04]  /*32e50*/  STG.E.U16 [R20.64], R12 ;  /* 0x0000000c14007986 */ /* 0x0041e8000c101506 */
[----:B0-----:R-:W2:Y:S01]  /*32e60*/  LDL.LU.64 R20, [R1+0x9b8] ;  /* 0x0009b80001147983 */ /* 0x001ea20000300a00 */
[----:B------:R-:W-:-:S05]  /*32e70*/  PRMT R0, R12, 0x7632, R0 ;  /* 0x000076320c007816 */ /* 0x000fca0000000000 */
[----:B------:R0:W-:Y:S02]  /*32e80*/  STG.E.U16 [R4.64], R0 ;  /* 0x0000000004007986 */ /* 0x0001e4000c101506 */
[----:B0-----:R-:W-:Y:S02]  /*32e90*/  PRMT R0, R17, 0x7632, R0 ;  /* 0x0000763211007816 */ /* 0x001fe40000000000 */
[----:B------:R-:W3:Y:S01]  /*32ea0*/  LDL.LU.64 R4, [R1+0x280] ;  /* 0x0002800001047983 */ /* 0x000ee20000300a00 */
[----:B--2---:R-:W-:-:S03]  /*32eb0*/  PRMT R6, R20, 0x7632, R6 ;  /* 0x0000763214067816 */ /* 0x004fc60000000006 */
[----:B----4-:R0:W-:Y:S04]  /*32ec0*/  STG.E.U16 [R18.64], R20 ;  /* 0x0000001412007986 */ /* 0x0101e8000c101506 */
[----:B------:R-:W-:Y:S01]  /*32ed0*/  STG.E.U16 [R22.64], R6 ;  /* 0x0000000616007986 */ /* 0x000fe2000c101506 */
[----:B------:R1:W-:Y:S02]  /*32ee0*/  STG.E.U16 [R26.64], R17 ;  /* 0x000000111a007986 */ /* 0x0003e4000c101506 */
[----:B------:R2:W-:Y:S02]  /*32ef0*/  STG.E.U16 [R28.64], R0 ;  /* 0x000000001c007986 */ /* 0x0005e4000c101506 */
[----:B-----5:R-:W-:Y:S01]  /*32f00*/  STG.E.U16 [R14.64], R9 ;  /* 0x000000090e007986 */ /* 0x020fe2000c101506 */
[----:B0-----:R-:W4:Y:S04]  /*32f10*/  LDL.LU.64 R18, [R1+0x9b0] ;  /* 0x0009b00001127983 */ /* 0x001f280000300a00 */
[----:B-1----:R-:W5:Y:S01]  /*32f20*/  LDL.LU.64 R26, [R1+0x2a0] ;  /* 0x0002a000011a7983 */ /* 0x002f620000300a00 */
[----:B--2---:R-:W-:Y:S01]  /*32f30*/  PRMT R0, R9, 0x7632, R0 ;  /* 0x0000763209007816 */ /* 0x004fe20000000000 */
[----:B------:R-:W4:Y:S04]  /*32f40*/  LDL.LU.64 R28, [R1+0x298] ;  /* 0x00029800011c7983 */ /* 0x000f280000300a00 */
[----:B------:R0:W-:Y:S04]  /*32f50*/  STG.E.U16 [R10.64], R0 ;  /* 0x000000000a007986 */ /* 0x0001e8000c101506 */
[----:B0-----:R-:W2:Y:S01]  /*32f60*/  LDL.LU.64 R10, [R1+0x290] ;  /* 0x00029000010a7983 */ /* 0x001ea20000300a00 */
[----:B------:R-:W2:Y:S02]  /*32f70*/  LDL.LU.64 R14, [R1+0x2a8] ;  /* 0x0002a800010e7983 */ /* 0x000ea40000300a00 */
[----:B------:R-:W2:Y:S02]  /*32f80*/  LDL.LU.64 R22, [R1+0x2b0] ;  /* 0x0002b00001167983 */ /* 0x000ea40000300a00 */
[----:B--2---:R0:W-:Y:S04]  /*32f90*/  STL.64 [R1+0x990], R22 ;  /* 0x0009901601007387 */ /* 0x0041e80000100a00 */
[----:B0-----:R-:W2:Y:S01]  /*32fa0*/  LDL.LU.64 R22, [R1+0x2b8] ;  /* 0x0002b80001167983 */ /* 0x001ea20000300a00 */
[----:B------:R-:W-:Y:S01]  /*32fb0*/  PRMT R6, R13, 0x7632, R6 ;  /* 0x000076320d067816 */ /* 0x000fe20000000006 */
[----:B------:R-:W-:Y:S02]  /*32fc0*/  STG.E.U16 [R24.64], R13 ;  /* 0x0000000d18007986 */ /* 0x000fe4000c101506 */
[----:B--2---:R0:W-:Y:S04]  /*32fd0*/  STL.64 [R1+0x998], R22 ;  /* 0x0009981601007387 */ /* 0x0041e80000100a00 */
[----:B0-----:R-:W2:Y:S01]  /*32fe0*/  LDL.LU.64 R22, [R1+0x2c0] ;  /* 0x0002c00001167983 */ /* 0x001ea20000300a00 */
[----:B------:R0:W-:Y:S03]  /*32ff0*/  STL [R1+0x968], R12 ;  /* 0x0009680c01007387 */ /* 0x0001e60000100800 */
[----:B0-----:R-:W2:Y:S04]  /*33000*/  LDL.LU.64 R12, [R1+0x1a8] ;  /* 0x0001a800010c7983 */ /* 0x001ea80000300a00 */
[----:B--2---:R0:W-:Y:S04]  /*33010*/  STL.64 [R1+0x970], R12 ;  /* 0x0009700c01007387 */ /* 0x0041e80000100a00 */
[----:B0-----:R-:W2:Y:S04]  /*33020*/  LDL.LU.64 R12, [R1+0x1b0] ;  /* 0x0001b000010c7983 */ /* 0x001ea80000300a00 */
[----:B--2---:R0:W-:Y:S04]  /*33030*/  STL.64 [R1+0x978], R12 ;  /* 0x0009780c01007387 */ /* 0x0041e80000100a00 */
[----:B0-----:R-:W2:Y:S04]  /*33040*/  LDL.LU.64 R12, [R1+0x260] ;  /* 0x00026000010c7983 */ /* 0x001ea80000300a00 */
[----:B---3--:R0:W-:Y:S01]  /*33050*/  STG.E.U16 [R2.64], R6 ;  /* 0x0000000602007986 */ /* 0x0081e2000c101506 */
[----:B------:R-:W-:Y:S01]  /*33060*/  STG.E.U16 [R4.64], R21 ;  /* 0x0000001504007986 */ /* 0x000fe2000c101506 */
[----:B------:R-:W-:-:S05]  /*33070*/  PRMT R0, R21, 0x7632, R0 ;  /* 0x0000763215007816 */ /* 0x000fca0000000000 */
[----:B-----5:R-:W-:Y:S01]  /*33080*/  STG.E.U16 [R26.64], R0 ;  /* 0x000000001a007986 */ /* 0x020fe2000c101506 */
[----:B----4-:R-:W-:Y:S01]  /*33090*/  STG.E.U16 [R28.64], R18 ;  /* 0x000000121c007986 */ /* 0x010fe2000c101506 */
[----:B0-----:R-:W-:-:S05]  /*330a0*/  PRMT R6, R18, 0x7632, R6 ;  /* 0x0000763212067816 */ /* 0x001fca0000000006 */
[----:B------:R-:W-:Y:S04]  /*330b0*/  STG.E.U16 [R10.64], R6 ;  /* 0x000000060a007986 */ /* 0x000fe8000c101506 */
[----:B--2---:R0:W-:Y:S04]  /*330c0*/  STL.64 [R1+0x980], R12 ;  /* 0x0009800c01007387 */ /* 0x0041e80000100a00 */
[----:B0-----:R-:W2:Y:S01]  /*330d0*/  LDL.LU.64 R12, [R1+0x288] ;  /* 0x00028800010c7983 */ /* 0x001ea20000300a00 */
[----:B------:R-:W3:Y:S02]  /*330e0*/  LDL.LU.64 R2, [R1+0x1a0] ;  /* 0x0001a00001027983 */ /* 0x000ee40000300a00 */
[----:B------:R-:W4:Y:S02]  /*330f0*/  LDL.LU.64 R4, [R1+0x198] ;  /* 0x0001980001047983 */ /* 0x000f240000300a00 */
[----:B------:R-:W5:Y:S01]  /*33100*/  LDL.LU.64 R20, [R1+0x188] ;  /* 0x0001880001147983 */ /* 0x000f620000300a00 */
[----:B------:R-:W2:Y:S01]  /*33110*/  LDL.LU R8, [R1+0x6bc] ;  /* 0x0006bc0001087983 */ /* 0x000ea20000300800 */
[----:B------:R-:W2:Y:S02]  /*33120*/  LDL.LU R7, [R1+0x6b8] ;  /* 0x0006b80001077983 */ /* 0x000ea40000300800 */
[----:B------:R-:W2:Y:S02]  /*33130*/  LDL.LU R24, [R1+0x6b4] ;  /* 0x0006b40001187983 */ /* 0x000ea40000300800 */
[----:B------:R-:W2:Y:S01]  /*33140*/  LDL.LU R16, [R1+0x6b0] ;  /* 0x0006b00001107983 */ /* 0x000ea20000300800 */
[----:B------:R-:W2:Y:S01]  /*33150*/  LDL.LU R25, [R1+0x6c0] ;  /* 0x0006c00001197983 */ /* 0x000ea20000300800 */
[----:B------:R-:W2:Y:S02]  /*33160*/  LDL.LU R26, [R1+0x6c4] ;  /* 0x0006c400011a7983 */ /* 0x000ea40000300800 */
[----:B------:R-:W2:Y:S02]  /*33170*/  LDL.LU R28, [R1+0x6c8] ;  /* 0x0006c800011c7983 */ /* 0x000ea40000300800 */
[----:B------:R-:W2:Y:S01]  /*33180*/  LDL.LU R29, [R1+0x6cc] ;  /* 0x0006cc00011d7983 */ /* 0x000ea20000300800 */
[----:B------:R-:W2:Y:S02]  /*33190*/  LDL.LU.64 R10, [R1+0x9a8] ;  /* 0x0009a800010a7983 */ /* 0x000ea40000300a00 */
[----:B--2---:R-:W-:-:S02]  /*331a0*/  PRMT R0, R10, 0x7632, R0 ;  /* 0x000076320a007816 */ /* 0x004fc40000000000 */
[----:B------:R0:W-:Y:S04]  /*331b0*/  STG.E.U16 [R14.64], R10 ;  /* 0x0000000a0e007986 */ /* 0x0001e8000c101506 */
[----:B------:R1:W-:Y:S04]  /*331c0*/  STG.E.U16 [R22.64], R0 ;  /* 0x0000000016007986 */ /* 0x0003e8000c101506 */
[----:B0-----:R-:W2:Y:S04]  /*331d0*/  LDL.LU.64 R14, [R1+0x9a0] ;  /* 0x0009a000010e7983 */ /* 0x001ea80000300a00 */
[----:B-1----:R-:W2:Y:S04]  /*331e0*/  LDL.LU.64 R22, [R1+0x998] ;  /* 0x0009980001167983 */ /* 0x002ea80000300a00 */
[----:B--2---:R0:W-:Y:S04]  /*331f0*/  STG.E.U16 [R22.64], R14 ;  /* 0x0000000e16007986 */ /* 0x0041e8000c101506 */
[----:B0-----:R-:W2:Y:S01]  /*33200*/  LDL.LU.64 R22, [R1+0x990] ;  /* 0x0009900001167983 */ /* 0x001ea20000300a00 */
[----:B------:R-:W-:-:S05]  /*33210*/  PRMT R6, R14, 0x7632, R6 ;  /* 0x000076320e067816 */ /* 0x000fca0000000006 */
[----:B--2---:R0:W-:Y:S04]  /*33220*/  STG.E.U16 [R22.64], R6 ;  /* 0x0000000616007986 */ /* 0x0041e8000c101506 */
[----:B0-----:R-:W2:Y:S01]  /*33230*/  LDL.LU.64 R22, [R1+0x988] ;  /* 0x0009880001167983 */ /* 0x001ea20000300a00 */
[----:B------:R-:W3:Y:S03]  /*33240*/  LDL.LU R27, [R1+0x6d0] ;  /* 0x0006d000011b7983 */ /* 0x000ee60000300800 */
[----:B--2---:R0:W-:Y:S04]  /*33250*/  STG.E.U16 [R12.64], R22 ;  /* 0x000000160c007986 */ /* 0x0041e8000c101506 */
[----:B0-----:R-:W2:Y:S01]  /*33260*/  LDL.LU.64 R12, [R1+0x980] ;  /* 0x00098000010c7983 */ /* 0x001ea20000300a00 */
[----:B------:R-:W-:-:S05]  /*33270*/  PRMT R0, R22, 0x7632, R0 ;  /* 0x0000763216007816 */ /* 0x000fca0000000000 */
[----:B--2---:R0:W-:Y:S04]  /*33280*/  STG.E.U16 [R12.64], R0 ;  /* 0x000000000c007986 */ /* 0x0041e8000c101506 */
[----:B0-----:R-:W2:Y:S01]  /*33290*/  LDL.LU.64 R12, [R1+0x978] ;  /* 0x00097800010c7983 */ /* 0x001ea20000300a00 */
[----:B------:R-:W-:-:S03]  /*332a0*/  PRMT R6, R19, 0x7632, R6 ;  /* 0x0000763213067816 */ /* 0x000fc60000000006 */
[----:B--2---:R0:W-:Y:S04]  /*332b0*/  STG.E.U16 [R12.64], R19 ;  /* 0x000000130c007986 */ /* 0x0041e8000c101506 */
[----:B0-----:R-:W2:Y:S01]  /*332c0*/  LDL.LU.64 R12, [R1+0x970] ;  /* 0x00097000010c7983 */ /* 0x001ea20000300a00 */
[----:B------:R-:W3:Y:S01]  /*332d0*/  LDL.LU.64 R18, [R1+0x190] ;  /* 0x0001900001127983 */ /* 0x000ee20000300a00 */
[----:B------:R-:W-:Y:S02]  /*332e0*/  PRMT R10, R11, 0x7632, R10 ;  /* 0x000076320b0a7816 */ /* 0x000fe4000000000a */
[----:B--2---:R0:W-:Y:S01]  /*332f0*/  STG.E.U16 [R12.64], R6 ;  /* 0x000000060c007986 */ /* 0x0041e2000c101506 */
[----:B---3--:R1:W-:Y:S02]  /*33300*/  STG.E.U16 [R2.64], R11 ;  /* 0x0000000b02007986 */ /* 0x0083e4000c101506 */
[----:B----4-:R2:W-:Y:S01]  /*33310*/  STG.E.U16 [R4.64], R10 ;  /* 0x0000000a04007986 */ /* 0x0105e2000c101506 */
[----:B0-----:R-:W3:Y:S01]  /*33320*/  LDL.LU R12, [R1+0x968] ;  /* 0x00096800010c7983 */ /* 0x001ee20000300800 */
[----:B-1----:R-:W4:Y:S02]  /*33330*/  LDL.LU.64 R2, [R1+0x960] ;  /* 0x0009600001027983 */ /* 0x002f240000300a00 */
[----:B--2---:R-:W2:Y:S01]  /*33340*/  LDL.LU.64 R4, [R1+0x958] ;  /* 0x0009580001047983 */ /* 0x004ea20000300a00 */
[----:B------:R-:W-:-:S02]  /*33350*/  FSEL R0, R24, -INF , P1 ;  /* 0xff80000018007808 */ /* 0x000fc40000800000 */
[----:B------:R-:W0:Y:S01]  /*33360*/  S2R R24, SR_TID.X ;  /* 0x0000000000187919 */ /* 0x000e220000002100 */
[----:B------:R-:W-:-:S03]  /*33370*/  PRMT R14, R23, 0x7632, R14 ;  /* 0x00007632170e7816 */ /* 0x000fc6000000000e */
[----:B------:R-:W-:Y:S01]  /*33380*/  STG.E.U16 [R18.64], R15 ;  /* 0x0000000f12007986 */ /* 0x000fe2000c101506 */
[----:B------:R-:W-:Y:S02]  /*33390*/  FSEL R8, R8, -INF , P3 ;  /* 0xff80000008087808 */ /* 0x000fe40001800000 */
[----:B------:R-:W-:Y:S02]  /*333a0*/  FSEL R7, R7, -INF , P2 ;  /* 0xff80000007077808 */ /* 0x000fe40001000000 */
[----:B------:R-:W-:Y:S01]  /*333b0*/  FSEL R9, R16, -INF , P4 ;  /* 0xff80000010097808 */ /* 0x000fe20002000000 */
[----:B------:R-:W-:Y:S02]  /*333c0*/  FFMA R6, R8, 0.69314718246459960938, R25 ;  /* 0x3f31721808067823 */ /* 0x000fe40000000019 */
[----:B------:R-:W-:Y:S02]  /*333d0*/  FFMA R7, R7, 0.69314718246459960938, R26 ;  /* 0x3f31721807077823 */ /* 0x000fe4000000001a */
[----:B------:R-:W-:-:S02]  /*333e0*/  FFMA R8, R0, 0.69314718246459960938, R28 ;  /* 0x3f31721800087823 */ /* 0x000fc4000000001c */
[----:B------:R-:W-:Y:S01]  /*333f0*/  FFMA R9, R9, 0.69314718246459960938, R29 ;  /* 0x3f31721809097823 */ /* 0x000fe2000000001d */
[----:B0-----:R-:W-:-:S04]  /*33400*/  SHF.L.U32 R13, R24, 0x1, RZ ;  /* 0x00000001180d7819 */ /* 0x001fc800000006ff */
[----:B------:R-:W-:Y:S01]  /*33410*/  LOP3.LUT R10, R13, 0x1f8, RZ, 0xc0, !PT ;  /* 0x000001f80d0a7812 */ /* 0x000fe200078ec0ff */
[----:B------:R-:W0:Y:S04]  /*33420*/  S2R R28, SR_CTAID.Y ;  /* 0x00000000001c7919 */ /* 0x000e280000002600 */
[----:B------:R-:W1:Y:S04]  /*33430*/  S2R R29, SR_TID.X ;  /* 0x00000000001d7919 */ /* 0x000e680000002100 */
[----:B------:R-:W1:Y:S01]  /*33440*/  S2R R26, SR_CTAID.X ;  /* 0x00000000001a7919 */ /* 0x000e620000002500 */
[----:B0-----:R-:W-:Y:S01]  /*33450*/  IMAD R0, R28, c[0x0][0x1cc], RZ ;  /* 0x000073001c007a24 */ /* 0x001fe200078e02ff */
[----:B-1----:R-:W-:-:S05]  /*33460*/  PRMT R29, R29, 0x6540, R26 ;  /* 0x000065401d1d7816 */ /* 0x002fca000000001a */
[----:B------:R-:W-:Y:S01]  /*33470*/  IMAD.HI R11, R29, 0x4, RZ ;  /* 0x000000041d0b7827 */ /* 0x000fe200078e02ff */
[----:B---3--:R-:W-:-:S05]  /*33480*/  PRMT R12, R15, 0x7632, R12 ;  /* 0x000076320f0c7816 */ /* 0x008fca000000000c */
[----:B-----5:R-:W-:Y:S01]  /*33490*/  STG.E.U16 [R20.64], R12 ;  /* 0x0000000c14007986 */ /* 0x020fe2000c101506 */
[----:B--2---:R0:W-:Y:S02]  /*334a0*/  STG.E.U16 [R4.64], R23 ;  /* 0x0000001704007986 */ /* 0x0041e4000c101506 */
[----:B----4-:R1:W-:Y:S02]  /*334b0*/  STG.E.U16 [R2.64], R14 ;  /* 0x0000000e02007986 */ /* 0x0103e4000c101506 */
[----:B------:R-:W-:Y:S06]  /*334c0*/  BAR.SYNC.DEFER_BLOCKING 0x0 ;  /* 0x0000000000007b1d */ /* 0x000fec0000010000 */
[----:B------:R-:W-:Y:S04]  /*334d0*/  STS.64 [R10], R6 ;  /* 0x000000060a007388 */ /* 0x000fe80000000a00 */
[----:B------:R-:W-:Y:S01]  /*334e0*/  STS.64 [R10+0x200], R8 ;  /* 0x000200080a007388 */ /* 0x000fe20000000a00 */
[----:B------:R-:W-:Y:S06]  /*334f0*/  BAR.SYNC.DEFER_BLOCKING 0x0 ;  /* 0x0000000000007b1d */ /* 0x000fec0000010000 */
[----:B------:R-:W2:Y:S01]  /*33500*/  LDS R13, [R27] ;  /* 0x000000001b0d7984 */ /* 0x000ea20000000800 */
[----:B0-----:R-:W-:-:S02]  /*33510*/  SHF.L.U32 R5, R29, 0x2, RZ ;  /* 0x000000021d057819 */ /* 0x001fc400000006ff */
[C---:B------:R-:W-:Y:S01]  /*33520*/  SHF.L.U32 R4, R0.reuse, 0x2, RZ ;  /* 0x0000000200047819 */ /* 0x040fe200000006ff */
[----:B------:R-:W-:-:S03]  /*33530*/  IMAD.HI R0, R0, 0x4, RZ ;  /* 0x0000000400007827 */ /* 0x000fc600078e02ff */
[----:B-1----:R-:W-:-:S04]  /*33540*/  IADD3 R2, P0, P1, R5, c[0x0][0x180], R4 ;  /* 0x0000600005027a10 */ /* 0x002fc8000791e004 */
[----:B------:R-:W-:-:S05]  /*33550*/  IADD3.X R3, R11, c[0x0][0x184], R0, P0, P1 ;  /* 0x000061000b037a10 */ /* 0x000fca00007e2400 */
[----:B--2---:R-:W-:Y:S01]  /*33560*/  STG.E [R2.64], R13 ;  /* 0x0000000d02007986 */ /* 0x004fe2000c101906 */
[----:B------:R-:W-:Y:S05]  /*33570*/  EXIT ;  /* 0x000000000000794d */ /* 0x000fea0003800000 */
.L_x_3:
[----:B------:R-:W-:-:S00]  /*33580*/  BRA `(.L_x_3) ;  /* 0xfffffff000007947 */ /* 0x000fc0000383ffff */
[----:B------:R-:W-:-:S00]  /*33590*/  NOP ;  /* 0x0000000000007918 */ /* 0x000fc00000000000 */
        /* <DEDUP_REMOVED lines=14> */
.L_x_4:


//--------------------- .nv.global.init           --------------------------
	.section	.nv.global.init,"aw",@progbits
.nv.global.init:
	.type		_$_str,@object
	.size		_$_str,(.L_0 - _$_str)
_$_str:
        /*0000*/ 	.byte	0x5f, 0x5f, 0x43, 0x55, 0x44, 0x41, 0x5f, 0x46, 0x54, 0x5a, 0x00
.L_0:


//--------------------- .nv.shared.attn_fwd       --------------------------
	.section	.nv.shared.attn_fwd,"aw",@nobits
	.sectionflags	@""
	.align	16
